//
// Generated by NVIDIA NVVM Compiler
//
// Compiler Build ID: CL-36424714
// Cuda compilation tools, release 13.0, V13.0.88
// Based on NVVM 20.0.0
//

.version 9.0
.target sm_100
.address_size 64

	// .globl	shared_assign
.extern .func __assertfail
(
	.param .b64 __assertfail_param_0,
	.param .b64 __assertfail_param_1,
	.param .b32 __assertfail_param_2,
	.param .b64 __assertfail_param_3,
	.param .b64 __assertfail_param_4
)
;
.global .align 1 .b8 __unnamed_1[118] = {118, 111, 105, 100, 32, 117, 49, 54, 95, 116, 114, 97, 110, 115, 112, 111, 115, 101, 95, 112, 97, 99, 107, 95, 117, 54, 52, 40, 117, 110, 115, 105, 103, 110, 101, 100, 32, 108, 111, 110, 103, 32, 108, 111, 110, 103, 32, 42, 44, 32, 117, 110, 115, 105, 103, 110, 101, 100, 32, 108, 111, 110, 103, 32, 108, 111, 110, 103, 32, 42, 44, 32, 117, 110, 115, 105, 103, 110, 101, 100, 32, 115, 104, 111, 114, 116, 32, 42, 44, 32, 117, 110, 115, 105, 103, 110, 101, 100, 32, 115, 104, 111, 114, 116, 32, 42, 44, 32, 105, 110, 116, 44, 32, 105, 110, 116, 41};
.global .align 1 .b8 __unnamed_2[114] = {118, 111, 105, 100, 32, 117, 51, 50, 95, 116, 114, 97, 110, 115, 112, 111, 115, 101, 95, 112, 97, 99, 107, 95, 117, 54, 52, 40, 117, 110, 115, 105, 103, 110, 101, 100, 32, 108, 111, 110, 103, 32, 108, 111, 110, 103, 32, 42, 44, 32, 117, 110, 115, 105, 103, 110, 101, 100, 32, 108, 111, 110, 103, 32, 108, 111, 110, 103, 32, 42, 44, 32, 117, 110, 115, 105, 103, 110, 101, 100, 32, 105, 110, 116, 32, 42, 44, 32, 117, 110, 115, 105, 103, 110, 101, 100, 32, 105, 110, 116, 32, 42, 44, 32, 105, 110, 116, 44, 32, 105, 110, 116, 41};
.global .align 1 .b8 __unnamed_3[144] = {118, 111, 105, 100, 32, 115, 104, 97, 114, 101, 100, 95, 117, 54, 52, 95, 116, 114, 97, 110, 115, 112, 111, 115, 101, 95, 112, 97, 99, 107, 95, 117, 54, 52, 95, 103, 108, 111, 98, 97, 108, 95, 109, 101, 109, 40, 117, 110, 115, 105, 103, 110, 101, 100, 32, 108, 111, 110, 103, 32, 108, 111, 110, 103, 32, 42, 44, 32, 117, 110, 115, 105, 103, 110, 101, 100, 32, 108, 111, 110, 103, 32, 108, 111, 110, 103, 32, 42, 44, 32, 117, 110, 115, 105, 103, 110, 101, 100, 32, 108, 111, 110, 103, 32, 108, 111, 110, 103, 32, 42, 44, 32, 117, 110, 115, 105, 103, 110, 101, 100, 32, 108, 111, 110, 103, 32, 108, 111, 110, 103, 32, 42, 44, 32, 105, 110, 116, 44, 32, 105, 110, 116, 41};
.global .align 1 .b8 __unnamed_4[133] = {118, 111, 105, 100, 32, 115, 104, 97, 114, 101, 100, 95, 117, 54, 52, 95, 116, 114, 97, 110, 115, 112, 111, 115, 101, 95, 112, 97, 99, 107, 95, 117, 54, 52, 40, 117, 110, 115, 105, 103, 110, 101, 100, 32, 108, 111, 110, 103, 32, 108, 111, 110, 103, 32, 42, 44, 32, 117, 110, 115, 105, 103, 110, 101, 100, 32, 108, 111, 110, 103, 32, 108, 111, 110, 103, 32, 42, 44, 32, 117, 110, 115, 105, 103, 110, 101, 100, 32, 108, 111, 110, 103, 32, 108, 111, 110, 103, 32, 42, 44, 32, 117, 110, 115, 105, 103, 110, 101, 100, 32, 108, 111, 110, 103, 32, 108, 111, 110, 103, 32, 42, 44, 32, 105, 110, 116, 44, 32, 105, 110, 116, 41};
.global .align 1 .b8 $str[17] = {105, 110, 95, 108, 101, 110, 32, 37, 32, 54, 52, 32, 61, 61, 32, 48};
.global .align 1 .b8 $str$1[27] = {47, 116, 109, 112, 47, 115, 97, 115, 115, 95, 99, 117, 95, 114, 115, 55, 54, 52, 54, 55, 56, 47, 107, 46, 99, 117};
.global .align 1 .b8 $str$2[14] = {111, 117, 116, 95, 108, 101, 110, 32, 60, 61, 32, 49, 54};
.global .align 1 .b8 $str$3[14] = {111, 117, 116, 95, 108, 101, 110, 32, 60, 61, 32, 51, 50};
.global .align 1 .b8 $str$4[14] = {111, 117, 116, 95, 108, 101, 110, 32, 60, 61, 32, 54, 52};

.visible .entry shared_assign(
	.param .u64 .ptr .align 1 shared_assign_param_0,
	.param .u64 .ptr .align 1 shared_assign_param_1,
	.param .u64 .ptr .align 1 shared_assign_param_2,
	.param .u64 .ptr .align 1 shared_assign_param_3,
	.param .u32 shared_assign_param_4
)
{
	.reg .pred 	%p<2>;
	.reg .b32 	%r<6>;
	.reg .b64 	%rd<16>;

	ld.param.u64 	%rd1, [shared_assign_param_0];
	ld.param.u64 	%rd2, [shared_assign_param_1];
	ld.param.u64 	%rd3, [shared_assign_param_2];
	ld.param.u64 	%rd4, [shared_assign_param_3];
	ld.param.u32 	%r2, [shared_assign_param_4];
	mov.u32 	%r3, %ctaid.x;
	mov.u32 	%r4, %ntid.x;
	mov.u32 	%r5, %tid.x;
	mad.lo.s32 	%r1, %r3, %r4, %r5;
	setp.ge.s32 	%p1, %r1, %r2;
	@%p1 bra 	$L__BB0_2;
	cvta.to.global.u64 	%rd5, %rd3;
	cvta.to.global.u64 	%rd6, %rd1;
	cvta.to.global.u64 	%rd7, %rd4;
	cvta.to.global.u64 	%rd8, %rd2;
	mul.wide.s32 	%rd9, %r1, 8;
	add.s64 	%rd10, %rd5, %rd9;
	ld.global.u64 	%rd11, [%rd10];
	add.s64 	%rd12, %rd6, %rd9;
	st.global.u64 	[%rd12], %rd11;
	add.s64 	%rd13, %rd7, %rd9;
	ld.global.u64 	%rd14, [%rd13];
	add.s64 	%rd15, %rd8, %rd9;
	st.global.u64 	[%rd15], %rd14;
$L__BB0_2:
	ret;

}
	// .globl	shared_not_inplace
.visible .entry shared_not_inplace(
	.param .u64 .ptr .align 1 shared_not_inplace_param_0,
	.param .u64 .ptr .align 1 shared_not_inplace_param_1,
	.param .u32 shared_not_inplace_param_2
)
{
	.reg .pred 	%p<2>;
	.reg .b32 	%r<6>;
	.reg .b64 	%rd<12>;

	ld.param.u64 	%rd1, [shared_not_inplace_param_0];
	ld.param.u64 	%rd2, [shared_not_inplace_param_1];
	ld.param.u32 	%r2, [shared_not_inplace_param_2];
	mov.u32 	%r3, %ctaid.x;
	mov.u32 	%r4, %ntid.x;
	mov.u32 	%r5, %tid.x;
	mad.lo.s32 	%r1, %r3, %r4, %r5;
	setp.ge.s32 	%p1, %r1, %r2;
	@%p1 bra 	$L__BB1_2;
	cvta.to.global.u64 	%rd3, %rd1;
	cvta.to.global.u64 	%rd4, %rd2;
	mul.wide.s32 	%rd5, %r1, 8;
	add.s64 	%rd6, %rd3, %rd5;
	ld.global.u64 	%rd7, [%rd6];
	not.b64 	%rd8, %rd7;
	st.global.u64 	[%rd6], %rd8;
	add.s64 	%rd9, %rd4, %rd5;
	ld.global.u64 	%rd10, [%rd9];
	not.b64 	%rd11, %rd10;
	st.global.u64 	[%rd9], %rd11;
$L__BB1_2:
	ret;

}
	// .globl	shared_not
.visible .entry shared_not(
	.param .u64 .ptr .align 1 shared_not_param_0,
	.param .u64 .ptr .align 1 shared_not_param_1,
	.param .u64 .ptr .align 1 shared_not_param_2,
	.param .u64 .ptr .align 1 shared_not_param_3,
	.param .u32 shared_not_param_4
)
{
	.reg .pred 	%p<2>;
	.reg .b32 	%r<6>;
	.reg .b64 	%rd<18>;

	ld.param.u64 	%rd1, [shared_not_param_0];
	ld.param.u64 	%rd2, [shared_not_param_1];
	ld.param.u64 	%rd3, [shared_not_param_2];
	ld.param.u64 	%rd4, [shared_not_param_3];
	ld.param.u32 	%r2, [shared_not_param_4];
	mov.u32 	%r3, %ctaid.x;
	mov.u32 	%r4, %ntid.x;
	mov.u32 	%r5, %tid.x;
	mad.lo.s32 	%r1, %r3, %r4, %r5;
	setp.ge.s32 	%p1, %r1, %r2;
	@%p1 bra 	$L__BB2_2;
	cvta.to.global.u64 	%rd5, %rd3;
	cvta.to.global.u64 	%rd6, %rd1;
	cvta.to.global.u64 	%rd7, %rd4;
	cvta.to.global.u64 	%rd8, %rd2;
	mul.wide.s32 	%rd9, %r1, 8;
	add.s64 	%rd10, %rd6, %rd9;
	add.s64 	%rd11, %rd5, %rd9;
	ld.global.u64 	%rd12, [%rd11];
	not.b64 	%rd13, %rd12;
	st.global.u64 	[%rd10], %rd13;
	add.s64 	%rd14, %rd8, %rd9;
	add.s64 	%rd15, %rd7, %rd9;
	ld.global.u64 	%rd16, [%rd15];
	not.b64 	%rd17, %rd16;
	st.global.u64 	[%rd14], %rd17;
$L__BB2_2:
	ret;

}
	// .globl	shared_xor
.visible .entry shared_xor(
	.param .u64 .ptr .align 1 shared_xor_param_0,
	.param .u64 .ptr .align 1 shared_xor_param_1,
	.param .u64 .ptr .align 1 shared_xor_param_2,
	.param .u64 .ptr .align 1 shared_xor_param_3,
	.param .u64 .ptr .align 1 shared_xor_param_4,
	.param .u64 .ptr .align 1 shared_xor_param_5,
	.param .u32 shared_xor_param_6
)
{
	.reg .pred 	%p<2>;
	.reg .b32 	%r<6>;
	.reg .b64 	%rd<26>;

	ld.param.u64 	%rd1, [shared_xor_param_0];
	ld.param.u64 	%rd2, [shared_xor_param_1];
	ld.param.u64 	%rd3, [shared_xor_param_2];
	ld.param.u64 	%rd4, [shared_xor_param_3];
	ld.param.u64 	%rd5, [shared_xor_param_4];
	ld.param.u64 	%rd6, [shared_xor_param_5];
	ld.param.u32 	%r2, [shared_xor_param_6];
	mov.u32 	%r3, %ctaid.x;
	mov.u32 	%r4, %ntid.x;
	mov.u32 	%r5, %tid.x;
	mad.lo.s32 	%r1, %r3, %r4, %r5;
	setp.ge.s32 	%p1, %r1, %r2;
	@%p1 bra 	$L__BB3_2;
	cvta.to.global.u64 	%rd7, %rd3;
	cvta.to.global.u64 	%rd8, %rd5;
	cvta.to.global.u64 	%rd9, %rd1;
	cvta.to.global.u64 	%rd10, %rd4;
	cvta.to.global.u64 	%rd11, %rd6;
	cvta.to.global.u64 	%rd12, %rd2;
	mul.wide.s32 	%rd13, %r1, 8;
	add.s64 	%rd14, %rd9, %rd13;
	add.s64 	%rd15, %rd7, %rd13;
	add.s64 	%rd16, %rd8, %rd13;
	ld.global.u64 	%rd17, [%rd15];
	ld.global.u64 	%rd18, [%rd16];
	xor.b64  	%rd19, %rd18, %rd17;
	st.global.u64 	[%rd14], %rd19;
	add.s64 	%rd20, %rd12, %rd13;
	add.s64 	%rd21, %rd10, %rd13;
	add.s64 	%rd22, %rd11, %rd13;
	ld.global.u64 	%rd23, [%rd21];
	ld.global.u64 	%rd24, [%rd22];
	xor.b64  	%rd25, %rd24, %rd23;
	st.global.u64 	[%rd20], %rd25;
$L__BB3_2:
	ret;

}
	// .globl	shared_xor_assign
.visible .entry shared_xor_assign(
	.param .u64 .ptr .align 1 shared_xor_assign_param_0,
	.param .u64 .ptr .align 1 shared_xor_assign_param_1,
	.param .u64 .ptr .align 1 shared_xor_assign_param_2,
	.param .u64 .ptr .align 1 shared_xor_assign_param_3,
	.param .u32 shared_xor_assign_param_4
)
{
	.reg .pred 	%p<2>;
	.reg .b32 	%r<6>;
	.reg .b64 	%rd<20>;

	ld.param.u64 	%rd1, [shared_xor_assign_param_0];
	ld.param.u64 	%rd2, [shared_xor_assign_param_1];
	ld.param.u64 	%rd3, [shared_xor_assign_param_2];
	ld.param.u64 	%rd4, [shared_xor_assign_param_3];
	ld.param.u32 	%r2, [shared_xor_assign_param_4];
	mov.u32 	%r3, %ctaid.x;
	mov.u32 	%r4, %ntid.x;
	mov.u32 	%r5, %tid.x;
	mad.lo.s32 	%r1, %r3, %r4, %r5;
	setp.ge.s32 	%p1, %r1, %r2;
	@%p1 bra 	$L__BB4_2;
	cvta.to.global.u64 	%rd5, %rd3;
	cvta.to.global.u64 	%rd6, %rd1;
	cvta.to.global.u64 	%rd7, %rd4;
	cvta.to.global.u64 	%rd8, %rd2;
	mul.wide.s32 	%rd9, %r1, 8;
	add.s64 	%rd10, %rd6, %rd9;
	add.s64 	%rd11, %rd5, %rd9;
	ld.global.u64 	%rd12, [%rd11];
	ld.global.u64 	%rd13, [%rd10];
	xor.b64  	%rd14, %rd13, %rd12;
	st.global.u64 	[%rd10], %rd14;
	add.s64 	%rd15, %rd8, %rd9;
	add.s64 	%rd16, %rd7, %rd9;
	ld.global.u64 	%rd17, [%rd16];
	ld.global.u64 	%rd18, [%rd15];
	xor.b64  	%rd19, %rd18, %rd17;
	st.global.u64 	[%rd15], %rd19;
$L__BB4_2:
	ret;

}
	// .globl	shared_and_pre
.visible .entry shared_and_pre(
	.param .u64 .ptr .align 1 shared_and_pre_param_0,
	.param .u64 .ptr .align 1 shared_and_pre_param_1,
	.param .u64 .ptr .align 1 shared_and_pre_param_2,
	.param .u64 .ptr .align 1 shared_and_pre_param_3,
	.param .u64 .ptr .align 1 shared_and_pre_param_4,
	.param .u64 .ptr .align 1 shared_and_pre_param_5,
	.param .u32 shared_and_pre_param_6
)
{
	.reg .pred 	%p<2>;
	.reg .b32 	%r<6>;
	.reg .b64 	%rd<30>;

	ld.param.u64 	%rd1, [shared_and_pre_param_0];
	ld.param.u64 	%rd2, [shared_and_pre_param_1];
	ld.param.u64 	%rd3, [shared_and_pre_param_2];
	ld.param.u64 	%rd4, [shared_and_pre_param_3];
	ld.param.u64 	%rd5, [shared_and_pre_param_4];
	ld.param.u64 	%rd6, [shared_and_pre_param_5];
	ld.param.u32 	%r2, [shared_and_pre_param_6];
	mov.u32 	%r3, %ctaid.x;
	mov.u32 	%r4, %ntid.x;
	mov.u32 	%r5, %tid.x;
	mad.lo.s32 	%r1, %r3, %r4, %r5;
	setp.ge.s32 	%p1, %r1, %r2;
	@%p1 bra 	$L__BB5_2;
	cvta.to.global.u64 	%rd7, %rd2;
	cvta.to.global.u64 	%rd8, %rd4;
	cvta.to.global.u64 	%rd9, %rd3;
	cvta.to.global.u64 	%rd10, %rd5;
	cvta.to.global.u64 	%rd11, %rd6;
	cvta.to.global.u64 	%rd12, %rd1;
	mul.wide.s32 	%rd13, %r1, 8;
	add.s64 	%rd14, %rd12, %rd13;
	add.s64 	%rd15, %rd7, %rd13;
	add.s64 	%rd16, %rd9, %rd13;
	add.s64 	%rd17, %rd8, %rd13;
	add.s64 	%rd18, %rd10, %rd13;
	add.s64 	%rd19, %rd11, %rd13;
	ld.global.u64 	%rd20, [%rd15];
	ld.global.u64 	%rd21, [%rd17];
	ld.global.u64 	%rd22, [%rd16];
	xor.b64  	%rd23, %rd22, %rd20;
	and.b64  	%rd24, %rd23, %rd21;
	ld.global.u64 	%rd25, [%rd18];
	and.b64  	%rd26, %rd25, %rd20;
	xor.b64  	%rd27, %rd24, %rd26;
	ld.global.u64 	%rd28, [%rd19];
	xor.b64  	%rd29, %rd27, %rd28;
	st.global.u64 	[%rd14], %rd29;
$L__BB5_2:
	ret;

}
	// .globl	shared_or_pre_assign
.visible .entry shared_or_pre_assign(
	.param .u64 .ptr .align 1 shared_or_pre_assign_param_0,
	.param .u64 .ptr .align 1 shared_or_pre_assign_param_1,
	.param .u64 .ptr .align 1 shared_or_pre_assign_param_2,
	.param .u64 .ptr .align 1 shared_or_pre_assign_param_3,
	.param .u64 .ptr .align 1 shared_or_pre_assign_param_4,
	.param .u32 shared_or_pre_assign_param_5
)
{
	.reg .pred 	%p<2>;
	.reg .b32 	%r<6>;
	.reg .b64 	%rd<29>;

	ld.param.u64 	%rd1, [shared_or_pre_assign_param_0];
	ld.param.u64 	%rd2, [shared_or_pre_assign_param_1];
	ld.param.u64 	%rd3, [shared_or_pre_assign_param_2];
	ld.param.u64 	%rd4, [shared_or_pre_assign_param_3];
	ld.param.u64 	%rd5, [shared_or_pre_assign_param_4];
	ld.param.u32 	%r2, [shared_or_pre_assign_param_5];
	mov.u32 	%r3, %ctaid.x;
	mov.u32 	%r4, %ntid.x;
	mov.u32 	%r5, %tid.x;
	mad.lo.s32 	%r1, %r3, %r4, %r5;
	setp.ge.s32 	%p1, %r1, %r2;
	@%p1 bra 	$L__BB6_2;
	cvta.to.global.u64 	%rd6, %rd1;
	cvta.to.global.u64 	%rd7, %rd3;
	cvta.to.global.u64 	%rd8, %rd2;
	cvta.to.global.u64 	%rd9, %rd4;
	cvta.to.global.u64 	%rd10, %rd5;
	mul.wide.s32 	%rd11, %r1, 8;
	add.s64 	%rd12, %rd6, %rd11;
	add.s64 	%rd13, %rd8, %rd11;
	add.s64 	%rd14, %rd7, %rd11;
	add.s64 	%rd15, %rd9, %rd11;
	add.s64 	%rd16, %rd10, %rd11;
	ld.global.u64 	%rd17, [%rd12];
	ld.global.u64 	%rd18, [%rd14];
	ld.global.u64 	%rd19, [%rd13];
	xor.b64  	%rd20, %rd19, %rd17;
	and.b64  	%rd21, %rd20, %rd18;
	ld.global.u64 	%rd22, [%rd15];
	and.b64  	%rd23, %rd22, %rd17;
	ld.global.u64 	%rd24, [%rd16];
	xor.b64  	%rd25, %rd21, %rd23;
	xor.b64  	%rd26, %rd25, %rd24;
	xor.b64  	%rd27, %rd26, %rd17;
	xor.b64  	%rd28, %rd27, %rd18;
	st.global.u64 	[%rd12], %rd28;
$L__BB6_2:
	ret;

}
	// .globl	shared_mul_lift_b
.visible .entry shared_mul_lift_b(
	.param .u64 .ptr .align 1 shared_mul_lift_b_param_0,
	.param .u64 .ptr .align 1 shared_mul_lift_b_param_1,
	.param .u64 .ptr .align 1 shared_mul_lift_b_param_2,
	.param .u64 .ptr .align 1 shared_mul_lift_b_param_3,
	.param .u32 shared_mul_lift_b_param_4
)
{
	.reg .pred 	%p<2>;
	.reg .b32 	%r<8>;
	.reg .b64 	%rd<17>;

	ld.param.u64 	%rd1, [shared_mul_lift_b_param_0];
	ld.param.u64 	%rd2, [shared_mul_lift_b_param_1];
	ld.param.u64 	%rd3, [shared_mul_lift_b_param_2];
	ld.param.u64 	%rd4, [shared_mul_lift_b_param_3];
	ld.param.u32 	%r2, [shared_mul_lift_b_param_4];
	mov.u32 	%r3, %ctaid.x;
	mov.u32 	%r4, %ntid.x;
	mov.u32 	%r5, %tid.x;
	mad.lo.s32 	%r1, %r3, %r4, %r5;
	setp.ge.s32 	%p1, %r1, %r2;
	@%p1 bra 	$L__BB7_2;
	cvta.to.global.u64 	%rd5, %rd3;
	cvta.to.global.u64 	%rd6, %rd1;
	cvta.to.global.u64 	%rd7, %rd4;
	cvta.to.global.u64 	%rd8, %rd2;
	mul.wide.s32 	%rd9, %r1, 8;
	add.s64 	%rd10, %rd6, %rd9;
	mul.wide.s32 	%rd11, %r1, 2;
	add.s64 	%rd12, %rd5, %rd11;
	ld.global.u16 	%r6, [%rd12];
	mul.wide.u32 	%rd13, %r6, 1048576;
	st.global.u64 	[%rd10], %rd13;
	add.s64 	%rd14, %rd8, %rd9;
	add.s64 	%rd15, %rd7, %rd11;
	ld.global.u16 	%r7, [%rd15];
	mul.wide.u32 	%rd16, %r7, 1048576;
	st.global.u64 	[%rd14], %rd16;
$L__BB7_2:
	ret;

}
	// .globl	shared_u16_transpose_pack_u64
.visible .entry shared_u16_transpose_pack_u64(
	.param .u64 .ptr .align 1 shared_u16_transpose_pack_u64_param_0,
	.param .u64 .ptr .align 1 shared_u16_transpose_pack_u64_param_1,
	.param .u64 .ptr .align 1 shared_u16_transpose_pack_u64_param_2,
	.param .u64 .ptr .align 1 shared_u16_transpose_pack_u64_param_3,
	.param .u32 shared_u16_transpose_pack_u64_param_4,
	.param .u32 shared_u16_transpose_pack_u64_param_5
)
{
	.local .align 16 .b8 	__local_depot8[128];
	.reg .b64 	%SP;
	.reg .b64 	%SPL;
	.reg .pred 	%p<23>;
	.reg .b32 	%r<260>;
	.reg .b64 	%rd<967>;

	mov.u64 	%SPL, __local_depot8;
	ld.param.u32 	%r138, [shared_u16_transpose_pack_u64_param_4];
	ld.param.u32 	%r139, [shared_u16_transpose_pack_u64_param_5];
	add.u64 	%rd1, %SPL, 0;
	mov.u32 	%r140, %ctaid.x;
	mov.u32 	%r141, %ntid.x;
	mul.lo.s32 	%r1, %r140, %r141;
	mov.u32 	%r2, %tid.x;
	add.s32 	%r3, %r1, %r2;
	and.b32  	%r142, %r138, 63;
	setp.eq.s32 	%p1, %r142, 0;
	@%p1 bra 	$L__BB8_2;
	mov.u64 	%rd21, $str;
	cvta.global.u64 	%rd22, %rd21;
	mov.u64 	%rd23, $str$1;
	cvta.global.u64 	%rd24, %rd23;
	mov.u64 	%rd25, __unnamed_1;
	cvta.global.u64 	%rd26, %rd25;
	{ // callseq 0, 0
	.param .b64 param0;
	st.param.b64 	[param0], %rd22;
	.param .b64 param1;
	st.param.b64 	[param1], %rd24;
	.param .b32 param2;
	st.param.b32 	[param2], 133;
	.param .b64 param3;
	st.param.b64 	[param3], %rd26;
	.param .b64 param4;
	st.param.b64 	[param4], 1;
	call.uni 
	__assertfail, 
	(
	param0, 
	param1, 
	param2, 
	param3, 
	param4
	);
	} // callseq 0
$L__BB8_2:
	setp.lt.s32 	%p2, %r139, 17;
	@%p2 bra 	$L__BB8_4;
	mov.u64 	%rd27, $str$2;
	cvta.global.u64 	%rd28, %rd27;
	mov.u64 	%rd29, $str$1;
	cvta.global.u64 	%rd30, %rd29;
	mov.u64 	%rd31, __unnamed_1;
	cvta.global.u64 	%rd32, %rd31;
	{ // callseq 1, 0
	.param .b64 param0;
	st.param.b64 	[param0], %rd28;
	.param .b64 param1;
	st.param.b64 	[param1], %rd30;
	.param .b32 param2;
	st.param.b32 	[param2], 134;
	.param .b64 param3;
	st.param.b64 	[param3], %rd32;
	.param .b64 param4;
	st.param.b64 	[param4], 1;
	call.uni 
	__assertfail, 
	(
	param0, 
	param1, 
	param2, 
	param3, 
	param4
	);
	} // callseq 1
$L__BB8_4:
	shr.s32 	%r143, %r138, 31;
	shr.u32 	%r144, %r143, 26;
	add.s32 	%r145, %r138, %r144;
	shr.s32 	%r4, %r145, 6;
	setp.ge.s32 	%p3, %r3, %r4;
	@%p3 bra 	$L__BB8_18;
	ld.param.u64 	%rd961, [shared_u16_transpose_pack_u64_param_2];
	shl.b32 	%r182, %r3, 6;
	cvta.to.global.u64 	%rd496, %rd961;
	mul.wide.s32 	%rd497, %r182, 2;
	add.s64 	%rd498, %rd496, %rd497;
	ld.global.u16 	%rd499, [%rd498];
	ld.global.u16 	%r183, [%rd498+32];
	mul.wide.u32 	%rd500, %r183, 65536;
	or.b64  	%rd501, %rd500, %rd499;
	ld.global.u16 	%rd502, [%rd498+64];
	shl.b64 	%rd503, %rd502, 32;
	or.b64  	%rd504, %rd501, %rd503;
	ld.global.u16 	%rd505, [%rd498+96];
	shl.b64 	%rd506, %rd505, 48;
	or.b64  	%rd507, %rd504, %rd506;
	ld.global.u16 	%rd508, [%rd498+2];
	ld.global.u16 	%r184, [%rd498+34];
	mul.wide.u32 	%rd509, %r184, 65536;
	or.b64  	%rd510, %rd509, %rd508;
	ld.global.u16 	%rd511, [%rd498+66];
	shl.b64 	%rd512, %rd511, 32;
	or.b64  	%rd513, %rd510, %rd512;
	ld.global.u16 	%rd514, [%rd498+98];
	shl.b64 	%rd515, %rd514, 48;
	or.b64  	%rd516, %rd513, %rd515;
	ld.global.u16 	%rd517, [%rd498+4];
	ld.global.u16 	%r185, [%rd498+36];
	mul.wide.u32 	%rd518, %r185, 65536;
	or.b64  	%rd519, %rd518, %rd517;
	ld.global.u16 	%rd520, [%rd498+68];
	shl.b64 	%rd521, %rd520, 32;
	or.b64  	%rd522, %rd519, %rd521;
	ld.global.u16 	%rd523, [%rd498+100];
	shl.b64 	%rd524, %rd523, 48;
	or.b64  	%rd525, %rd522, %rd524;
	ld.global.u16 	%rd526, [%rd498+6];
	ld.global.u16 	%r186, [%rd498+38];
	mul.wide.u32 	%rd527, %r186, 65536;
	or.b64  	%rd528, %rd527, %rd526;
	ld.global.u16 	%rd529, [%rd498+70];
	shl.b64 	%rd530, %rd529, 32;
	or.b64  	%rd531, %rd528, %rd530;
	ld.global.u16 	%rd532, [%rd498+102];
	shl.b64 	%rd533, %rd532, 48;
	or.b64  	%rd534, %rd531, %rd533;
	ld.global.u16 	%rd535, [%rd498+8];
	ld.global.u16 	%r187, [%rd498+40];
	mul.wide.u32 	%rd536, %r187, 65536;
	or.b64  	%rd537, %rd536, %rd535;
	ld.global.u16 	%rd538, [%rd498+72];
	shl.b64 	%rd539, %rd538, 32;
	or.b64  	%rd540, %rd537, %rd539;
	ld.global.u16 	%rd541, [%rd498+104];
	shl.b64 	%rd542, %rd541, 48;
	or.b64  	%rd543, %rd540, %rd542;
	ld.global.u16 	%rd544, [%rd498+10];
	ld.global.u16 	%r188, [%rd498+42];
	mul.wide.u32 	%rd545, %r188, 65536;
	or.b64  	%rd546, %rd545, %rd544;
	ld.global.u16 	%rd547, [%rd498+74];
	shl.b64 	%rd548, %rd547, 32;
	or.b64  	%rd549, %rd546, %rd548;
	ld.global.u16 	%rd550, [%rd498+106];
	shl.b64 	%rd551, %rd550, 48;
	or.b64  	%rd552, %rd549, %rd551;
	ld.global.u16 	%rd553, [%rd498+12];
	ld.global.u16 	%r189, [%rd498+44];
	mul.wide.u32 	%rd554, %r189, 65536;
	or.b64  	%rd555, %rd554, %rd553;
	ld.global.u16 	%rd556, [%rd498+76];
	shl.b64 	%rd557, %rd556, 32;
	or.b64  	%rd558, %rd555, %rd557;
	ld.global.u16 	%rd559, [%rd498+108];
	shl.b64 	%rd560, %rd559, 48;
	or.b64  	%rd561, %rd558, %rd560;
	ld.global.u16 	%rd562, [%rd498+14];
	ld.global.u16 	%r190, [%rd498+46];
	mul.wide.u32 	%rd563, %r190, 65536;
	or.b64  	%rd564, %rd563, %rd562;
	ld.global.u16 	%rd565, [%rd498+78];
	shl.b64 	%rd566, %rd565, 32;
	or.b64  	%rd567, %rd564, %rd566;
	ld.global.u16 	%rd568, [%rd498+110];
	shl.b64 	%rd569, %rd568, 48;
	or.b64  	%rd570, %rd567, %rd569;
	add.s64 	%rd963, %rd1, 64;
	ld.global.u16 	%rd571, [%rd498+16];
	ld.global.u16 	%r191, [%rd498+48];
	mul.wide.u32 	%rd572, %r191, 65536;
	or.b64  	%rd573, %rd572, %rd571;
	ld.global.u16 	%rd574, [%rd498+80];
	shl.b64 	%rd575, %rd574, 32;
	or.b64  	%rd576, %rd573, %rd575;
	ld.global.u16 	%rd577, [%rd498+112];
	shl.b64 	%rd578, %rd577, 48;
	or.b64  	%rd579, %rd576, %rd578;
	ld.global.u16 	%rd580, [%rd498+18];
	ld.global.u16 	%r192, [%rd498+50];
	mul.wide.u32 	%rd581, %r192, 65536;
	or.b64  	%rd582, %rd581, %rd580;
	ld.global.u16 	%rd583, [%rd498+82];
	shl.b64 	%rd584, %rd583, 32;
	or.b64  	%rd585, %rd582, %rd584;
	ld.global.u16 	%rd586, [%rd498+114];
	shl.b64 	%rd587, %rd586, 48;
	or.b64  	%rd588, %rd585, %rd587;
	ld.global.u16 	%rd589, [%rd498+20];
	ld.global.u16 	%r193, [%rd498+52];
	mul.wide.u32 	%rd590, %r193, 65536;
	or.b64  	%rd591, %rd590, %rd589;
	ld.global.u16 	%rd592, [%rd498+84];
	shl.b64 	%rd593, %rd592, 32;
	or.b64  	%rd594, %rd591, %rd593;
	ld.global.u16 	%rd595, [%rd498+116];
	shl.b64 	%rd596, %rd595, 48;
	or.b64  	%rd597, %rd594, %rd596;
	ld.global.u16 	%rd598, [%rd498+22];
	ld.global.u16 	%r194, [%rd498+54];
	mul.wide.u32 	%rd599, %r194, 65536;
	or.b64  	%rd600, %rd599, %rd598;
	ld.global.u16 	%rd601, [%rd498+86];
	shl.b64 	%rd602, %rd601, 32;
	or.b64  	%rd603, %rd600, %rd602;
	ld.global.u16 	%rd604, [%rd498+118];
	shl.b64 	%rd605, %rd604, 48;
	or.b64  	%rd606, %rd603, %rd605;
	ld.global.u16 	%rd607, [%rd498+24];
	ld.global.u16 	%r195, [%rd498+56];
	mul.wide.u32 	%rd608, %r195, 65536;
	or.b64  	%rd609, %rd608, %rd607;
	ld.global.u16 	%rd610, [%rd498+88];
	shl.b64 	%rd611, %rd610, 32;
	or.b64  	%rd612, %rd609, %rd611;
	ld.global.u16 	%rd613, [%rd498+120];
	shl.b64 	%rd614, %rd613, 48;
	or.b64  	%rd615, %rd612, %rd614;
	ld.global.u16 	%rd616, [%rd498+26];
	ld.global.u16 	%r196, [%rd498+58];
	mul.wide.u32 	%rd617, %r196, 65536;
	or.b64  	%rd618, %rd617, %rd616;
	ld.global.u16 	%rd619, [%rd498+90];
	shl.b64 	%rd620, %rd619, 32;
	or.b64  	%rd621, %rd618, %rd620;
	ld.global.u16 	%rd622, [%rd498+122];
	shl.b64 	%rd623, %rd622, 48;
	or.b64  	%rd624, %rd621, %rd623;
	ld.global.u16 	%rd625, [%rd498+28];
	ld.global.u16 	%r197, [%rd498+60];
	mul.wide.u32 	%rd626, %r197, 65536;
	or.b64  	%rd627, %rd626, %rd625;
	ld.global.u16 	%rd628, [%rd498+92];
	shl.b64 	%rd629, %rd628, 32;
	or.b64  	%rd630, %rd627, %rd629;
	ld.global.u16 	%rd631, [%rd498+124];
	shl.b64 	%rd632, %rd631, 48;
	or.b64  	%rd633, %rd630, %rd632;
	ld.global.u16 	%rd634, [%rd498+30];
	ld.global.u16 	%r198, [%rd498+62];
	mul.wide.u32 	%rd635, %r198, 65536;
	or.b64  	%rd636, %rd635, %rd634;
	ld.global.u16 	%rd637, [%rd498+94];
	shl.b64 	%rd638, %rd637, 32;
	or.b64  	%rd639, %rd636, %rd638;
	ld.global.u16 	%rd640, [%rd498+126];
	shl.b64 	%rd641, %rd640, 48;
	or.b64  	%rd642, %rd639, %rd641;
	shr.u64 	%rd643, %rd507, 8;
	xor.b64  	%rd644, %rd643, %rd579;
	and.b64  	%rd645, %rd644, 71777214294589695;
	xor.b64  	%rd646, %rd645, %rd579;
	shl.b64 	%rd647, %rd644, 8;
	and.b64  	%rd648, %rd647, -71777214294589696;
	xor.b64  	%rd649, %rd648, %rd507;
	shr.u64 	%rd650, %rd516, 8;
	xor.b64  	%rd651, %rd650, %rd588;
	and.b64  	%rd652, %rd651, 71777214294589695;
	xor.b64  	%rd653, %rd652, %rd588;
	shl.b64 	%rd654, %rd651, 8;
	and.b64  	%rd655, %rd654, -71777214294589696;
	xor.b64  	%rd656, %rd655, %rd516;
	shr.u64 	%rd657, %rd525, 8;
	xor.b64  	%rd658, %rd657, %rd597;
	and.b64  	%rd659, %rd658, 71777214294589695;
	xor.b64  	%rd660, %rd659, %rd597;
	shl.b64 	%rd661, %rd658, 8;
	and.b64  	%rd662, %rd661, -71777214294589696;
	xor.b64  	%rd663, %rd662, %rd525;
	shr.u64 	%rd664, %rd534, 8;
	xor.b64  	%rd665, %rd664, %rd606;
	and.b64  	%rd666, %rd665, 71777214294589695;
	xor.b64  	%rd667, %rd666, %rd606;
	shl.b64 	%rd668, %rd665, 8;
	and.b64  	%rd669, %rd668, -71777214294589696;
	xor.b64  	%rd670, %rd669, %rd534;
	shr.u64 	%rd671, %rd543, 8;
	xor.b64  	%rd672, %rd671, %rd615;
	and.b64  	%rd673, %rd672, 71777214294589695;
	xor.b64  	%rd674, %rd673, %rd615;
	shl.b64 	%rd675, %rd672, 8;
	and.b64  	%rd676, %rd675, -71777214294589696;
	xor.b64  	%rd677, %rd676, %rd543;
	shr.u64 	%rd678, %rd552, 8;
	xor.b64  	%rd679, %rd678, %rd624;
	and.b64  	%rd680, %rd679, 71777214294589695;
	xor.b64  	%rd681, %rd680, %rd624;
	shl.b64 	%rd682, %rd679, 8;
	and.b64  	%rd683, %rd682, -71777214294589696;
	xor.b64  	%rd684, %rd683, %rd552;
	shr.u64 	%rd685, %rd561, 8;
	xor.b64  	%rd686, %rd685, %rd633;
	and.b64  	%rd687, %rd686, 71777214294589695;
	xor.b64  	%rd688, %rd687, %rd633;
	shl.b64 	%rd689, %rd686, 8;
	and.b64  	%rd690, %rd689, -71777214294589696;
	xor.b64  	%rd691, %rd690, %rd561;
	shr.u64 	%rd692, %rd570, 8;
	xor.b64  	%rd693, %rd692, %rd642;
	and.b64  	%rd694, %rd693, 71777214294589695;
	xor.b64  	%rd695, %rd694, %rd642;
	shl.b64 	%rd696, %rd693, 8;
	and.b64  	%rd697, %rd696, -71777214294589696;
	xor.b64  	%rd698, %rd697, %rd570;
	shr.u64 	%rd699, %rd649, 4;
	xor.b64  	%rd700, %rd699, %rd677;
	and.b64  	%rd701, %rd700, 1085102592571150095;
	xor.b64  	%rd702, %rd701, %rd677;
	shl.b64 	%rd703, %rd700, 4;
	and.b64  	%rd704, %rd703, -1085102592571150096;
	xor.b64  	%rd705, %rd704, %rd649;
	shr.u64 	%rd706, %rd656, 4;
	xor.b64  	%rd707, %rd706, %rd684;
	and.b64  	%rd708, %rd707, 1085102592571150095;
	xor.b64  	%rd709, %rd708, %rd684;
	shl.b64 	%rd710, %rd707, 4;
	and.b64  	%rd711, %rd710, -1085102592571150096;
	xor.b64  	%rd712, %rd711, %rd656;
	shr.u64 	%rd713, %rd663, 4;
	xor.b64  	%rd714, %rd713, %rd691;
	and.b64  	%rd715, %rd714, 1085102592571150095;
	xor.b64  	%rd716, %rd715, %rd691;
	shl.b64 	%rd717, %rd714, 4;
	and.b64  	%rd718, %rd717, -1085102592571150096;
	xor.b64  	%rd719, %rd718, %rd663;
	shr.u64 	%rd720, %rd670, 4;
	xor.b64  	%rd721, %rd720, %rd698;
	and.b64  	%rd722, %rd721, 1085102592571150095;
	xor.b64  	%rd723, %rd722, %rd698;
	shl.b64 	%rd724, %rd721, 4;
	and.b64  	%rd725, %rd724, -1085102592571150096;
	xor.b64  	%rd726, %rd725, %rd670;
	shr.u64 	%rd727, %rd646, 4;
	xor.b64  	%rd728, %rd727, %rd674;
	and.b64  	%rd729, %rd728, 1085102592571150095;
	xor.b64  	%rd730, %rd729, %rd674;
	shl.b64 	%rd731, %rd728, 4;
	and.b64  	%rd732, %rd731, -1085102592571150096;
	xor.b64  	%rd733, %rd732, %rd646;
	shr.u64 	%rd734, %rd653, 4;
	xor.b64  	%rd735, %rd734, %rd681;
	and.b64  	%rd736, %rd735, 1085102592571150095;
	xor.b64  	%rd737, %rd736, %rd681;
	shl.b64 	%rd738, %rd735, 4;
	and.b64  	%rd739, %rd738, -1085102592571150096;
	xor.b64  	%rd740, %rd739, %rd653;
	shr.u64 	%rd741, %rd660, 4;
	xor.b64  	%rd742, %rd741, %rd688;
	and.b64  	%rd743, %rd742, 1085102592571150095;
	xor.b64  	%rd744, %rd743, %rd688;
	shl.b64 	%rd745, %rd742, 4;
	and.b64  	%rd746, %rd745, -1085102592571150096;
	xor.b64  	%rd747, %rd746, %rd660;
	shr.u64 	%rd748, %rd667, 4;
	xor.b64  	%rd749, %rd748, %rd695;
	and.b64  	%rd750, %rd749, 1085102592571150095;
	xor.b64  	%rd751, %rd750, %rd695;
	shl.b64 	%rd752, %rd749, 4;
	and.b64  	%rd753, %rd752, -1085102592571150096;
	xor.b64  	%rd754, %rd753, %rd667;
	shr.u64 	%rd755, %rd705, 2;
	xor.b64  	%rd756, %rd755, %rd719;
	and.b64  	%rd757, %rd756, 3689348814741910323;
	xor.b64  	%rd758, %rd757, %rd719;
	shl.b64 	%rd759, %rd756, 2;
	and.b64  	%rd760, %rd759, -3689348814741910324;
	xor.b64  	%rd761, %rd760, %rd705;
	shr.u64 	%rd762, %rd712, 2;
	xor.b64  	%rd763, %rd762, %rd726;
	and.b64  	%rd764, %rd763, 3689348814741910323;
	xor.b64  	%rd765, %rd764, %rd726;
	shl.b64 	%rd766, %rd763, 2;
	and.b64  	%rd767, %rd766, -3689348814741910324;
	xor.b64  	%rd768, %rd767, %rd712;
	shr.u64 	%rd769, %rd702, 2;
	xor.b64  	%rd770, %rd769, %rd716;
	and.b64  	%rd771, %rd770, 3689348814741910323;
	xor.b64  	%rd772, %rd771, %rd716;
	shl.b64 	%rd773, %rd770, 2;
	and.b64  	%rd774, %rd773, -3689348814741910324;
	xor.b64  	%rd775, %rd774, %rd702;
	shr.u64 	%rd776, %rd709, 2;
	xor.b64  	%rd777, %rd776, %rd723;
	and.b64  	%rd778, %rd777, 3689348814741910323;
	xor.b64  	%rd779, %rd778, %rd723;
	shl.b64 	%rd780, %rd777, 2;
	and.b64  	%rd781, %rd780, -3689348814741910324;
	xor.b64  	%rd782, %rd781, %rd709;
	shr.u64 	%rd783, %rd733, 2;
	xor.b64  	%rd784, %rd783, %rd747;
	and.b64  	%rd785, %rd784, 3689348814741910323;
	xor.b64  	%rd786, %rd785, %rd747;
	shl.b64 	%rd787, %rd784, 2;
	and.b64  	%rd788, %rd787, -3689348814741910324;
	xor.b64  	%rd789, %rd788, %rd733;
	shr.u64 	%rd790, %rd740, 2;
	xor.b64  	%rd791, %rd790, %rd754;
	and.b64  	%rd792, %rd791, 3689348814741910323;
	xor.b64  	%rd793, %rd792, %rd754;
	shl.b64 	%rd794, %rd791, 2;
	and.b64  	%rd795, %rd794, -3689348814741910324;
	xor.b64  	%rd796, %rd795, %rd740;
	shr.u64 	%rd797, %rd730, 2;
	xor.b64  	%rd798, %rd797, %rd744;
	and.b64  	%rd799, %rd798, 3689348814741910323;
	xor.b64  	%rd800, %rd799, %rd744;
	shl.b64 	%rd801, %rd798, 2;
	and.b64  	%rd802, %rd801, -3689348814741910324;
	xor.b64  	%rd803, %rd802, %rd730;
	shr.u64 	%rd804, %rd737, 2;
	xor.b64  	%rd805, %rd804, %rd751;
	and.b64  	%rd806, %rd805, 3689348814741910323;
	xor.b64  	%rd807, %rd806, %rd751;
	shl.b64 	%rd808, %rd805, 2;
	and.b64  	%rd809, %rd808, -3689348814741910324;
	xor.b64  	%rd810, %rd809, %rd737;
	shr.u64 	%rd811, %rd761, 1;
	xor.b64  	%rd812, %rd811, %rd768;
	and.b64  	%rd813, %rd812, 6148914691236517205;
	xor.b64  	%rd814, %rd813, %rd768;
	shl.b64 	%rd815, %rd812, 1;
	and.b64  	%rd816, %rd815, -6148914691236517206;
	xor.b64  	%rd817, %rd816, %rd761;
	st.local.v2.u64 	[%rd1], {%rd817, %rd814};
	shr.u64 	%rd818, %rd758, 1;
	xor.b64  	%rd819, %rd818, %rd765;
	and.b64  	%rd820, %rd819, 6148914691236517205;
	xor.b64  	%rd821, %rd820, %rd765;
	shl.b64 	%rd822, %rd819, 1;
	and.b64  	%rd823, %rd822, -6148914691236517206;
	xor.b64  	%rd824, %rd823, %rd758;
	st.local.v2.u64 	[%rd1+16], {%rd824, %rd821};
	shr.u64 	%rd825, %rd775, 1;
	xor.b64  	%rd826, %rd825, %rd782;
	and.b64  	%rd827, %rd826, 6148914691236517205;
	xor.b64  	%rd828, %rd827, %rd782;
	shl.b64 	%rd829, %rd826, 1;
	and.b64  	%rd830, %rd829, -6148914691236517206;
	xor.b64  	%rd831, %rd830, %rd775;
	st.local.v2.u64 	[%rd1+32], {%rd831, %rd828};
	shr.u64 	%rd832, %rd772, 1;
	xor.b64  	%rd833, %rd832, %rd779;
	and.b64  	%rd834, %rd833, 6148914691236517205;
	xor.b64  	%rd835, %rd834, %rd779;
	shl.b64 	%rd836, %rd833, 1;
	and.b64  	%rd837, %rd836, -6148914691236517206;
	xor.b64  	%rd838, %rd837, %rd772;
	st.local.v2.u64 	[%rd1+48], {%rd838, %rd835};
	shr.u64 	%rd839, %rd789, 1;
	xor.b64  	%rd840, %rd839, %rd796;
	and.b64  	%rd841, %rd840, 6148914691236517205;
	xor.b64  	%rd842, %rd841, %rd796;
	shl.b64 	%rd843, %rd840, 1;
	and.b64  	%rd844, %rd843, -6148914691236517206;
	xor.b64  	%rd845, %rd844, %rd789;
	st.local.v2.u64 	[%rd1+64], {%rd845, %rd842};
	shr.u64 	%rd846, %rd786, 1;
	xor.b64  	%rd847, %rd846, %rd793;
	and.b64  	%rd848, %rd847, 6148914691236517205;
	xor.b64  	%rd849, %rd848, %rd793;
	shl.b64 	%rd850, %rd847, 1;
	and.b64  	%rd851, %rd850, -6148914691236517206;
	xor.b64  	%rd852, %rd851, %rd786;
	st.local.v2.u64 	[%rd1+80], {%rd852, %rd849};
	shr.u64 	%rd853, %rd803, 1;
	xor.b64  	%rd854, %rd853, %rd810;
	and.b64  	%rd855, %rd854, 6148914691236517205;
	xor.b64  	%rd856, %rd855, %rd810;
	shl.b64 	%rd857, %rd854, 1;
	and.b64  	%rd858, %rd857, -6148914691236517206;
	xor.b64  	%rd859, %rd858, %rd803;
	st.local.v2.u64 	[%rd1+96], {%rd859, %rd856};
	shr.u64 	%rd860, %rd800, 1;
	xor.b64  	%rd861, %rd860, %rd807;
	and.b64  	%rd862, %rd861, 6148914691236517205;
	xor.b64  	%rd863, %rd862, %rd807;
	shl.b64 	%rd864, %rd861, 1;
	and.b64  	%rd865, %rd864, -6148914691236517206;
	xor.b64  	%rd866, %rd865, %rd800;
	st.local.v2.u64 	[%rd1+112], {%rd866, %rd863};
	setp.eq.s32 	%p14, %r139, 0;
	@%p14 bra 	$L__BB8_32;
	ld.param.u64 	%rd959, [shared_u16_transpose_pack_u64_param_0];
	cvta.to.global.u64 	%rd3, %rd959;
	and.b32  	%r5, %r139, 15;
	setp.lt.u32 	%p15, %r139, 16;
	mov.b32 	%r251, 0;
	@%p15 bra 	$L__BB8_9;
	and.b32  	%r251, %r139, -16;
	neg.s32 	%r232, %r251;
	add.s32 	%r200, %r2, %r4;
	add.s32 	%r231, %r200, %r1;
	shl.b32 	%r9, %r4, 4;
	shl.b32 	%r201, %r4, 1;
	add.s32 	%r230, %r3, %r201;
	mad.lo.s32 	%r229, %r4, 3, %r3;
	shl.b32 	%r202, %r4, 2;
	add.s32 	%r228, %r3, %r202;
	mad.lo.s32 	%r227, %r4, 5, %r3;
	mad.lo.s32 	%r226, %r4, 6, %r3;
	mad.lo.s32 	%r225, %r4, 7, %r3;
	shl.b32 	%r203, %r4, 3;
	add.s32 	%r224, %r3, %r203;
	mad.lo.s32 	%r223, %r4, 9, %r3;
	mad.lo.s32 	%r222, %r4, 10, %r3;
	mad.lo.s32 	%r221, %r4, 11, %r3;
	mad.lo.s32 	%r220, %r4, 12, %r3;
	mad.lo.s32 	%r219, %r4, 13, %r3;
	mad.lo.s32 	%r218, %r4, 14, %r3;
	mad.lo.s32 	%r217, %r4, 15, %r3;
	mov.u32 	%r216, %r3;
$L__BB8_8:
	.pragma "nounroll";
	ld.local.v2.u64 	{%rd867, %rd868}, [%rd963+-64];
	mul.wide.u32 	%rd869, %r216, 8;
	add.s64 	%rd870, %rd3, %rd869;
	st.global.u64 	[%rd870], %rd867;
	mul.wide.u32 	%rd871, %r231, 8;
	add.s64 	%rd872, %rd3, %rd871;
	st.global.u64 	[%rd872], %rd868;
	ld.local.v2.u64 	{%rd873, %rd874}, [%rd963+-48];
	mul.wide.u32 	%rd875, %r230, 8;
	add.s64 	%rd876, %rd3, %rd875;
	st.global.u64 	[%rd876], %rd873;
	mul.wide.u32 	%rd877, %r229, 8;
	add.s64 	%rd878, %rd3, %rd877;
	st.global.u64 	[%rd878], %rd874;
	ld.local.v2.u64 	{%rd879, %rd880}, [%rd963+-32];
	mul.wide.u32 	%rd881, %r228, 8;
	add.s64 	%rd882, %rd3, %rd881;
	st.global.u64 	[%rd882], %rd879;
	mul.wide.u32 	%rd883, %r227, 8;
	add.s64 	%rd884, %rd3, %rd883;
	st.global.u64 	[%rd884], %rd880;
	ld.local.v2.u64 	{%rd885, %rd886}, [%rd963+-16];
	mul.wide.u32 	%rd887, %r226, 8;
	add.s64 	%rd888, %rd3, %rd887;
	st.global.u64 	[%rd888], %rd885;
	mul.wide.u32 	%rd889, %r225, 8;
	add.s64 	%rd890, %rd3, %rd889;
	st.global.u64 	[%rd890], %rd886;
	ld.local.v2.u64 	{%rd891, %rd892}, [%rd963];
	mul.wide.u32 	%rd893, %r224, 8;
	add.s64 	%rd894, %rd3, %rd893;
	st.global.u64 	[%rd894], %rd891;
	mul.wide.u32 	%rd895, %r223, 8;
	add.s64 	%rd896, %rd3, %rd895;
	st.global.u64 	[%rd896], %rd892;
	ld.local.v2.u64 	{%rd897, %rd898}, [%rd963+16];
	mul.wide.u32 	%rd899, %r222, 8;
	add.s64 	%rd900, %rd3, %rd899;
	st.global.u64 	[%rd900], %rd897;
	mul.wide.u32 	%rd901, %r221, 8;
	add.s64 	%rd902, %rd3, %rd901;
	st.global.u64 	[%rd902], %rd898;
	ld.local.v2.u64 	{%rd903, %rd904}, [%rd963+32];
	mul.wide.u32 	%rd905, %r220, 8;
	add.s64 	%rd906, %rd3, %rd905;
	st.global.u64 	[%rd906], %rd903;
	mul.wide.u32 	%rd907, %r219, 8;
	add.s64 	%rd908, %rd3, %rd907;
	st.global.u64 	[%rd908], %rd904;
	ld.local.v2.u64 	{%rd909, %rd910}, [%rd963+48];
	mul.wide.u32 	%rd911, %r218, 8;
	add.s64 	%rd912, %rd3, %rd911;
	st.global.u64 	[%rd912], %rd909;
	mul.wide.u32 	%rd913, %r217, 8;
	add.s64 	%rd914, %rd3, %rd913;
	st.global.u64 	[%rd914], %rd910;
	add.s32 	%r232, %r232, 16;
	add.s32 	%r231, %r231, %r9;
	add.s32 	%r230, %r230, %r9;
	add.s32 	%r229, %r229, %r9;
	add.s32 	%r228, %r228, %r9;
	add.s32 	%r227, %r227, %r9;
	add.s32 	%r226, %r226, %r9;
	add.s32 	%r225, %r225, %r9;
	add.s32 	%r224, %r224, %r9;
	add.s32 	%r223, %r223, %r9;
	add.s32 	%r222, %r222, %r9;
	add.s32 	%r221, %r221, %r9;
	add.s32 	%r220, %r220, %r9;
	add.s32 	%r219, %r219, %r9;
	add.s32 	%r218, %r218, %r9;
	add.s32 	%r217, %r217, %r9;
	add.s32 	%r216, %r216, %r9;
	add.s64 	%rd963, %rd963, 128;
	setp.eq.s32 	%p16, %r232, 0;
	@%p16 bra 	$L__BB8_9;
	bra.uni 	$L__BB8_8;
$L__BB8_9:
	setp.eq.s32 	%p17, %r5, 0;
	@%p17 bra 	$L__BB8_32;
	and.b32  	%r113, %r139, 7;
	setp.lt.u32 	%p18, %r5, 8;
	@%p18 bra 	$L__BB8_12;
	mul.wide.u32 	%rd915, %r251, 8;
	add.s64 	%rd916, %rd1, %rd915;
	ld.local.u64 	%rd917, [%rd916];
	mad.lo.s32 	%r204, %r251, %r4, %r3;
	mul.wide.u32 	%rd918, %r204, 8;
	add.s64 	%rd919, %rd3, %rd918;
	st.global.u64 	[%rd919], %rd917;
	ld.local.u64 	%rd920, [%rd916+8];
	add.s32 	%r205, %r204, %r4;
	mul.wide.u32 	%rd921, %r205, 8;
	add.s64 	%rd922, %rd3, %rd921;
	st.global.u64 	[%rd922], %rd920;
	ld.local.u64 	%rd923, [%rd916+16];
	add.s32 	%r206, %r205, %r4;
	mul.wide.u32 	%rd924, %r206, 8;
	add.s64 	%rd925, %rd3, %rd924;
	st.global.u64 	[%rd925], %rd923;
	ld.local.u64 	%rd926, [%rd916+24];
	add.s32 	%r207, %r206, %r4;
	mul.wide.u32 	%rd927, %r207, 8;
	add.s64 	%rd928, %rd3, %rd927;
	st.global.u64 	[%rd928], %rd926;
	ld.local.u64 	%rd929, [%rd916+32];
	add.s32 	%r208, %r207, %r4;
	mul.wide.u32 	%rd930, %r208, 8;
	add.s64 	%rd931, %rd3, %rd930;
	st.global.u64 	[%rd931], %rd929;
	ld.local.u64 	%rd932, [%rd916+40];
	add.s32 	%r209, %r208, %r4;
	mul.wide.u32 	%rd933, %r209, 8;
	add.s64 	%rd934, %rd3, %rd933;
	st.global.u64 	[%rd934], %rd932;
	ld.local.u64 	%rd935, [%rd916+48];
	add.s32 	%r210, %r209, %r4;
	mul.wide.u32 	%rd936, %r210, 8;
	add.s64 	%rd937, %rd3, %rd936;
	st.global.u64 	[%rd937], %rd935;
	ld.local.u64 	%rd938, [%rd916+56];
	add.s32 	%r211, %r210, %r4;
	mul.wide.u32 	%rd939, %r211, 8;
	add.s64 	%rd940, %rd3, %rd939;
	st.global.u64 	[%rd940], %rd938;
	add.s32 	%r251, %r251, 8;
$L__BB8_12:
	setp.eq.s32 	%p19, %r113, 0;
	@%p19 bra 	$L__BB8_32;
	and.b32  	%r116, %r139, 3;
	setp.lt.u32 	%p20, %r113, 4;
	@%p20 bra 	$L__BB8_15;
	mul.wide.u32 	%rd941, %r251, 8;
	add.s64 	%rd942, %rd1, %rd941;
	ld.local.u64 	%rd943, [%rd942];
	mad.lo.s32 	%r212, %r251, %r4, %r3;
	mul.wide.u32 	%rd944, %r212, 8;
	add.s64 	%rd945, %rd3, %rd944;
	st.global.u64 	[%rd945], %rd943;
	ld.local.u64 	%rd946, [%rd942+8];
	add.s32 	%r213, %r212, %r4;
	mul.wide.u32 	%rd947, %r213, 8;
	add.s64 	%rd948, %rd3, %rd947;
	st.global.u64 	[%rd948], %rd946;
	ld.local.u64 	%rd949, [%rd942+16];
	add.s32 	%r214, %r213, %r4;
	mul.wide.u32 	%rd950, %r214, 8;
	add.s64 	%rd951, %rd3, %rd950;
	st.global.u64 	[%rd951], %rd949;
	ld.local.u64 	%rd952, [%rd942+24];
	add.s32 	%r215, %r214, %r4;
	mul.wide.u32 	%rd953, %r215, 8;
	add.s64 	%rd954, %rd3, %rd953;
	st.global.u64 	[%rd954], %rd952;
	add.s32 	%r251, %r251, 4;
$L__BB8_15:
	setp.eq.s32 	%p21, %r116, 0;
	@%p21 bra 	$L__BB8_32;
	mad.lo.s32 	%r254, %r251, %r4, %r3;
	mul.wide.u32 	%rd955, %r251, 8;
	add.s64 	%rd965, %rd1, %rd955;
	neg.s32 	%r253, %r116;
$L__BB8_17:
	.pragma "nounroll";
	ld.local.u64 	%rd956, [%rd965];
	mul.wide.u32 	%rd957, %r254, 8;
	add.s64 	%rd958, %rd3, %rd957;
	st.global.u64 	[%rd958], %rd956;
	add.s32 	%r254, %r254, %r4;
	add.s64 	%rd965, %rd965, 8;
	add.s32 	%r253, %r253, 1;
	setp.eq.s32 	%p22, %r253, 0;
	@%p22 bra 	$L__BB8_32;
	bra.uni 	$L__BB8_17;
$L__BB8_18:
	shl.b32 	%r58, %r4, 1;
	setp.ge.s32 	%p4, %r3, %r58;
	@%p4 bra 	$L__BB8_32;
	ld.param.u64 	%rd962, [shared_u16_transpose_pack_u64_param_3];
	sub.s32 	%r59, %r3, %r4;
	shl.b32 	%r146, %r59, 6;
	cvta.to.global.u64 	%rd33, %rd962;
	mul.wide.s32 	%rd34, %r146, 2;
	add.s64 	%rd35, %rd33, %rd34;
	ld.global.u16 	%rd36, [%rd35];
	ld.global.u16 	%r147, [%rd35+32];
	mul.wide.u32 	%rd37, %r147, 65536;
	or.b64  	%rd38, %rd37, %rd36;
	ld.global.u16 	%rd39, [%rd35+64];
	shl.b64 	%rd40, %rd39, 32;
	or.b64  	%rd41, %rd38, %rd40;
	ld.global.u16 	%rd42, [%rd35+96];
	shl.b64 	%rd43, %rd42, 48;
	or.b64  	%rd44, %rd41, %rd43;
	ld.global.u16 	%rd45, [%rd35+2];
	ld.global.u16 	%r148, [%rd35+34];
	mul.wide.u32 	%rd46, %r148, 65536;
	or.b64  	%rd47, %rd46, %rd45;
	ld.global.u16 	%rd48, [%rd35+66];
	shl.b64 	%rd49, %rd48, 32;
	or.b64  	%rd50, %rd47, %rd49;
	ld.global.u16 	%rd51, [%rd35+98];
	shl.b64 	%rd52, %rd51, 48;
	or.b64  	%rd53, %rd50, %rd52;
	ld.global.u16 	%rd54, [%rd35+4];
	ld.global.u16 	%r149, [%rd35+36];
	mul.wide.u32 	%rd55, %r149, 65536;
	or.b64  	%rd56, %rd55, %rd54;
	ld.global.u16 	%rd57, [%rd35+68];
	shl.b64 	%rd58, %rd57, 32;
	or.b64  	%rd59, %rd56, %rd58;
	ld.global.u16 	%rd60, [%rd35+100];
	shl.b64 	%rd61, %rd60, 48;
	or.b64  	%rd62, %rd59, %rd61;
	ld.global.u16 	%rd63, [%rd35+6];
	ld.global.u16 	%r150, [%rd35+38];
	mul.wide.u32 	%rd64, %r150, 65536;
	or.b64  	%rd65, %rd64, %rd63;
	ld.global.u16 	%rd66, [%rd35+70];
	shl.b64 	%rd67, %rd66, 32;
	or.b64  	%rd68, %rd65, %rd67;
	ld.global.u16 	%rd69, [%rd35+102];
	shl.b64 	%rd70, %rd69, 48;
	or.b64  	%rd71, %rd68, %rd70;
	ld.global.u16 	%rd72, [%rd35+8];
	ld.global.u16 	%r151, [%rd35+40];
	mul.wide.u32 	%rd73, %r151, 65536;
	or.b64  	%rd74, %rd73, %rd72;
	ld.global.u16 	%rd75, [%rd35+72];
	shl.b64 	%rd76, %rd75, 32;
	or.b64  	%rd77, %rd74, %rd76;
	ld.global.u16 	%rd78, [%rd35+104];
	shl.b64 	%rd79, %rd78, 48;
	or.b64  	%rd80, %rd77, %rd79;
	ld.global.u16 	%rd81, [%rd35+10];
	ld.global.u16 	%r152, [%rd35+42];
	mul.wide.u32 	%rd82, %r152, 65536;
	or.b64  	%rd83, %rd82, %rd81;
	ld.global.u16 	%rd84, [%rd35+74];
	shl.b64 	%rd85, %rd84, 32;
	or.b64  	%rd86, %rd83, %rd85;
	ld.global.u16 	%rd87, [%rd35+106];
	shl.b64 	%rd88, %rd87, 48;
	or.b64  	%rd89, %rd86, %rd88;
	ld.global.u16 	%rd90, [%rd35+12];
	ld.global.u16 	%r153, [%rd35+44];
	mul.wide.u32 	%rd91, %r153, 65536;
	or.b64  	%rd92, %rd91, %rd90;
	ld.global.u16 	%rd93, [%rd35+76];
	shl.b64 	%rd94, %rd93, 32;
	or.b64  	%rd95, %rd92, %rd94;
	ld.global.u16 	%rd96, [%rd35+108];
	shl.b64 	%rd97, %rd96, 48;
	or.b64  	%rd98, %rd95, %rd97;
	ld.global.u16 	%rd99, [%rd35+14];
	ld.global.u16 	%r154, [%rd35+46];
	mul.wide.u32 	%rd100, %r154, 65536;
	or.b64  	%rd101, %rd100, %rd99;
	ld.global.u16 	%rd102, [%rd35+78];
	shl.b64 	%rd103, %rd102, 32;
	or.b64  	%rd104, %rd101, %rd103;
	ld.global.u16 	%rd105, [%rd35+110];
	shl.b64 	%rd106, %rd105, 48;
	or.b64  	%rd107, %rd104, %rd106;
	add.s64 	%rd964, %rd1, 64;
	ld.global.u16 	%rd108, [%rd35+16];
	ld.global.u16 	%r155, [%rd35+48];
	mul.wide.u32 	%rd109, %r155, 65536;
	or.b64  	%rd110, %rd109, %rd108;
	ld.global.u16 	%rd111, [%rd35+80];
	shl.b64 	%rd112, %rd111, 32;
	or.b64  	%rd113, %rd110, %rd112;
	ld.global.u16 	%rd114, [%rd35+112];
	shl.b64 	%rd115, %rd114, 48;
	or.b64  	%rd116, %rd113, %rd115;
	ld.global.u16 	%rd117, [%rd35+18];
	ld.global.u16 	%r156, [%rd35+50];
	mul.wide.u32 	%rd118, %r156, 65536;
	or.b64  	%rd119, %rd118, %rd117;
	ld.global.u16 	%rd120, [%rd35+82];
	shl.b64 	%rd121, %rd120, 32;
	or.b64  	%rd122, %rd119, %rd121;
	ld.global.u16 	%rd123, [%rd35+114];
	shl.b64 	%rd124, %rd123, 48;
	or.b64  	%rd125, %rd122, %rd124;
	ld.global.u16 	%rd126, [%rd35+20];
	ld.global.u16 	%r157, [%rd35+52];
	mul.wide.u32 	%rd127, %r157, 65536;
	or.b64  	%rd128, %rd127, %rd126;
	ld.global.u16 	%rd129, [%rd35+84];
	shl.b64 	%rd130, %rd129, 32;
	or.b64  	%rd131, %rd128, %rd130;
	ld.global.u16 	%rd132, [%rd35+116];
	shl.b64 	%rd133, %rd132, 48;
	or.b64  	%rd134, %rd131, %rd133;
	ld.global.u16 	%rd135, [%rd35+22];
	ld.global.u16 	%r158, [%rd35+54];
	mul.wide.u32 	%rd136, %r158, 65536;
	or.b64  	%rd137, %rd136, %rd135;
	ld.global.u16 	%rd138, [%rd35+86];
	shl.b64 	%rd139, %rd138, 32;
	or.b64  	%rd140, %rd137, %rd139;
	ld.global.u16 	%rd141, [%rd35+118];
	shl.b64 	%rd142, %rd141, 48;
	or.b64  	%rd143, %rd140, %rd142;
	ld.global.u16 	%rd144, [%rd35+24];
	ld.global.u16 	%r159, [%rd35+56];
	mul.wide.u32 	%rd145, %r159, 65536;
	or.b64  	%rd146, %rd145, %rd144;
	ld.global.u16 	%rd147, [%rd35+88];
	shl.b64 	%rd148, %rd147, 32;
	or.b64  	%rd149, %rd146, %rd148;
	ld.global.u16 	%rd150, [%rd35+120];
	shl.b64 	%rd151, %rd150, 48;
	or.b64  	%rd152, %rd149, %rd151;
	ld.global.u16 	%rd153, [%rd35+26];
	ld.global.u16 	%r160, [%rd35+58];
	mul.wide.u32 	%rd154, %r160, 65536;
	or.b64  	%rd155, %rd154, %rd153;
	ld.global.u16 	%rd156, [%rd35+90];
	shl.b64 	%rd157, %rd156, 32;
	or.b64  	%rd158, %rd155, %rd157;
	ld.global.u16 	%rd159, [%rd35+122];
	shl.b64 	%rd160, %rd159, 48;
	or.b64  	%rd161, %rd158, %rd160;
	ld.global.u16 	%rd162, [%rd35+28];
	ld.global.u16 	%r161, [%rd35+60];
	mul.wide.u32 	%rd163, %r161, 65536;
	or.b64  	%rd164, %rd163, %rd162;
	ld.global.u16 	%rd165, [%rd35+92];
	shl.b64 	%rd166, %rd165, 32;
	or.b64  	%rd167, %rd164, %rd166;
	ld.global.u16 	%rd168, [%rd35+124];
	shl.b64 	%rd169, %rd168, 48;
	or.b64  	%rd170, %rd167, %rd169;
	ld.global.u16 	%rd171, [%rd35+30];
	ld.global.u16 	%r162, [%rd35+62];
	mul.wide.u32 	%rd172, %r162, 65536;
	or.b64  	%rd173, %rd172, %rd171;
	ld.global.u16 	%rd174, [%rd35+94];
	shl.b64 	%rd175, %rd174, 32;
	or.b64  	%rd176, %rd173, %rd175;
	ld.global.u16 	%rd177, [%rd35+126];
	shl.b64 	%rd178, %rd177, 48;
	or.b64  	%rd179, %rd176, %rd178;
	shr.u64 	%rd180, %rd44, 8;
	xor.b64  	%rd181, %rd180, %rd116;
	and.b64  	%rd182, %rd181, 71777214294589695;
	xor.b64  	%rd183, %rd182, %rd116;
	shl.b64 	%rd184, %rd181, 8;
	and.b64  	%rd185, %rd184, -71777214294589696;
	xor.b64  	%rd186, %rd185, %rd44;
	shr.u64 	%rd187, %rd53, 8;
	xor.b64  	%rd188, %rd187, %rd125;
	and.b64  	%rd189, %rd188, 71777214294589695;
	xor.b64  	%rd190, %rd189, %rd125;
	shl.b64 	%rd191, %rd188, 8;
	and.b64  	%rd192, %rd191, -71777214294589696;
	xor.b64  	%rd193, %rd192, %rd53;
	shr.u64 	%rd194, %rd62, 8;
	xor.b64  	%rd195, %rd194, %rd134;
	and.b64  	%rd196, %rd195, 71777214294589695;
	xor.b64  	%rd197, %rd196, %rd134;
	shl.b64 	%rd198, %rd195, 8;
	and.b64  	%rd199, %rd198, -71777214294589696;
	xor.b64  	%rd200, %rd199, %rd62;
	shr.u64 	%rd201, %rd71, 8;
	xor.b64  	%rd202, %rd201, %rd143;
	and.b64  	%rd203, %rd202, 71777214294589695;
	xor.b64  	%rd204, %rd203, %rd143;
	shl.b64 	%rd205, %rd202, 8;
	and.b64  	%rd206, %rd205, -71777214294589696;
	xor.b64  	%rd207, %rd206, %rd71;
	shr.u64 	%rd208, %rd80, 8;
	xor.b64  	%rd209, %rd208, %rd152;
	and.b64  	%rd210, %rd209, 71777214294589695;
	xor.b64  	%rd211, %rd210, %rd152;
	shl.b64 	%rd212, %rd209, 8;
	and.b64  	%rd213, %rd212, -71777214294589696;
	xor.b64  	%rd214, %rd213, %rd80;
	shr.u64 	%rd215, %rd89, 8;
	xor.b64  	%rd216, %rd215, %rd161;
	and.b64  	%rd217, %rd216, 71777214294589695;
	xor.b64  	%rd218, %rd217, %rd161;
	shl.b64 	%rd219, %rd216, 8;
	and.b64  	%rd220, %rd219, -71777214294589696;
	xor.b64  	%rd221, %rd220, %rd89;
	shr.u64 	%rd222, %rd98, 8;
	xor.b64  	%rd223, %rd222, %rd170;
	and.b64  	%rd224, %rd223, 71777214294589695;
	xor.b64  	%rd225, %rd224, %rd170;
	shl.b64 	%rd226, %rd223, 8;
	and.b64  	%rd227, %rd226, -71777214294589696;
	xor.b64  	%rd228, %rd227, %rd98;
	shr.u64 	%rd229, %rd107, 8;
	xor.b64  	%rd230, %rd229, %rd179;
	and.b64  	%rd231, %rd230, 71777214294589695;
	xor.b64  	%rd232, %rd231, %rd179;
	shl.b64 	%rd233, %rd230, 8;
	and.b64  	%rd234, %rd233, -71777214294589696;
	xor.b64  	%rd235, %rd234, %rd107;
	shr.u64 	%rd236, %rd186, 4;
	xor.b64  	%rd237, %rd236, %rd214;
	and.b64  	%rd238, %rd237, 1085102592571150095;
	xor.b64  	%rd239, %rd238, %rd214;
	shl.b64 	%rd240, %rd237, 4;
	and.b64  	%rd241, %rd240, -1085102592571150096;
	xor.b64  	%rd242, %rd241, %rd186;
	shr.u64 	%rd243, %rd193, 4;
	xor.b64  	%rd244, %rd243, %rd221;
	and.b64  	%rd245, %rd244, 1085102592571150095;
	xor.b64  	%rd246, %rd245, %rd221;
	shl.b64 	%rd247, %rd244, 4;
	and.b64  	%rd248, %rd247, -1085102592571150096;
	xor.b64  	%rd249, %rd248, %rd193;
	shr.u64 	%rd250, %rd200, 4;
	xor.b64  	%rd251, %rd250, %rd228;
	and.b64  	%rd252, %rd251, 1085102592571150095;
	xor.b64  	%rd253, %rd252, %rd228;
	shl.b64 	%rd254, %rd251, 4;
	and.b64  	%rd255, %rd254, -1085102592571150096;
	xor.b64  	%rd256, %rd255, %rd200;
	shr.u64 	%rd257, %rd207, 4;
	xor.b64  	%rd258, %rd257, %rd235;
	and.b64  	%rd259, %rd258, 1085102592571150095;
	xor.b64  	%rd260, %rd259, %rd235;
	shl.b64 	%rd261, %rd258, 4;
	and.b64  	%rd262, %rd261, -1085102592571150096;
	xor.b64  	%rd263, %rd262, %rd207;
	shr.u64 	%rd264, %rd183, 4;
	xor.b64  	%rd265, %rd264, %rd211;
	and.b64  	%rd266, %rd265, 1085102592571150095;
	xor.b64  	%rd267, %rd266, %rd211;
	shl.b64 	%rd268, %rd265, 4;
	and.b64  	%rd269, %rd268, -1085102592571150096;
	xor.b64  	%rd270, %rd269, %rd183;
	shr.u64 	%rd271, %rd190, 4;
	xor.b64  	%rd272, %rd271, %rd218;
	and.b64  	%rd273, %rd272, 1085102592571150095;
	xor.b64  	%rd274, %rd273, %rd218;
	shl.b64 	%rd275, %rd272, 4;
	and.b64  	%rd276, %rd275, -1085102592571150096;
	xor.b64  	%rd277, %rd276, %rd190;
	shr.u64 	%rd278, %rd197, 4;
	xor.b64  	%rd279, %rd278, %rd225;
	and.b64  	%rd280, %rd279, 1085102592571150095;
	xor.b64  	%rd281, %rd280, %rd225;
	shl.b64 	%rd282, %rd279, 4;
	and.b64  	%rd283, %rd282, -1085102592571150096;
	xor.b64  	%rd284, %rd283, %rd197;
	shr.u64 	%rd285, %rd204, 4;
	xor.b64  	%rd286, %rd285, %rd232;
	and.b64  	%rd287, %rd286, 1085102592571150095;
	xor.b64  	%rd288, %rd287, %rd232;
	shl.b64 	%rd289, %rd286, 4;
	and.b64  	%rd290, %rd289, -1085102592571150096;
	xor.b64  	%rd291, %rd290, %rd204;
	shr.u64 	%rd292, %rd242, 2;
	xor.b64  	%rd293, %rd292, %rd256;
	and.b64  	%rd294, %rd293, 3689348814741910323;
	xor.b64  	%rd295, %rd294, %rd256;
	shl.b64 	%rd296, %rd293, 2;
	and.b64  	%rd297, %rd296, -3689348814741910324;
	xor.b64  	%rd298, %rd297, %rd242;
	shr.u64 	%rd299, %rd249, 2;
	xor.b64  	%rd300, %rd299, %rd263;
	and.b64  	%rd301, %rd300, 3689348814741910323;
	xor.b64  	%rd302, %rd301, %rd263;
	shl.b64 	%rd303, %rd300, 2;
	and.b64  	%rd304, %rd303, -3689348814741910324;
	xor.b64  	%rd305, %rd304, %rd249;
	shr.u64 	%rd306, %rd239, 2;
	xor.b64  	%rd307, %rd306, %rd253;
	and.b64  	%rd308, %rd307, 3689348814741910323;
	xor.b64  	%rd309, %rd308, %rd253;
	shl.b64 	%rd310, %rd307, 2;
	and.b64  	%rd311, %rd310, -3689348814741910324;
	xor.b64  	%rd312, %rd311, %rd239;
	shr.u64 	%rd313, %rd246, 2;
	xor.b64  	%rd314, %rd313, %rd260;
	and.b64  	%rd315, %rd314, 3689348814741910323;
	xor.b64  	%rd316, %rd315, %rd260;
	shl.b64 	%rd317, %rd314, 2;
	and.b64  	%rd318, %rd317, -3689348814741910324;
	xor.b64  	%rd319, %rd318, %rd246;
	shr.u64 	%rd320, %rd270, 2;
	xor.b64  	%rd321, %rd320, %rd284;
	and.b64  	%rd322, %rd321, 3689348814741910323;
	xor.b64  	%rd323, %rd322, %rd284;
	shl.b64 	%rd324, %rd321, 2;
	and.b64  	%rd325, %rd324, -3689348814741910324;
	xor.b64  	%rd326, %rd325, %rd270;
	shr.u64 	%rd327, %rd277, 2;
	xor.b64  	%rd328, %rd327, %rd291;
	and.b64  	%rd329, %rd328, 3689348814741910323;
	xor.b64  	%rd330, %rd329, %rd291;
	shl.b64 	%rd331, %rd328, 2;
	and.b64  	%rd332, %rd331, -3689348814741910324;
	xor.b64  	%rd333, %rd332, %rd277;
	shr.u64 	%rd334, %rd267, 2;
	xor.b64  	%rd335, %rd334, %rd281;
	and.b64  	%rd336, %rd335, 3689348814741910323;
	xor.b64  	%rd337, %rd336, %rd281;
	shl.b64 	%rd338, %rd335, 2;
	and.b64  	%rd339, %rd338, -3689348814741910324;
	xor.b64  	%rd340, %rd339, %rd267;
	shr.u64 	%rd341, %rd274, 2;
	xor.b64  	%rd342, %rd341, %rd288;
	and.b64  	%rd343, %rd342, 3689348814741910323;
	xor.b64  	%rd344, %rd343, %rd288;
	shl.b64 	%rd345, %rd342, 2;
	and.b64  	%rd346, %rd345, -3689348814741910324;
	xor.b64  	%rd347, %rd346, %rd274;
	shr.u64 	%rd348, %rd298, 1;
	xor.b64  	%rd349, %rd348, %rd305;
	and.b64  	%rd350, %rd349, 6148914691236517205;
	xor.b64  	%rd351, %rd350, %rd305;
	shl.b64 	%rd352, %rd349, 1;
	and.b64  	%rd353, %rd352, -6148914691236517206;
	xor.b64  	%rd354, %rd353, %rd298;
	st.local.v2.u64 	[%rd1], {%rd354, %rd351};
	shr.u64 	%rd355, %rd295, 1;
	xor.b64  	%rd356, %rd355, %rd302;
	and.b64  	%rd357, %rd356, 6148914691236517205;
	xor.b64  	%rd358, %rd357, %rd302;
	shl.b64 	%rd359, %rd356, 1;
	and.b64  	%rd360, %rd359, -6148914691236517206;
	xor.b64  	%rd361, %rd360, %rd295;
	st.local.v2.u64 	[%rd1+16], {%rd361, %rd358};
	shr.u64 	%rd362, %rd312, 1;
	xor.b64  	%rd363, %rd362, %rd319;
	and.b64  	%rd364, %rd363, 6148914691236517205;
	xor.b64  	%rd365, %rd364, %rd319;
	shl.b64 	%rd366, %rd363, 1;
	and.b64  	%rd367, %rd366, -6148914691236517206;
	xor.b64  	%rd368, %rd367, %rd312;
	st.local.v2.u64 	[%rd1+32], {%rd368, %rd365};
	shr.u64 	%rd369, %rd309, 1;
	xor.b64  	%rd370, %rd369, %rd316;
	and.b64  	%rd371, %rd370, 6148914691236517205;
	xor.b64  	%rd372, %rd371, %rd316;
	shl.b64 	%rd373, %rd370, 1;
	and.b64  	%rd374, %rd373, -6148914691236517206;
	xor.b64  	%rd375, %rd374, %rd309;
	st.local.v2.u64 	[%rd1+48], {%rd375, %rd372};
	shr.u64 	%rd376, %rd326, 1;
	xor.b64  	%rd377, %rd376, %rd333;
	and.b64  	%rd378, %rd377, 6148914691236517205;
	xor.b64  	%rd379, %rd378, %rd333;
	shl.b64 	%rd380, %rd377, 1;
	and.b64  	%rd381, %rd380, -6148914691236517206;
	xor.b64  	%rd382, %rd381, %rd326;
	st.local.v2.u64 	[%rd1+64], {%rd382, %rd379};
	shr.u64 	%rd383, %rd323, 1;
	xor.b64  	%rd384, %rd383, %rd330;
	and.b64  	%rd385, %rd384, 6148914691236517205;
	xor.b64  	%rd386, %rd385, %rd330;
	shl.b64 	%rd387, %rd384, 1;
	and.b64  	%rd388, %rd387, -6148914691236517206;
	xor.b64  	%rd389, %rd388, %rd323;
	st.local.v2.u64 	[%rd1+80], {%rd389, %rd386};
	shr.u64 	%rd390, %rd340, 1;
	xor.b64  	%rd391, %rd390, %rd347;
	and.b64  	%rd392, %rd391, 6148914691236517205;
	xor.b64  	%rd393, %rd392, %rd347;
	shl.b64 	%rd394, %rd391, 1;
	and.b64  	%rd395, %rd394, -6148914691236517206;
	xor.b64  	%rd396, %rd395, %rd340;
	st.local.v2.u64 	[%rd1+96], {%rd396, %rd393};
	shr.u64 	%rd397, %rd337, 1;
	xor.b64  	%rd398, %rd397, %rd344;
	and.b64  	%rd399, %rd398, 6148914691236517205;
	xor.b64  	%rd400, %rd399, %rd344;
	shl.b64 	%rd401, %rd398, 1;
	and.b64  	%rd402, %rd401, -6148914691236517206;
	xor.b64  	%rd403, %rd402, %rd337;
	st.local.v2.u64 	[%rd1+112], {%rd403, %rd400};
	setp.eq.s32 	%p5, %r139, 0;
	@%p5 bra 	$L__BB8_32;
	ld.param.u64 	%rd960, [shared_u16_transpose_pack_u64_param_1];
	cvta.to.global.u64 	%rd7, %rd960;
	and.b32  	%r60, %r139, 15;
	setp.lt.u32 	%p6, %r139, 16;
	mov.b32 	%r256, 0;
	@%p6 bra 	$L__BB8_23;
	and.b32  	%r256, %r139, -16;
	neg.s32 	%r249, %r256;
	shl.b32 	%r63, %r4, 4;
	add.s32 	%r164, %r2, %r4;
	add.s32 	%r247, %r164, %r1;
	add.s32 	%r246, %r3, %r58;
	mad.lo.s32 	%r245, %r4, 3, %r3;
	shl.b32 	%r165, %r4, 2;
	add.s32 	%r244, %r3, %r165;
	mad.lo.s32 	%r243, %r4, 5, %r3;
	mad.lo.s32 	%r242, %r4, 6, %r3;
	mad.lo.s32 	%r241, %r4, 7, %r3;
	shl.b32 	%r166, %r4, 3;
	add.s32 	%r240, %r3, %r166;
	mad.lo.s32 	%r239, %r4, 9, %r3;
	mad.lo.s32 	%r238, %r4, 10, %r3;
	mad.lo.s32 	%r237, %r4, 11, %r3;
	mad.lo.s32 	%r236, %r4, 12, %r3;
	mad.lo.s32 	%r235, %r4, 13, %r3;
	mad.lo.s32 	%r234, %r4, 14, %r3;
	mov.u32 	%r233, %r59;
	mov.u32 	%r248, %r3;
$L__BB8_22:
	.pragma "nounroll";
	ld.local.v2.u64 	{%rd404, %rd405}, [%rd964+-64];
	mul.wide.u32 	%rd406, %r233, 8;
	add.s64 	%rd407, %rd7, %rd406;
	st.global.u64 	[%rd407], %rd404;
	mul.wide.u32 	%rd408, %r248, 8;
	add.s64 	%rd409, %rd7, %rd408;
	st.global.u64 	[%rd409], %rd405;
	ld.local.v2.u64 	{%rd410, %rd411}, [%rd964+-48];
	mul.wide.u32 	%rd412, %r247, 8;
	add.s64 	%rd413, %rd7, %rd412;
	st.global.u64 	[%rd413], %rd410;
	mul.wide.u32 	%rd414, %r246, 8;
	add.s64 	%rd415, %rd7, %rd414;
	st.global.u64 	[%rd415], %rd411;
	ld.local.v2.u64 	{%rd416, %rd417}, [%rd964+-32];
	mul.wide.u32 	%rd418, %r245, 8;
	add.s64 	%rd419, %rd7, %rd418;
	st.global.u64 	[%rd419], %rd416;
	mul.wide.u32 	%rd420, %r244, 8;
	add.s64 	%rd421, %rd7, %rd420;
	st.global.u64 	[%rd421], %rd417;
	ld.local.v2.u64 	{%rd422, %rd423}, [%rd964+-16];
	mul.wide.u32 	%rd424, %r243, 8;
	add.s64 	%rd425, %rd7, %rd424;
	st.global.u64 	[%rd425], %rd422;
	mul.wide.u32 	%rd426, %r242, 8;
	add.s64 	%rd427, %rd7, %rd426;
	st.global.u64 	[%rd427], %rd423;
	ld.local.v2.u64 	{%rd428, %rd429}, [%rd964];
	mul.wide.u32 	%rd430, %r241, 8;
	add.s64 	%rd431, %rd7, %rd430;
	st.global.u64 	[%rd431], %rd428;
	mul.wide.u32 	%rd432, %r240, 8;
	add.s64 	%rd433, %rd7, %rd432;
	st.global.u64 	[%rd433], %rd429;
	ld.local.v2.u64 	{%rd434, %rd435}, [%rd964+16];
	mul.wide.u32 	%rd436, %r239, 8;
	add.s64 	%rd437, %rd7, %rd436;
	st.global.u64 	[%rd437], %rd434;
	mul.wide.u32 	%rd438, %r238, 8;
	add.s64 	%rd439, %rd7, %rd438;
	st.global.u64 	[%rd439], %rd435;
	ld.local.v2.u64 	{%rd440, %rd441}, [%rd964+32];
	mul.wide.u32 	%rd442, %r237, 8;
	add.s64 	%rd443, %rd7, %rd442;
	st.global.u64 	[%rd443], %rd440;
	mul.wide.u32 	%rd444, %r236, 8;
	add.s64 	%rd445, %rd7, %rd444;
	st.global.u64 	[%rd445], %rd441;
	ld.local.v2.u64 	{%rd446, %rd447}, [%rd964+48];
	mul.wide.u32 	%rd448, %r235, 8;
	add.s64 	%rd449, %rd7, %rd448;
	st.global.u64 	[%rd449], %rd446;
	mul.wide.u32 	%rd450, %r234, 8;
	add.s64 	%rd451, %rd7, %rd450;
	st.global.u64 	[%rd451], %rd447;
	add.s32 	%r249, %r249, 16;
	add.s32 	%r248, %r248, %r63;
	add.s32 	%r247, %r247, %r63;
	add.s32 	%r246, %r246, %r63;
	add.s32 	%r245, %r245, %r63;
	add.s32 	%r244, %r244, %r63;
	add.s32 	%r243, %r243, %r63;
	add.s32 	%r242, %r242, %r63;
	add.s32 	%r241, %r241, %r63;
	add.s32 	%r240, %r240, %r63;
	add.s32 	%r239, %r239, %r63;
	add.s32 	%r238, %r238, %r63;
	add.s32 	%r237, %r237, %r63;
	add.s32 	%r236, %r236, %r63;
	add.s32 	%r235, %r235, %r63;
	add.s32 	%r234, %r234, %r63;
	add.s32 	%r233, %r233, %r63;
	add.s64 	%rd964, %rd964, 128;
	setp.eq.s32 	%p7, %r249, 0;
	@%p7 bra 	$L__BB8_23;
	bra.uni 	$L__BB8_22;
$L__BB8_23:
	setp.eq.s32 	%p8, %r60, 0;
	@%p8 bra 	$L__BB8_32;
	and.b32  	%r126, %r139, 7;
	setp.lt.u32 	%p9, %r60, 8;
	@%p9 bra 	$L__BB8_26;
	mul.wide.u32 	%rd452, %r256, 8;
	add.s64 	%rd453, %rd1, %rd452;
	ld.local.u64 	%rd454, [%rd453];
	mul.lo.s32 	%r167, %r256, %r4;
	add.s32 	%r168, %r167, %r59;
	mul.wide.u32 	%rd455, %r168, 8;
	add.s64 	%rd456, %rd7, %rd455;
	st.global.u64 	[%rd456], %rd454;
	ld.local.u64 	%rd457, [%rd453+8];
	add.s32 	%r169, %r167, %r3;
	mul.wide.u32 	%rd458, %r169, 8;
	add.s64 	%rd459, %rd7, %rd458;
	st.global.u64 	[%rd459], %rd457;
	ld.local.u64 	%rd460, [%rd453+16];
	add.s32 	%r170, %r169, %r4;
	mul.wide.u32 	%rd461, %r170, 8;
	add.s64 	%rd462, %rd7, %rd461;
	st.global.u64 	[%rd462], %rd460;
	ld.local.u64 	%rd463, [%rd453+24];
	add.s32 	%r171, %r170, %r4;
	mul.wide.u32 	%rd464, %r171, 8;
	add.s64 	%rd465, %rd7, %rd464;
	st.global.u64 	[%rd465], %rd463;
	ld.local.u64 	%rd466, [%rd453+32];
	add.s32 	%r172, %r171, %r4;
	mul.wide.u32 	%rd467, %r172, 8;
	add.s64 	%rd468, %rd7, %rd467;
	st.global.u64 	[%rd468], %rd466;
	ld.local.u64 	%rd469, [%rd453+40];
	add.s32 	%r173, %r172, %r4;
	mul.wide.u32 	%rd470, %r173, 8;
	add.s64 	%rd471, %rd7, %rd470;
	st.global.u64 	[%rd471], %rd469;
	ld.local.u64 	%rd472, [%rd453+48];
	add.s32 	%r174, %r173, %r4;
	mul.wide.u32 	%rd473, %r174, 8;
	add.s64 	%rd474, %rd7, %rd473;
	st.global.u64 	[%rd474], %rd472;
	ld.local.u64 	%rd475, [%rd453+56];
	add.s32 	%r175, %r174, %r4;
	mul.wide.u32 	%rd476, %r175, 8;
	add.s64 	%rd477, %rd7, %rd476;
	st.global.u64 	[%rd477], %rd475;
	add.s32 	%r256, %r256, 8;
$L__BB8_26:
	setp.eq.s32 	%p10, %r126, 0;
	@%p10 bra 	$L__BB8_32;
	and.b32  	%r129, %r139, 3;
	setp.lt.u32 	%p11, %r126, 4;
	@%p11 bra 	$L__BB8_29;
	mul.wide.u32 	%rd478, %r256, 8;
	add.s64 	%rd479, %rd1, %rd478;
	ld.local.u64 	%rd480, [%rd479];
	mul.lo.s32 	%r176, %r256, %r4;
	add.s32 	%r177, %r176, %r59;
	mul.wide.u32 	%rd481, %r177, 8;
	add.s64 	%rd482, %rd7, %rd481;
	st.global.u64 	[%rd482], %rd480;
	ld.local.u64 	%rd483, [%rd479+8];
	add.s32 	%r178, %r176, %r3;
	mul.wide.u32 	%rd484, %r178, 8;
	add.s64 	%rd485, %rd7, %rd484;
	st.global.u64 	[%rd485], %rd483;
	ld.local.u64 	%rd486, [%rd479+16];
	add.s32 	%r179, %r178, %r4;
	mul.wide.u32 	%rd487, %r179, 8;
	add.s64 	%rd488, %rd7, %rd487;
	st.global.u64 	[%rd488], %rd486;
	ld.local.u64 	%rd489, [%rd479+24];
	add.s32 	%r180, %r179, %r4;
	mul.wide.u32 	%rd490, %r180, 8;
	add.s64 	%rd491, %rd7, %rd490;
	st.global.u64 	[%rd491], %rd489;
	add.s32 	%r256, %r256, 4;
$L__BB8_29:
	setp.eq.s32 	%p12, %r129, 0;
	@%p12 bra 	$L__BB8_32;
	add.s32 	%r181, %r256, -1;
	mad.lo.s32 	%r259, %r4, %r181, %r3;
	mul.wide.u32 	%rd492, %r256, 8;
	add.s64 	%rd966, %rd1, %rd492;
	neg.s32 	%r258, %r129;
$L__BB8_31:
	.pragma "nounroll";
	ld.local.u64 	%rd493, [%rd966];
	mul.wide.u32 	%rd494, %r259, 8;
	add.s64 	%rd495, %rd7, %rd494;
	st.global.u64 	[%rd495], %rd493;
	add.s32 	%r259, %r259, %r4;
	add.s64 	%rd966, %rd966, 8;
	add.s32 	%r258, %r258, 1;
	setp.ne.s32 	%p13, %r258, 0;
	@%p13 bra 	$L__BB8_31;
$L__BB8_32:
	ret;

}
	// .globl	shared_u32_transpose_pack_u64
.visible .entry shared_u32_transpose_pack_u64(
	.param .u64 .ptr .align 1 shared_u32_transpose_pack_u64_param_0,
	.param .u64 .ptr .align 1 shared_u32_transpose_pack_u64_param_1,
	.param .u64 .ptr .align 1 shared_u32_transpose_pack_u64_param_2,
	.param .u64 .ptr .align 1 shared_u32_transpose_pack_u64_param_3,
	.param .u32 shared_u32_transpose_pack_u64_param_4,
	.param .u32 shared_u32_transpose_pack_u64_param_5
)
{
	.local .align 16 .b8 	__local_depot9[256];
	.reg .b64 	%SP;
	.reg .b64 	%SPL;
	.reg .pred 	%p<23>;
	.reg .b32 	%r<249>;
	.reg .b64 	%rd<1607>;

	mov.u64 	%SPL, __local_depot9;
	ld.param.u32 	%r141, [shared_u32_transpose_pack_u64_param_4];
	add.u64 	%rd1, %SPL, 0;
	mov.u32 	%r143, %ctaid.x;
	mov.u32 	%r144, %ntid.x;
	mov.u32 	%r145, %tid.x;
	mad.lo.s32 	%r1, %r143, %r144, %r145;
	and.b32  	%r146, %r141, 63;
	setp.eq.s32 	%p1, %r146, 0;
	@%p1 bra 	$L__BB9_2;
	mov.u64 	%rd21, $str;
	cvta.global.u64 	%rd22, %rd21;
	mov.u64 	%rd23, $str$1;
	cvta.global.u64 	%rd24, %rd23;
	mov.u64 	%rd25, __unnamed_2;
	cvta.global.u64 	%rd26, %rd25;
	{ // callseq 2, 0
	.param .b64 param0;
	st.param.b64 	[param0], %rd22;
	.param .b64 param1;
	st.param.b64 	[param1], %rd24;
	.param .b32 param2;
	st.param.b32 	[param2], 166;
	.param .b64 param3;
	st.param.b64 	[param3], %rd26;
	.param .b64 param4;
	st.param.b64 	[param4], 1;
	call.uni 
	__assertfail, 
	(
	param0, 
	param1, 
	param2, 
	param3, 
	param4
	);
	} // callseq 2
$L__BB9_2:
	ld.param.u32 	%r194, [shared_u32_transpose_pack_u64_param_5];
	setp.lt.s32 	%p2, %r194, 33;
	@%p2 bra 	$L__BB9_4;
	mov.u64 	%rd27, $str$3;
	cvta.global.u64 	%rd28, %rd27;
	mov.u64 	%rd29, $str$1;
	cvta.global.u64 	%rd30, %rd29;
	mov.u64 	%rd31, __unnamed_2;
	cvta.global.u64 	%rd32, %rd31;
	{ // callseq 3, 0
	.param .b64 param0;
	st.param.b64 	[param0], %rd28;
	.param .b64 param1;
	st.param.b64 	[param1], %rd30;
	.param .b32 param2;
	st.param.b32 	[param2], 167;
	.param .b64 param3;
	st.param.b64 	[param3], %rd32;
	.param .b64 param4;
	st.param.b64 	[param4], 1;
	call.uni 
	__assertfail, 
	(
	param0, 
	param1, 
	param2, 
	param3, 
	param4
	);
	} // callseq 3
$L__BB9_4:
	shr.s32 	%r147, %r141, 31;
	shr.u32 	%r148, %r147, 26;
	add.s32 	%r149, %r141, %r148;
	shr.s32 	%r2, %r149, 6;
	setp.ge.s32 	%p3, %r1, %r2;
	@%p3 bra 	$L__BB9_18;
	ld.param.u32 	%r200, [shared_u32_transpose_pack_u64_param_5];
	ld.param.u64 	%rd1601, [shared_u32_transpose_pack_u64_param_2];
	mov.u32 	%r3, %tid.x;
	mov.u32 	%r174, %ctaid.x;
	mov.u32 	%r175, %ntid.x;
	mul.lo.s32 	%r4, %r174, %r175;
	add.s32 	%r5, %r4, %r3;
	shl.b32 	%r176, %r5, 6;
	cvta.to.global.u64 	%rd816, %rd1601;
	mul.wide.s32 	%rd817, %r176, 4;
	add.s64 	%rd818, %rd816, %rd817;
	ld.global.u32 	%rd819, [%rd818];
	ld.global.u32 	%rd820, [%rd818+128];
	shl.b64 	%rd821, %rd820, 32;
	or.b64  	%rd822, %rd821, %rd819;
	ld.global.u32 	%rd823, [%rd818+4];
	ld.global.u32 	%rd824, [%rd818+132];
	shl.b64 	%rd825, %rd824, 32;
	or.b64  	%rd826, %rd825, %rd823;
	ld.global.u32 	%rd827, [%rd818+8];
	ld.global.u32 	%rd828, [%rd818+136];
	shl.b64 	%rd829, %rd828, 32;
	or.b64  	%rd830, %rd829, %rd827;
	ld.global.u32 	%rd831, [%rd818+12];
	ld.global.u32 	%rd832, [%rd818+140];
	shl.b64 	%rd833, %rd832, 32;
	or.b64  	%rd834, %rd833, %rd831;
	ld.global.u32 	%rd835, [%rd818+16];
	ld.global.u32 	%rd836, [%rd818+144];
	shl.b64 	%rd837, %rd836, 32;
	or.b64  	%rd838, %rd837, %rd835;
	ld.global.u32 	%rd839, [%rd818+20];
	ld.global.u32 	%rd840, [%rd818+148];
	shl.b64 	%rd841, %rd840, 32;
	or.b64  	%rd842, %rd841, %rd839;
	ld.global.u32 	%rd843, [%rd818+24];
	ld.global.u32 	%rd844, [%rd818+152];
	shl.b64 	%rd845, %rd844, 32;
	or.b64  	%rd846, %rd845, %rd843;
	ld.global.u32 	%rd847, [%rd818+28];
	ld.global.u32 	%rd848, [%rd818+156];
	shl.b64 	%rd849, %rd848, 32;
	or.b64  	%rd850, %rd849, %rd847;
	add.s64 	%rd1603, %rd1, 64;
	ld.global.u32 	%rd851, [%rd818+32];
	ld.global.u32 	%rd852, [%rd818+160];
	shl.b64 	%rd853, %rd852, 32;
	or.b64  	%rd854, %rd853, %rd851;
	ld.global.u32 	%rd855, [%rd818+36];
	ld.global.u32 	%rd856, [%rd818+164];
	shl.b64 	%rd857, %rd856, 32;
	or.b64  	%rd858, %rd857, %rd855;
	ld.global.u32 	%rd859, [%rd818+40];
	ld.global.u32 	%rd860, [%rd818+168];
	shl.b64 	%rd861, %rd860, 32;
	or.b64  	%rd862, %rd861, %rd859;
	ld.global.u32 	%rd863, [%rd818+44];
	ld.global.u32 	%rd864, [%rd818+172];
	shl.b64 	%rd865, %rd864, 32;
	or.b64  	%rd866, %rd865, %rd863;
	ld.global.u32 	%rd867, [%rd818+48];
	ld.global.u32 	%rd868, [%rd818+176];
	shl.b64 	%rd869, %rd868, 32;
	or.b64  	%rd870, %rd869, %rd867;
	ld.global.u32 	%rd871, [%rd818+52];
	ld.global.u32 	%rd872, [%rd818+180];
	shl.b64 	%rd873, %rd872, 32;
	or.b64  	%rd874, %rd873, %rd871;
	ld.global.u32 	%rd875, [%rd818+56];
	ld.global.u32 	%rd876, [%rd818+184];
	shl.b64 	%rd877, %rd876, 32;
	or.b64  	%rd878, %rd877, %rd875;
	ld.global.u32 	%rd879, [%rd818+60];
	ld.global.u32 	%rd880, [%rd818+188];
	shl.b64 	%rd881, %rd880, 32;
	or.b64  	%rd882, %rd881, %rd879;
	ld.global.u32 	%rd883, [%rd818+64];
	ld.global.u32 	%rd884, [%rd818+192];
	shl.b64 	%rd885, %rd884, 32;
	or.b64  	%rd886, %rd885, %rd883;
	ld.global.u32 	%rd887, [%rd818+68];
	ld.global.u32 	%rd888, [%rd818+196];
	shl.b64 	%rd889, %rd888, 32;
	or.b64  	%rd890, %rd889, %rd887;
	ld.global.u32 	%rd891, [%rd818+72];
	ld.global.u32 	%rd892, [%rd818+200];
	shl.b64 	%rd893, %rd892, 32;
	or.b64  	%rd894, %rd893, %rd891;
	ld.global.u32 	%rd895, [%rd818+76];
	ld.global.u32 	%rd896, [%rd818+204];
	shl.b64 	%rd897, %rd896, 32;
	or.b64  	%rd898, %rd897, %rd895;
	ld.global.u32 	%rd899, [%rd818+80];
	ld.global.u32 	%rd900, [%rd818+208];
	shl.b64 	%rd901, %rd900, 32;
	or.b64  	%rd902, %rd901, %rd899;
	ld.global.u32 	%rd903, [%rd818+84];
	ld.global.u32 	%rd904, [%rd818+212];
	shl.b64 	%rd905, %rd904, 32;
	or.b64  	%rd906, %rd905, %rd903;
	ld.global.u32 	%rd907, [%rd818+88];
	ld.global.u32 	%rd908, [%rd818+216];
	shl.b64 	%rd909, %rd908, 32;
	or.b64  	%rd910, %rd909, %rd907;
	ld.global.u32 	%rd911, [%rd818+92];
	ld.global.u32 	%rd912, [%rd818+220];
	shl.b64 	%rd913, %rd912, 32;
	or.b64  	%rd914, %rd913, %rd911;
	ld.global.u32 	%rd915, [%rd818+96];
	ld.global.u32 	%rd916, [%rd818+224];
	shl.b64 	%rd917, %rd916, 32;
	or.b64  	%rd918, %rd917, %rd915;
	ld.global.u32 	%rd919, [%rd818+100];
	ld.global.u32 	%rd920, [%rd818+228];
	shl.b64 	%rd921, %rd920, 32;
	or.b64  	%rd922, %rd921, %rd919;
	ld.global.u32 	%rd923, [%rd818+104];
	ld.global.u32 	%rd924, [%rd818+232];
	shl.b64 	%rd925, %rd924, 32;
	or.b64  	%rd926, %rd925, %rd923;
	ld.global.u32 	%rd927, [%rd818+108];
	ld.global.u32 	%rd928, [%rd818+236];
	shl.b64 	%rd929, %rd928, 32;
	or.b64  	%rd930, %rd929, %rd927;
	ld.global.u32 	%rd931, [%rd818+112];
	ld.global.u32 	%rd932, [%rd818+240];
	shl.b64 	%rd933, %rd932, 32;
	or.b64  	%rd934, %rd933, %rd931;
	ld.global.u32 	%rd935, [%rd818+116];
	ld.global.u32 	%rd936, [%rd818+244];
	shl.b64 	%rd937, %rd936, 32;
	or.b64  	%rd938, %rd937, %rd935;
	ld.global.u32 	%rd939, [%rd818+120];
	ld.global.u32 	%rd940, [%rd818+248];
	shl.b64 	%rd941, %rd940, 32;
	or.b64  	%rd942, %rd941, %rd939;
	ld.global.u32 	%rd943, [%rd818+124];
	ld.global.u32 	%rd944, [%rd818+252];
	shl.b64 	%rd945, %rd944, 32;
	or.b64  	%rd946, %rd945, %rd943;
	shr.u64 	%rd947, %rd822, 16;
	xor.b64  	%rd948, %rd947, %rd886;
	and.b64  	%rd949, %rd948, 281470681808895;
	xor.b64  	%rd950, %rd949, %rd886;
	shl.b64 	%rd951, %rd948, 16;
	and.b64  	%rd952, %rd951, -281470681808896;
	xor.b64  	%rd953, %rd952, %rd822;
	shr.u64 	%rd954, %rd826, 16;
	xor.b64  	%rd955, %rd954, %rd890;
	and.b64  	%rd956, %rd955, 281470681808895;
	xor.b64  	%rd957, %rd956, %rd890;
	shl.b64 	%rd958, %rd955, 16;
	and.b64  	%rd959, %rd958, -281470681808896;
	xor.b64  	%rd960, %rd959, %rd826;
	shr.u64 	%rd961, %rd830, 16;
	xor.b64  	%rd962, %rd961, %rd894;
	and.b64  	%rd963, %rd962, 281470681808895;
	xor.b64  	%rd964, %rd963, %rd894;
	shl.b64 	%rd965, %rd962, 16;
	and.b64  	%rd966, %rd965, -281470681808896;
	xor.b64  	%rd967, %rd966, %rd830;
	shr.u64 	%rd968, %rd834, 16;
	xor.b64  	%rd969, %rd968, %rd898;
	and.b64  	%rd970, %rd969, 281470681808895;
	xor.b64  	%rd971, %rd970, %rd898;
	shl.b64 	%rd972, %rd969, 16;
	and.b64  	%rd973, %rd972, -281470681808896;
	xor.b64  	%rd974, %rd973, %rd834;
	shr.u64 	%rd975, %rd838, 16;
	xor.b64  	%rd976, %rd975, %rd902;
	and.b64  	%rd977, %rd976, 281470681808895;
	xor.b64  	%rd978, %rd977, %rd902;
	shl.b64 	%rd979, %rd976, 16;
	and.b64  	%rd980, %rd979, -281470681808896;
	xor.b64  	%rd981, %rd980, %rd838;
	shr.u64 	%rd982, %rd842, 16;
	xor.b64  	%rd983, %rd982, %rd906;
	and.b64  	%rd984, %rd983, 281470681808895;
	xor.b64  	%rd985, %rd984, %rd906;
	shl.b64 	%rd986, %rd983, 16;
	and.b64  	%rd987, %rd986, -281470681808896;
	xor.b64  	%rd988, %rd987, %rd842;
	shr.u64 	%rd989, %rd846, 16;
	xor.b64  	%rd990, %rd989, %rd910;
	and.b64  	%rd991, %rd990, 281470681808895;
	xor.b64  	%rd992, %rd991, %rd910;
	shl.b64 	%rd993, %rd990, 16;
	and.b64  	%rd994, %rd993, -281470681808896;
	xor.b64  	%rd995, %rd994, %rd846;
	shr.u64 	%rd996, %rd850, 16;
	xor.b64  	%rd997, %rd996, %rd914;
	and.b64  	%rd998, %rd997, 281470681808895;
	xor.b64  	%rd999, %rd998, %rd914;
	shl.b64 	%rd1000, %rd997, 16;
	and.b64  	%rd1001, %rd1000, -281470681808896;
	xor.b64  	%rd1002, %rd1001, %rd850;
	shr.u64 	%rd1003, %rd854, 16;
	xor.b64  	%rd1004, %rd1003, %rd918;
	and.b64  	%rd1005, %rd1004, 281470681808895;
	xor.b64  	%rd1006, %rd1005, %rd918;
	shl.b64 	%rd1007, %rd1004, 16;
	and.b64  	%rd1008, %rd1007, -281470681808896;
	xor.b64  	%rd1009, %rd1008, %rd854;
	shr.u64 	%rd1010, %rd858, 16;
	xor.b64  	%rd1011, %rd1010, %rd922;
	and.b64  	%rd1012, %rd1011, 281470681808895;
	xor.b64  	%rd1013, %rd1012, %rd922;
	shl.b64 	%rd1014, %rd1011, 16;
	and.b64  	%rd1015, %rd1014, -281470681808896;
	xor.b64  	%rd1016, %rd1015, %rd858;
	shr.u64 	%rd1017, %rd862, 16;
	xor.b64  	%rd1018, %rd1017, %rd926;
	and.b64  	%rd1019, %rd1018, 281470681808895;
	xor.b64  	%rd1020, %rd1019, %rd926;
	shl.b64 	%rd1021, %rd1018, 16;
	and.b64  	%rd1022, %rd1021, -281470681808896;
	xor.b64  	%rd1023, %rd1022, %rd862;
	shr.u64 	%rd1024, %rd866, 16;
	xor.b64  	%rd1025, %rd1024, %rd930;
	and.b64  	%rd1026, %rd1025, 281470681808895;
	xor.b64  	%rd1027, %rd1026, %rd930;
	shl.b64 	%rd1028, %rd1025, 16;
	and.b64  	%rd1029, %rd1028, -281470681808896;
	xor.b64  	%rd1030, %rd1029, %rd866;
	shr.u64 	%rd1031, %rd870, 16;
	xor.b64  	%rd1032, %rd1031, %rd934;
	and.b64  	%rd1033, %rd1032, 281470681808895;
	xor.b64  	%rd1034, %rd1033, %rd934;
	shl.b64 	%rd1035, %rd1032, 16;
	and.b64  	%rd1036, %rd1035, -281470681808896;
	xor.b64  	%rd1037, %rd1036, %rd870;
	shr.u64 	%rd1038, %rd874, 16;
	xor.b64  	%rd1039, %rd1038, %rd938;
	and.b64  	%rd1040, %rd1039, 281470681808895;
	xor.b64  	%rd1041, %rd1040, %rd938;
	shl.b64 	%rd1042, %rd1039, 16;
	and.b64  	%rd1043, %rd1042, -281470681808896;
	xor.b64  	%rd1044, %rd1043, %rd874;
	shr.u64 	%rd1045, %rd878, 16;
	xor.b64  	%rd1046, %rd1045, %rd942;
	and.b64  	%rd1047, %rd1046, 281470681808895;
	xor.b64  	%rd1048, %rd1047, %rd942;
	shl.b64 	%rd1049, %rd1046, 16;
	and.b64  	%rd1050, %rd1049, -281470681808896;
	xor.b64  	%rd1051, %rd1050, %rd878;
	shr.u64 	%rd1052, %rd882, 16;
	xor.b64  	%rd1053, %rd1052, %rd946;
	and.b64  	%rd1054, %rd1053, 281470681808895;
	xor.b64  	%rd1055, %rd1054, %rd946;
	shl.b64 	%rd1056, %rd1053, 16;
	and.b64  	%rd1057, %rd1056, -281470681808896;
	xor.b64  	%rd1058, %rd1057, %rd882;
	shr.u64 	%rd1059, %rd953, 8;
	xor.b64  	%rd1060, %rd1059, %rd1009;
	and.b64  	%rd1061, %rd1060, 71777214294589695;
	xor.b64  	%rd1062, %rd1061, %rd1009;
	shl.b64 	%rd1063, %rd1060, 8;
	and.b64  	%rd1064, %rd1063, -71777214294589696;
	xor.b64  	%rd1065, %rd1064, %rd953;
	shr.u64 	%rd1066, %rd960, 8;
	xor.b64  	%rd1067, %rd1066, %rd1016;
	and.b64  	%rd1068, %rd1067, 71777214294589695;
	xor.b64  	%rd1069, %rd1068, %rd1016;
	shl.b64 	%rd1070, %rd1067, 8;
	and.b64  	%rd1071, %rd1070, -71777214294589696;
	xor.b64  	%rd1072, %rd1071, %rd960;
	shr.u64 	%rd1073, %rd967, 8;
	xor.b64  	%rd1074, %rd1073, %rd1023;
	and.b64  	%rd1075, %rd1074, 71777214294589695;
	xor.b64  	%rd1076, %rd1075, %rd1023;
	shl.b64 	%rd1077, %rd1074, 8;
	and.b64  	%rd1078, %rd1077, -71777214294589696;
	xor.b64  	%rd1079, %rd1078, %rd967;
	shr.u64 	%rd1080, %rd974, 8;
	xor.b64  	%rd1081, %rd1080, %rd1030;
	and.b64  	%rd1082, %rd1081, 71777214294589695;
	xor.b64  	%rd1083, %rd1082, %rd1030;
	shl.b64 	%rd1084, %rd1081, 8;
	and.b64  	%rd1085, %rd1084, -71777214294589696;
	xor.b64  	%rd1086, %rd1085, %rd974;
	shr.u64 	%rd1087, %rd981, 8;
	xor.b64  	%rd1088, %rd1087, %rd1037;
	and.b64  	%rd1089, %rd1088, 71777214294589695;
	xor.b64  	%rd1090, %rd1089, %rd1037;
	shl.b64 	%rd1091, %rd1088, 8;
	and.b64  	%rd1092, %rd1091, -71777214294589696;
	xor.b64  	%rd1093, %rd1092, %rd981;
	shr.u64 	%rd1094, %rd988, 8;
	xor.b64  	%rd1095, %rd1094, %rd1044;
	and.b64  	%rd1096, %rd1095, 71777214294589695;
	xor.b64  	%rd1097, %rd1096, %rd1044;
	shl.b64 	%rd1098, %rd1095, 8;
	and.b64  	%rd1099, %rd1098, -71777214294589696;
	xor.b64  	%rd1100, %rd1099, %rd988;
	shr.u64 	%rd1101, %rd995, 8;
	xor.b64  	%rd1102, %rd1101, %rd1051;
	and.b64  	%rd1103, %rd1102, 71777214294589695;
	xor.b64  	%rd1104, %rd1103, %rd1051;
	shl.b64 	%rd1105, %rd1102, 8;
	and.b64  	%rd1106, %rd1105, -71777214294589696;
	xor.b64  	%rd1107, %rd1106, %rd995;
	shr.u64 	%rd1108, %rd1002, 8;
	xor.b64  	%rd1109, %rd1108, %rd1058;
	and.b64  	%rd1110, %rd1109, 71777214294589695;
	xor.b64  	%rd1111, %rd1110, %rd1058;
	shl.b64 	%rd1112, %rd1109, 8;
	and.b64  	%rd1113, %rd1112, -71777214294589696;
	xor.b64  	%rd1114, %rd1113, %rd1002;
	shr.u64 	%rd1115, %rd950, 8;
	xor.b64  	%rd1116, %rd1115, %rd1006;
	and.b64  	%rd1117, %rd1116, 71777214294589695;
	xor.b64  	%rd1118, %rd1117, %rd1006;
	shl.b64 	%rd1119, %rd1116, 8;
	and.b64  	%rd1120, %rd1119, -71777214294589696;
	xor.b64  	%rd1121, %rd1120, %rd950;
	shr.u64 	%rd1122, %rd957, 8;
	xor.b64  	%rd1123, %rd1122, %rd1013;
	and.b64  	%rd1124, %rd1123, 71777214294589695;
	xor.b64  	%rd1125, %rd1124, %rd1013;
	shl.b64 	%rd1126, %rd1123, 8;
	and.b64  	%rd1127, %rd1126, -71777214294589696;
	xor.b64  	%rd1128, %rd1127, %rd957;
	shr.u64 	%rd1129, %rd964, 8;
	xor.b64  	%rd1130, %rd1129, %rd1020;
	and.b64  	%rd1131, %rd1130, 71777214294589695;
	xor.b64  	%rd1132, %rd1131, %rd1020;
	shl.b64 	%rd1133, %rd1130, 8;
	and.b64  	%rd1134, %rd1133, -71777214294589696;
	xor.b64  	%rd1135, %rd1134, %rd964;
	shr.u64 	%rd1136, %rd971, 8;
	xor.b64  	%rd1137, %rd1136, %rd1027;
	and.b64  	%rd1138, %rd1137, 71777214294589695;
	xor.b64  	%rd1139, %rd1138, %rd1027;
	shl.b64 	%rd1140, %rd1137, 8;
	and.b64  	%rd1141, %rd1140, -71777214294589696;
	xor.b64  	%rd1142, %rd1141, %rd971;
	shr.u64 	%rd1143, %rd978, 8;
	xor.b64  	%rd1144, %rd1143, %rd1034;
	and.b64  	%rd1145, %rd1144, 71777214294589695;
	xor.b64  	%rd1146, %rd1145, %rd1034;
	shl.b64 	%rd1147, %rd1144, 8;
	and.b64  	%rd1148, %rd1147, -71777214294589696;
	xor.b64  	%rd1149, %rd1148, %rd978;
	shr.u64 	%rd1150, %rd985, 8;
	xor.b64  	%rd1151, %rd1150, %rd1041;
	and.b64  	%rd1152, %rd1151, 71777214294589695;
	xor.b64  	%rd1153, %rd1152, %rd1041;
	shl.b64 	%rd1154, %rd1151, 8;
	and.b64  	%rd1155, %rd1154, -71777214294589696;
	xor.b64  	%rd1156, %rd1155, %rd985;
	shr.u64 	%rd1157, %rd992, 8;
	xor.b64  	%rd1158, %rd1157, %rd1048;
	and.b64  	%rd1159, %rd1158, 71777214294589695;
	xor.b64  	%rd1160, %rd1159, %rd1048;
	shl.b64 	%rd1161, %rd1158, 8;
	and.b64  	%rd1162, %rd1161, -71777214294589696;
	xor.b64  	%rd1163, %rd1162, %rd992;
	shr.u64 	%rd1164, %rd999, 8;
	xor.b64  	%rd1165, %rd1164, %rd1055;
	and.b64  	%rd1166, %rd1165, 71777214294589695;
	xor.b64  	%rd1167, %rd1166, %rd1055;
	shl.b64 	%rd1168, %rd1165, 8;
	and.b64  	%rd1169, %rd1168, -71777214294589696;
	xor.b64  	%rd1170, %rd1169, %rd999;
	shr.u64 	%rd1171, %rd1065, 4;
	xor.b64  	%rd1172, %rd1171, %rd1093;
	and.b64  	%rd1173, %rd1172, 1085102592571150095;
	xor.b64  	%rd1174, %rd1173, %rd1093;
	shl.b64 	%rd1175, %rd1172, 4;
	and.b64  	%rd1176, %rd1175, -1085102592571150096;
	xor.b64  	%rd1177, %rd1176, %rd1065;
	shr.u64 	%rd1178, %rd1072, 4;
	xor.b64  	%rd1179, %rd1178, %rd1100;
	and.b64  	%rd1180, %rd1179, 1085102592571150095;
	xor.b64  	%rd1181, %rd1180, %rd1100;
	shl.b64 	%rd1182, %rd1179, 4;
	and.b64  	%rd1183, %rd1182, -1085102592571150096;
	xor.b64  	%rd1184, %rd1183, %rd1072;
	shr.u64 	%rd1185, %rd1079, 4;
	xor.b64  	%rd1186, %rd1185, %rd1107;
	and.b64  	%rd1187, %rd1186, 1085102592571150095;
	xor.b64  	%rd1188, %rd1187, %rd1107;
	shl.b64 	%rd1189, %rd1186, 4;
	and.b64  	%rd1190, %rd1189, -1085102592571150096;
	xor.b64  	%rd1191, %rd1190, %rd1079;
	shr.u64 	%rd1192, %rd1086, 4;
	xor.b64  	%rd1193, %rd1192, %rd1114;
	and.b64  	%rd1194, %rd1193, 1085102592571150095;
	xor.b64  	%rd1195, %rd1194, %rd1114;
	shl.b64 	%rd1196, %rd1193, 4;
	and.b64  	%rd1197, %rd1196, -1085102592571150096;
	xor.b64  	%rd1198, %rd1197, %rd1086;
	shr.u64 	%rd1199, %rd1062, 4;
	xor.b64  	%rd1200, %rd1199, %rd1090;
	and.b64  	%rd1201, %rd1200, 1085102592571150095;
	xor.b64  	%rd1202, %rd1201, %rd1090;
	shl.b64 	%rd1203, %rd1200, 4;
	and.b64  	%rd1204, %rd1203, -1085102592571150096;
	xor.b64  	%rd1205, %rd1204, %rd1062;
	shr.u64 	%rd1206, %rd1069, 4;
	xor.b64  	%rd1207, %rd1206, %rd1097;
	and.b64  	%rd1208, %rd1207, 1085102592571150095;
	xor.b64  	%rd1209, %rd1208, %rd1097;
	shl.b64 	%rd1210, %rd1207, 4;
	and.b64  	%rd1211, %rd1210, -1085102592571150096;
	xor.b64  	%rd1212, %rd1211, %rd1069;
	shr.u64 	%rd1213, %rd1076, 4;
	xor.b64  	%rd1214, %rd1213, %rd1104;
	and.b64  	%rd1215, %rd1214, 1085102592571150095;
	xor.b64  	%rd1216, %rd1215, %rd1104;
	shl.b64 	%rd1217, %rd1214, 4;
	and.b64  	%rd1218, %rd1217, -1085102592571150096;
	xor.b64  	%rd1219, %rd1218, %rd1076;
	shr.u64 	%rd1220, %rd1083, 4;
	xor.b64  	%rd1221, %rd1220, %rd1111;
	and.b64  	%rd1222, %rd1221, 1085102592571150095;
	xor.b64  	%rd1223, %rd1222, %rd1111;
	shl.b64 	%rd1224, %rd1221, 4;
	and.b64  	%rd1225, %rd1224, -1085102592571150096;
	xor.b64  	%rd1226, %rd1225, %rd1083;
	shr.u64 	%rd1227, %rd1121, 4;
	xor.b64  	%rd1228, %rd1227, %rd1149;
	and.b64  	%rd1229, %rd1228, 1085102592571150095;
	xor.b64  	%rd1230, %rd1229, %rd1149;
	shl.b64 	%rd1231, %rd1228, 4;
	and.b64  	%rd1232, %rd1231, -1085102592571150096;
	xor.b64  	%rd1233, %rd1232, %rd1121;
	shr.u64 	%rd1234, %rd1128, 4;
	xor.b64  	%rd1235, %rd1234, %rd1156;
	and.b64  	%rd1236, %rd1235, 1085102592571150095;
	xor.b64  	%rd1237, %rd1236, %rd1156;
	shl.b64 	%rd1238, %rd1235, 4;
	and.b64  	%rd1239, %rd1238, -1085102592571150096;
	xor.b64  	%rd1240, %rd1239, %rd1128;
	shr.u64 	%rd1241, %rd1135, 4;
	xor.b64  	%rd1242, %rd1241, %rd1163;
	and.b64  	%rd1243, %rd1242, 1085102592571150095;
	xor.b64  	%rd1244, %rd1243, %rd1163;
	shl.b64 	%rd1245, %rd1242, 4;
	and.b64  	%rd1246, %rd1245, -1085102592571150096;
	xor.b64  	%rd1247, %rd1246, %rd1135;
	shr.u64 	%rd1248, %rd1142, 4;
	xor.b64  	%rd1249, %rd1248, %rd1170;
	and.b64  	%rd1250, %rd1249, 1085102592571150095;
	xor.b64  	%rd1251, %rd1250, %rd1170;
	shl.b64 	%rd1252, %rd1249, 4;
	and.b64  	%rd1253, %rd1252, -1085102592571150096;
	xor.b64  	%rd1254, %rd1253, %rd1142;
	shr.u64 	%rd1255, %rd1118, 4;
	xor.b64  	%rd1256, %rd1255, %rd1146;
	and.b64  	%rd1257, %rd1256, 1085102592571150095;
	xor.b64  	%rd1258, %rd1257, %rd1146;
	shl.b64 	%rd1259, %rd1256, 4;
	and.b64  	%rd1260, %rd1259, -1085102592571150096;
	xor.b64  	%rd1261, %rd1260, %rd1118;
	shr.u64 	%rd1262, %rd1125, 4;
	xor.b64  	%rd1263, %rd1262, %rd1153;
	and.b64  	%rd1264, %rd1263, 1085102592571150095;
	xor.b64  	%rd1265, %rd1264, %rd1153;
	shl.b64 	%rd1266, %rd1263, 4;
	and.b64  	%rd1267, %rd1266, -1085102592571150096;
	xor.b64  	%rd1268, %rd1267, %rd1125;
	shr.u64 	%rd1269, %rd1132, 4;
	xor.b64  	%rd1270, %rd1269, %rd1160;
	and.b64  	%rd1271, %rd1270, 1085102592571150095;
	xor.b64  	%rd1272, %rd1271, %rd1160;
	shl.b64 	%rd1273, %rd1270, 4;
	and.b64  	%rd1274, %rd1273, -1085102592571150096;
	xor.b64  	%rd1275, %rd1274, %rd1132;
	shr.u64 	%rd1276, %rd1139, 4;
	xor.b64  	%rd1277, %rd1276, %rd1167;
	and.b64  	%rd1278, %rd1277, 1085102592571150095;
	xor.b64  	%rd1279, %rd1278, %rd1167;
	shl.b64 	%rd1280, %rd1277, 4;
	and.b64  	%rd1281, %rd1280, -1085102592571150096;
	xor.b64  	%rd1282, %rd1281, %rd1139;
	shr.u64 	%rd1283, %rd1177, 2;
	xor.b64  	%rd1284, %rd1283, %rd1191;
	and.b64  	%rd1285, %rd1284, 3689348814741910323;
	xor.b64  	%rd1286, %rd1285, %rd1191;
	shl.b64 	%rd1287, %rd1284, 2;
	and.b64  	%rd1288, %rd1287, -3689348814741910324;
	xor.b64  	%rd1289, %rd1288, %rd1177;
	shr.u64 	%rd1290, %rd1184, 2;
	xor.b64  	%rd1291, %rd1290, %rd1198;
	and.b64  	%rd1292, %rd1291, 3689348814741910323;
	xor.b64  	%rd1293, %rd1292, %rd1198;
	shl.b64 	%rd1294, %rd1291, 2;
	and.b64  	%rd1295, %rd1294, -3689348814741910324;
	xor.b64  	%rd1296, %rd1295, %rd1184;
	shr.u64 	%rd1297, %rd1174, 2;
	xor.b64  	%rd1298, %rd1297, %rd1188;
	and.b64  	%rd1299, %rd1298, 3689348814741910323;
	xor.b64  	%rd1300, %rd1299, %rd1188;
	shl.b64 	%rd1301, %rd1298, 2;
	and.b64  	%rd1302, %rd1301, -3689348814741910324;
	xor.b64  	%rd1303, %rd1302, %rd1174;
	shr.u64 	%rd1304, %rd1181, 2;
	xor.b64  	%rd1305, %rd1304, %rd1195;
	and.b64  	%rd1306, %rd1305, 3689348814741910323;
	xor.b64  	%rd1307, %rd1306, %rd1195;
	shl.b64 	%rd1308, %rd1305, 2;
	and.b64  	%rd1309, %rd1308, -3689348814741910324;
	xor.b64  	%rd1310, %rd1309, %rd1181;
	shr.u64 	%rd1311, %rd1205, 2;
	xor.b64  	%rd1312, %rd1311, %rd1219;
	and.b64  	%rd1313, %rd1312, 3689348814741910323;
	xor.b64  	%rd1314, %rd1313, %rd1219;
	shl.b64 	%rd1315, %rd1312, 2;
	and.b64  	%rd1316, %rd1315, -3689348814741910324;
	xor.b64  	%rd1317, %rd1316, %rd1205;
	shr.u64 	%rd1318, %rd1212, 2;
	xor.b64  	%rd1319, %rd1318, %rd1226;
	and.b64  	%rd1320, %rd1319, 3689348814741910323;
	xor.b64  	%rd1321, %rd1320, %rd1226;
	shl.b64 	%rd1322, %rd1319, 2;
	and.b64  	%rd1323, %rd1322, -3689348814741910324;
	xor.b64  	%rd1324, %rd1323, %rd1212;
	shr.u64 	%rd1325, %rd1202, 2;
	xor.b64  	%rd1326, %rd1325, %rd1216;
	and.b64  	%rd1327, %rd1326, 3689348814741910323;
	xor.b64  	%rd1328, %rd1327, %rd1216;
	shl.b64 	%rd1329, %rd1326, 2;
	and.b64  	%rd1330, %rd1329, -3689348814741910324;
	xor.b64  	%rd1331, %rd1330, %rd1202;
	shr.u64 	%rd1332, %rd1209, 2;
	xor.b64  	%rd1333, %rd1332, %rd1223;
	and.b64  	%rd1334, %rd1333, 3689348814741910323;
	xor.b64  	%rd1335, %rd1334, %rd1223;
	shl.b64 	%rd1336, %rd1333, 2;
	and.b64  	%rd1337, %rd1336, -3689348814741910324;
	xor.b64  	%rd1338, %rd1337, %rd1209;
	shr.u64 	%rd1339, %rd1233, 2;
	xor.b64  	%rd1340, %rd1339, %rd1247;
	and.b64  	%rd1341, %rd1340, 3689348814741910323;
	xor.b64  	%rd1342, %rd1341, %rd1247;
	shl.b64 	%rd1343, %rd1340, 2;
	and.b64  	%rd1344, %rd1343, -3689348814741910324;
	xor.b64  	%rd1345, %rd1344, %rd1233;
	shr.u64 	%rd1346, %rd1240, 2;
	xor.b64  	%rd1347, %rd1346, %rd1254;
	and.b64  	%rd1348, %rd1347, 3689348814741910323;
	xor.b64  	%rd1349, %rd1348, %rd1254;
	shl.b64 	%rd1350, %rd1347, 2;
	and.b64  	%rd1351, %rd1350, -3689348814741910324;
	xor.b64  	%rd1352, %rd1351, %rd1240;
	shr.u64 	%rd1353, %rd1230, 2;
	xor.b64  	%rd1354, %rd1353, %rd1244;
	and.b64  	%rd1355, %rd1354, 3689348814741910323;
	xor.b64  	%rd1356, %rd1355, %rd1244;
	shl.b64 	%rd1357, %rd1354, 2;
	and.b64  	%rd1358, %rd1357, -3689348814741910324;
	xor.b64  	%rd1359, %rd1358, %rd1230;
	shr.u64 	%rd1360, %rd1237, 2;
	xor.b64  	%rd1361, %rd1360, %rd1251;
	and.b64  	%rd1362, %rd1361, 3689348814741910323;
	xor.b64  	%rd1363, %rd1362, %rd1251;
	shl.b64 	%rd1364, %rd1361, 2;
	and.b64  	%rd1365, %rd1364, -3689348814741910324;
	xor.b64  	%rd1366, %rd1365, %rd1237;
	shr.u64 	%rd1367, %rd1261, 2;
	xor.b64  	%rd1368, %rd1367, %rd1275;
	and.b64  	%rd1369, %rd1368, 3689348814741910323;
	xor.b64  	%rd1370, %rd1369, %rd1275;
	shl.b64 	%rd1371, %rd1368, 2;
	and.b64  	%rd1372, %rd1371, -3689348814741910324;
	xor.b64  	%rd1373, %rd1372, %rd1261;
	shr.u64 	%rd1374, %rd1268, 2;
	xor.b64  	%rd1375, %rd1374, %rd1282;
	and.b64  	%rd1376, %rd1375, 3689348814741910323;
	xor.b64  	%rd1377, %rd1376, %rd1282;
	shl.b64 	%rd1378, %rd1375, 2;
	and.b64  	%rd1379, %rd1378, -3689348814741910324;
	xor.b64  	%rd1380, %rd1379, %rd1268;
	shr.u64 	%rd1381, %rd1258, 2;
	xor.b64  	%rd1382, %rd1381, %rd1272;
	and.b64  	%rd1383, %rd1382, 3689348814741910323;
	xor.b64  	%rd1384, %rd1383, %rd1272;
	shl.b64 	%rd1385, %rd1382, 2;
	and.b64  	%rd1386, %rd1385, -3689348814741910324;
	xor.b64  	%rd1387, %rd1386, %rd1258;
	shr.u64 	%rd1388, %rd1265, 2;
	xor.b64  	%rd1389, %rd1388, %rd1279;
	and.b64  	%rd1390, %rd1389, 3689348814741910323;
	xor.b64  	%rd1391, %rd1390, %rd1279;
	shl.b64 	%rd1392, %rd1389, 2;
	and.b64  	%rd1393, %rd1392, -3689348814741910324;
	xor.b64  	%rd1394, %rd1393, %rd1265;
	shr.u64 	%rd1395, %rd1289, 1;
	xor.b64  	%rd1396, %rd1395, %rd1296;
	and.b64  	%rd1397, %rd1396, 6148914691236517205;
	xor.b64  	%rd1398, %rd1397, %rd1296;
	shl.b64 	%rd1399, %rd1396, 1;
	and.b64  	%rd1400, %rd1399, -6148914691236517206;
	xor.b64  	%rd1401, %rd1400, %rd1289;
	st.local.v2.u64 	[%rd1], {%rd1401, %rd1398};
	shr.u64 	%rd1402, %rd1286, 1;
	xor.b64  	%rd1403, %rd1402, %rd1293;
	and.b64  	%rd1404, %rd1403, 6148914691236517205;
	xor.b64  	%rd1405, %rd1404, %rd1293;
	shl.b64 	%rd1406, %rd1403, 1;
	and.b64  	%rd1407, %rd1406, -6148914691236517206;
	xor.b64  	%rd1408, %rd1407, %rd1286;
	st.local.v2.u64 	[%rd1+16], {%rd1408, %rd1405};
	shr.u64 	%rd1409, %rd1303, 1;
	xor.b64  	%rd1410, %rd1409, %rd1310;
	and.b64  	%rd1411, %rd1410, 6148914691236517205;
	xor.b64  	%rd1412, %rd1411, %rd1310;
	shl.b64 	%rd1413, %rd1410, 1;
	and.b64  	%rd1414, %rd1413, -6148914691236517206;
	xor.b64  	%rd1415, %rd1414, %rd1303;
	st.local.v2.u64 	[%rd1+32], {%rd1415, %rd1412};
	shr.u64 	%rd1416, %rd1300, 1;
	xor.b64  	%rd1417, %rd1416, %rd1307;
	and.b64  	%rd1418, %rd1417, 6148914691236517205;
	xor.b64  	%rd1419, %rd1418, %rd1307;
	shl.b64 	%rd1420, %rd1417, 1;
	and.b64  	%rd1421, %rd1420, -6148914691236517206;
	xor.b64  	%rd1422, %rd1421, %rd1300;
	st.local.v2.u64 	[%rd1+48], {%rd1422, %rd1419};
	shr.u64 	%rd1423, %rd1317, 1;
	xor.b64  	%rd1424, %rd1423, %rd1324;
	and.b64  	%rd1425, %rd1424, 6148914691236517205;
	xor.b64  	%rd1426, %rd1425, %rd1324;
	shl.b64 	%rd1427, %rd1424, 1;
	and.b64  	%rd1428, %rd1427, -6148914691236517206;
	xor.b64  	%rd1429, %rd1428, %rd1317;
	st.local.v2.u64 	[%rd1+64], {%rd1429, %rd1426};
	shr.u64 	%rd1430, %rd1314, 1;
	xor.b64  	%rd1431, %rd1430, %rd1321;
	and.b64  	%rd1432, %rd1431, 6148914691236517205;
	xor.b64  	%rd1433, %rd1432, %rd1321;
	shl.b64 	%rd1434, %rd1431, 1;
	and.b64  	%rd1435, %rd1434, -6148914691236517206;
	xor.b64  	%rd1436, %rd1435, %rd1314;
	st.local.v2.u64 	[%rd1+80], {%rd1436, %rd1433};
	shr.u64 	%rd1437, %rd1331, 1;
	xor.b64  	%rd1438, %rd1437, %rd1338;
	and.b64  	%rd1439, %rd1438, 6148914691236517205;
	xor.b64  	%rd1440, %rd1439, %rd1338;
	shl.b64 	%rd1441, %rd1438, 1;
	and.b64  	%rd1442, %rd1441, -6148914691236517206;
	xor.b64  	%rd1443, %rd1442, %rd1331;
	st.local.v2.u64 	[%rd1+96], {%rd1443, %rd1440};
	shr.u64 	%rd1444, %rd1328, 1;
	xor.b64  	%rd1445, %rd1444, %rd1335;
	and.b64  	%rd1446, %rd1445, 6148914691236517205;
	xor.b64  	%rd1447, %rd1446, %rd1335;
	shl.b64 	%rd1448, %rd1445, 1;
	and.b64  	%rd1449, %rd1448, -6148914691236517206;
	xor.b64  	%rd1450, %rd1449, %rd1328;
	st.local.v2.u64 	[%rd1+112], {%rd1450, %rd1447};
	shr.u64 	%rd1451, %rd1345, 1;
	xor.b64  	%rd1452, %rd1451, %rd1352;
	and.b64  	%rd1453, %rd1452, 6148914691236517205;
	xor.b64  	%rd1454, %rd1453, %rd1352;
	shl.b64 	%rd1455, %rd1452, 1;
	and.b64  	%rd1456, %rd1455, -6148914691236517206;
	xor.b64  	%rd1457, %rd1456, %rd1345;
	st.local.v2.u64 	[%rd1+128], {%rd1457, %rd1454};
	shr.u64 	%rd1458, %rd1342, 1;
	xor.b64  	%rd1459, %rd1458, %rd1349;
	and.b64  	%rd1460, %rd1459, 6148914691236517205;
	xor.b64  	%rd1461, %rd1460, %rd1349;
	shl.b64 	%rd1462, %rd1459, 1;
	and.b64  	%rd1463, %rd1462, -6148914691236517206;
	xor.b64  	%rd1464, %rd1463, %rd1342;
	st.local.v2.u64 	[%rd1+144], {%rd1464, %rd1461};
	shr.u64 	%rd1465, %rd1359, 1;
	xor.b64  	%rd1466, %rd1465, %rd1366;
	and.b64  	%rd1467, %rd1466, 6148914691236517205;
	xor.b64  	%rd1468, %rd1467, %rd1366;
	shl.b64 	%rd1469, %rd1466, 1;
	and.b64  	%rd1470, %rd1469, -6148914691236517206;
	xor.b64  	%rd1471, %rd1470, %rd1359;
	st.local.v2.u64 	[%rd1+160], {%rd1471, %rd1468};
	shr.u64 	%rd1472, %rd1356, 1;
	xor.b64  	%rd1473, %rd1472, %rd1363;
	and.b64  	%rd1474, %rd1473, 6148914691236517205;
	xor.b64  	%rd1475, %rd1474, %rd1363;
	shl.b64 	%rd1476, %rd1473, 1;
	and.b64  	%rd1477, %rd1476, -6148914691236517206;
	xor.b64  	%rd1478, %rd1477, %rd1356;
	st.local.v2.u64 	[%rd1+176], {%rd1478, %rd1475};
	shr.u64 	%rd1479, %rd1373, 1;
	xor.b64  	%rd1480, %rd1479, %rd1380;
	and.b64  	%rd1481, %rd1480, 6148914691236517205;
	xor.b64  	%rd1482, %rd1481, %rd1380;
	shl.b64 	%rd1483, %rd1480, 1;
	and.b64  	%rd1484, %rd1483, -6148914691236517206;
	xor.b64  	%rd1485, %rd1484, %rd1373;
	st.local.v2.u64 	[%rd1+192], {%rd1485, %rd1482};
	shr.u64 	%rd1486, %rd1370, 1;
	xor.b64  	%rd1487, %rd1486, %rd1377;
	and.b64  	%rd1488, %rd1487, 6148914691236517205;
	xor.b64  	%rd1489, %rd1488, %rd1377;
	shl.b64 	%rd1490, %rd1487, 1;
	and.b64  	%rd1491, %rd1490, -6148914691236517206;
	xor.b64  	%rd1492, %rd1491, %rd1370;
	st.local.v2.u64 	[%rd1+208], {%rd1492, %rd1489};
	shr.u64 	%rd1493, %rd1387, 1;
	xor.b64  	%rd1494, %rd1493, %rd1394;
	and.b64  	%rd1495, %rd1494, 6148914691236517205;
	xor.b64  	%rd1496, %rd1495, %rd1394;
	shl.b64 	%rd1497, %rd1494, 1;
	and.b64  	%rd1498, %rd1497, -6148914691236517206;
	xor.b64  	%rd1499, %rd1498, %rd1387;
	st.local.v2.u64 	[%rd1+224], {%rd1499, %rd1496};
	shr.u64 	%rd1500, %rd1384, 1;
	xor.b64  	%rd1501, %rd1500, %rd1391;
	and.b64  	%rd1502, %rd1501, 6148914691236517205;
	xor.b64  	%rd1503, %rd1502, %rd1391;
	shl.b64 	%rd1504, %rd1501, 1;
	and.b64  	%rd1505, %rd1504, -6148914691236517206;
	xor.b64  	%rd1506, %rd1505, %rd1384;
	st.local.v2.u64 	[%rd1+240], {%rd1506, %rd1503};
	setp.eq.s32 	%p14, %r200, 0;
	@%p14 bra 	$L__BB9_32;
	ld.param.u32 	%r201, [shared_u32_transpose_pack_u64_param_5];
	ld.param.u64 	%rd1599, [shared_u32_transpose_pack_u64_param_0];
	cvta.to.global.u64 	%rd3, %rd1599;
	and.b32  	%r6, %r201, 15;
	setp.lt.u32 	%p15, %r201, 16;
	mov.b32 	%r240, 0;
	@%p15 bra 	$L__BB9_9;
	ld.param.u32 	%r202, [shared_u32_transpose_pack_u64_param_5];
	and.b32  	%r240, %r202, -16;
	neg.s32 	%r221, %r240;
	add.s32 	%r178, %r3, %r2;
	add.s32 	%r220, %r178, %r4;
	shl.b32 	%r10, %r2, 4;
	shl.b32 	%r179, %r2, 1;
	add.s32 	%r219, %r5, %r179;
	mad.lo.s32 	%r218, %r2, 3, %r5;
	shl.b32 	%r180, %r2, 2;
	add.s32 	%r217, %r5, %r180;
	mad.lo.s32 	%r216, %r2, 5, %r5;
	mad.lo.s32 	%r215, %r2, 6, %r5;
	mad.lo.s32 	%r214, %r2, 7, %r5;
	shl.b32 	%r181, %r2, 3;
	add.s32 	%r213, %r5, %r181;
	mad.lo.s32 	%r212, %r2, 9, %r5;
	mad.lo.s32 	%r211, %r2, 10, %r5;
	mad.lo.s32 	%r210, %r2, 11, %r5;
	mad.lo.s32 	%r209, %r2, 12, %r5;
	mad.lo.s32 	%r208, %r2, 13, %r5;
	mad.lo.s32 	%r207, %r2, 14, %r5;
	mad.lo.s32 	%r206, %r2, 15, %r5;
	mov.u32 	%r205, %r5;
$L__BB9_8:
	.pragma "nounroll";
	ld.local.v2.u64 	{%rd1507, %rd1508}, [%rd1603+-64];
	mul.wide.u32 	%rd1509, %r205, 8;
	add.s64 	%rd1510, %rd3, %rd1509;
	st.global.u64 	[%rd1510], %rd1507;
	mul.wide.u32 	%rd1511, %r220, 8;
	add.s64 	%rd1512, %rd3, %rd1511;
	st.global.u64 	[%rd1512], %rd1508;
	ld.local.v2.u64 	{%rd1513, %rd1514}, [%rd1603+-48];
	mul.wide.u32 	%rd1515, %r219, 8;
	add.s64 	%rd1516, %rd3, %rd1515;
	st.global.u64 	[%rd1516], %rd1513;
	mul.wide.u32 	%rd1517, %r218, 8;
	add.s64 	%rd1518, %rd3, %rd1517;
	st.global.u64 	[%rd1518], %rd1514;
	ld.local.v2.u64 	{%rd1519, %rd1520}, [%rd1603+-32];
	mul.wide.u32 	%rd1521, %r217, 8;
	add.s64 	%rd1522, %rd3, %rd1521;
	st.global.u64 	[%rd1522], %rd1519;
	mul.wide.u32 	%rd1523, %r216, 8;
	add.s64 	%rd1524, %rd3, %rd1523;
	st.global.u64 	[%rd1524], %rd1520;
	ld.local.v2.u64 	{%rd1525, %rd1526}, [%rd1603+-16];
	mul.wide.u32 	%rd1527, %r215, 8;
	add.s64 	%rd1528, %rd3, %rd1527;
	st.global.u64 	[%rd1528], %rd1525;
	mul.wide.u32 	%rd1529, %r214, 8;
	add.s64 	%rd1530, %rd3, %rd1529;
	st.global.u64 	[%rd1530], %rd1526;
	ld.local.v2.u64 	{%rd1531, %rd1532}, [%rd1603];
	mul.wide.u32 	%rd1533, %r213, 8;
	add.s64 	%rd1534, %rd3, %rd1533;
	st.global.u64 	[%rd1534], %rd1531;
	mul.wide.u32 	%rd1535, %r212, 8;
	add.s64 	%rd1536, %rd3, %rd1535;
	st.global.u64 	[%rd1536], %rd1532;
	ld.local.v2.u64 	{%rd1537, %rd1538}, [%rd1603+16];
	mul.wide.u32 	%rd1539, %r211, 8;
	add.s64 	%rd1540, %rd3, %rd1539;
	st.global.u64 	[%rd1540], %rd1537;
	mul.wide.u32 	%rd1541, %r210, 8;
	add.s64 	%rd1542, %rd3, %rd1541;
	st.global.u64 	[%rd1542], %rd1538;
	ld.local.v2.u64 	{%rd1543, %rd1544}, [%rd1603+32];
	mul.wide.u32 	%rd1545, %r209, 8;
	add.s64 	%rd1546, %rd3, %rd1545;
	st.global.u64 	[%rd1546], %rd1543;
	mul.wide.u32 	%rd1547, %r208, 8;
	add.s64 	%rd1548, %rd3, %rd1547;
	st.global.u64 	[%rd1548], %rd1544;
	ld.local.v2.u64 	{%rd1549, %rd1550}, [%rd1603+48];
	mul.wide.u32 	%rd1551, %r207, 8;
	add.s64 	%rd1552, %rd3, %rd1551;
	st.global.u64 	[%rd1552], %rd1549;
	mul.wide.u32 	%rd1553, %r206, 8;
	add.s64 	%rd1554, %rd3, %rd1553;
	st.global.u64 	[%rd1554], %rd1550;
	add.s32 	%r221, %r221, 16;
	add.s32 	%r220, %r220, %r10;
	add.s32 	%r219, %r219, %r10;
	add.s32 	%r218, %r218, %r10;
	add.s32 	%r217, %r217, %r10;
	add.s32 	%r216, %r216, %r10;
	add.s32 	%r215, %r215, %r10;
	add.s32 	%r214, %r214, %r10;
	add.s32 	%r213, %r213, %r10;
	add.s32 	%r212, %r212, %r10;
	add.s32 	%r211, %r211, %r10;
	add.s32 	%r210, %r210, %r10;
	add.s32 	%r209, %r209, %r10;
	add.s32 	%r208, %r208, %r10;
	add.s32 	%r207, %r207, %r10;
	add.s32 	%r206, %r206, %r10;
	add.s32 	%r205, %r205, %r10;
	add.s64 	%rd1603, %rd1603, 128;
	setp.eq.s32 	%p16, %r221, 0;
	@%p16 bra 	$L__BB9_9;
	bra.uni 	$L__BB9_8;
$L__BB9_9:
	setp.eq.s32 	%p17, %r6, 0;
	@%p17 bra 	$L__BB9_32;
	ld.param.u32 	%r203, [shared_u32_transpose_pack_u64_param_5];
	and.b32  	%r116, %r203, 7;
	setp.lt.u32 	%p18, %r6, 8;
	@%p18 bra 	$L__BB9_12;
	mul.wide.u32 	%rd1555, %r240, 8;
	add.s64 	%rd1556, %rd1, %rd1555;
	ld.local.u64 	%rd1557, [%rd1556];
	mad.lo.s32 	%r182, %r240, %r2, %r5;
	mul.wide.u32 	%rd1558, %r182, 8;
	add.s64 	%rd1559, %rd3, %rd1558;
	st.global.u64 	[%rd1559], %rd1557;
	ld.local.u64 	%rd1560, [%rd1556+8];
	add.s32 	%r183, %r182, %r2;
	mul.wide.u32 	%rd1561, %r183, 8;
	add.s64 	%rd1562, %rd3, %rd1561;
	st.global.u64 	[%rd1562], %rd1560;
	ld.local.u64 	%rd1563, [%rd1556+16];
	add.s32 	%r184, %r183, %r2;
	mul.wide.u32 	%rd1564, %r184, 8;
	add.s64 	%rd1565, %rd3, %rd1564;
	st.global.u64 	[%rd1565], %rd1563;
	ld.local.u64 	%rd1566, [%rd1556+24];
	add.s32 	%r185, %r184, %r2;
	mul.wide.u32 	%rd1567, %r185, 8;
	add.s64 	%rd1568, %rd3, %rd1567;
	st.global.u64 	[%rd1568], %rd1566;
	ld.local.u64 	%rd1569, [%rd1556+32];
	add.s32 	%r186, %r185, %r2;
	mul.wide.u32 	%rd1570, %r186, 8;
	add.s64 	%rd1571, %rd3, %rd1570;
	st.global.u64 	[%rd1571], %rd1569;
	ld.local.u64 	%rd1572, [%rd1556+40];
	add.s32 	%r187, %r186, %r2;
	mul.wide.u32 	%rd1573, %r187, 8;
	add.s64 	%rd1574, %rd3, %rd1573;
	st.global.u64 	[%rd1574], %rd1572;
	ld.local.u64 	%rd1575, [%rd1556+48];
	add.s32 	%r188, %r187, %r2;
	mul.wide.u32 	%rd1576, %r188, 8;
	add.s64 	%rd1577, %rd3, %rd1576;
	st.global.u64 	[%rd1577], %rd1575;
	ld.local.u64 	%rd1578, [%rd1556+56];
	add.s32 	%r189, %r188, %r2;
	mul.wide.u32 	%rd1579, %r189, 8;
	add.s64 	%rd1580, %rd3, %rd1579;
	st.global.u64 	[%rd1580], %rd1578;
	add.s32 	%r240, %r240, 8;
$L__BB9_12:
	setp.eq.s32 	%p19, %r116, 0;
	@%p19 bra 	$L__BB9_32;
	ld.param.u32 	%r204, [shared_u32_transpose_pack_u64_param_5];
	and.b32  	%r119, %r204, 3;
	setp.lt.u32 	%p20, %r116, 4;
	@%p20 bra 	$L__BB9_15;
	mul.wide.u32 	%rd1581, %r240, 8;
	add.s64 	%rd1582, %rd1, %rd1581;
	ld.local.u64 	%rd1583, [%rd1582];
	mad.lo.s32 	%r190, %r240, %r2, %r5;
	mul.wide.u32 	%rd1584, %r190, 8;
	add.s64 	%rd1585, %rd3, %rd1584;
	st.global.u64 	[%rd1585], %rd1583;
	ld.local.u64 	%rd1586, [%rd1582+8];
	add.s32 	%r191, %r190, %r2;
	mul.wide.u32 	%rd1587, %r191, 8;
	add.s64 	%rd1588, %rd3, %rd1587;
	st.global.u64 	[%rd1588], %rd1586;
	ld.local.u64 	%rd1589, [%rd1582+16];
	add.s32 	%r192, %r191, %r2;
	mul.wide.u32 	%rd1590, %r192, 8;
	add.s64 	%rd1591, %rd3, %rd1590;
	st.global.u64 	[%rd1591], %rd1589;
	ld.local.u64 	%rd1592, [%rd1582+24];
	add.s32 	%r193, %r192, %r2;
	mul.wide.u32 	%rd1593, %r193, 8;
	add.s64 	%rd1594, %rd3, %rd1593;
	st.global.u64 	[%rd1594], %rd1592;
	add.s32 	%r240, %r240, 4;
$L__BB9_15:
	setp.eq.s32 	%p21, %r119, 0;
	@%p21 bra 	$L__BB9_32;
	mad.lo.s32 	%r243, %r240, %r2, %r5;
	mul.wide.u32 	%rd1595, %r240, 8;
	add.s64 	%rd1605, %rd1, %rd1595;
	neg.s32 	%r242, %r119;
$L__BB9_17:
	.pragma "nounroll";
	ld.local.u64 	%rd1596, [%rd1605];
	mul.wide.u32 	%rd1597, %r243, 8;
	add.s64 	%rd1598, %rd3, %rd1597;
	st.global.u64 	[%rd1598], %rd1596;
	add.s32 	%r243, %r243, %r2;
	add.s64 	%rd1605, %rd1605, 8;
	add.s32 	%r242, %r242, 1;
	setp.eq.s32 	%p22, %r242, 0;
	@%p22 bra 	$L__BB9_32;
	bra.uni 	$L__BB9_17;
$L__BB9_18:
	shl.b32 	%r150, %r2, 1;
	setp.ge.s32 	%p4, %r1, %r150;
	@%p4 bra 	$L__BB9_32;
	ld.param.u32 	%r195, [shared_u32_transpose_pack_u64_param_5];
	ld.param.u64 	%rd1602, [shared_u32_transpose_pack_u64_param_3];
	mov.u32 	%r59, %tid.x;
	mov.u32 	%r151, %ctaid.x;
	mov.u32 	%r152, %ntid.x;
	mul.lo.s32 	%r60, %r151, %r152;
	add.s32 	%r61, %r60, %r59;
	sub.s32 	%r62, %r61, %r2;
	shl.b32 	%r153, %r62, 6;
	cvta.to.global.u64 	%rd33, %rd1602;
	mul.wide.s32 	%rd34, %r153, 4;
	add.s64 	%rd35, %rd33, %rd34;
	ld.global.u32 	%rd36, [%rd35];
	ld.global.u32 	%rd37, [%rd35+128];
	shl.b64 	%rd38, %rd37, 32;
	or.b64  	%rd39, %rd38, %rd36;
	ld.global.u32 	%rd40, [%rd35+4];
	ld.global.u32 	%rd41, [%rd35+132];
	shl.b64 	%rd42, %rd41, 32;
	or.b64  	%rd43, %rd42, %rd40;
	ld.global.u32 	%rd44, [%rd35+8];
	ld.global.u32 	%rd45, [%rd35+136];
	shl.b64 	%rd46, %rd45, 32;
	or.b64  	%rd47, %rd46, %rd44;
	ld.global.u32 	%rd48, [%rd35+12];
	ld.global.u32 	%rd49, [%rd35+140];
	shl.b64 	%rd50, %rd49, 32;
	or.b64  	%rd51, %rd50, %rd48;
	ld.global.u32 	%rd52, [%rd35+16];
	ld.global.u32 	%rd53, [%rd35+144];
	shl.b64 	%rd54, %rd53, 32;
	or.b64  	%rd55, %rd54, %rd52;
	ld.global.u32 	%rd56, [%rd35+20];
	ld.global.u32 	%rd57, [%rd35+148];
	shl.b64 	%rd58, %rd57, 32;
	or.b64  	%rd59, %rd58, %rd56;
	ld.global.u32 	%rd60, [%rd35+24];
	ld.global.u32 	%rd61, [%rd35+152];
	shl.b64 	%rd62, %rd61, 32;
	or.b64  	%rd63, %rd62, %rd60;
	ld.global.u32 	%rd64, [%rd35+28];
	ld.global.u32 	%rd65, [%rd35+156];
	shl.b64 	%rd66, %rd65, 32;
	or.b64  	%rd67, %rd66, %rd64;
	add.s64 	%rd1604, %rd1, 64;
	ld.global.u32 	%rd68, [%rd35+32];
	ld.global.u32 	%rd69, [%rd35+160];
	shl.b64 	%rd70, %rd69, 32;
	or.b64  	%rd71, %rd70, %rd68;
	ld.global.u32 	%rd72, [%rd35+36];
	ld.global.u32 	%rd73, [%rd35+164];
	shl.b64 	%rd74, %rd73, 32;
	or.b64  	%rd75, %rd74, %rd72;
	ld.global.u32 	%rd76, [%rd35+40];
	ld.global.u32 	%rd77, [%rd35+168];
	shl.b64 	%rd78, %rd77, 32;
	or.b64  	%rd79, %rd78, %rd76;
	ld.global.u32 	%rd80, [%rd35+44];
	ld.global.u32 	%rd81, [%rd35+172];
	shl.b64 	%rd82, %rd81, 32;
	or.b64  	%rd83, %rd82, %rd80;
	ld.global.u32 	%rd84, [%rd35+48];
	ld.global.u32 	%rd85, [%rd35+176];
	shl.b64 	%rd86, %rd85, 32;
	or.b64  	%rd87, %rd86, %rd84;
	ld.global.u32 	%rd88, [%rd35+52];
	ld.global.u32 	%rd89, [%rd35+180];
	shl.b64 	%rd90, %rd89, 32;
	or.b64  	%rd91, %rd90, %rd88;
	ld.global.u32 	%rd92, [%rd35+56];
	ld.global.u32 	%rd93, [%rd35+184];
	shl.b64 	%rd94, %rd93, 32;
	or.b64  	%rd95, %rd94, %rd92;
	ld.global.u32 	%rd96, [%rd35+60];
	ld.global.u32 	%rd97, [%rd35+188];
	shl.b64 	%rd98, %rd97, 32;
	or.b64  	%rd99, %rd98, %rd96;
	ld.global.u32 	%rd100, [%rd35+64];
	ld.global.u32 	%rd101, [%rd35+192];
	shl.b64 	%rd102, %rd101, 32;
	or.b64  	%rd103, %rd102, %rd100;
	ld.global.u32 	%rd104, [%rd35+68];
	ld.global.u32 	%rd105, [%rd35+196];
	shl.b64 	%rd106, %rd105, 32;
	or.b64  	%rd107, %rd106, %rd104;
	ld.global.u32 	%rd108, [%rd35+72];
	ld.global.u32 	%rd109, [%rd35+200];
	shl.b64 	%rd110, %rd109, 32;
	or.b64  	%rd111, %rd110, %rd108;
	ld.global.u32 	%rd112, [%rd35+76];
	ld.global.u32 	%rd113, [%rd35+204];
	shl.b64 	%rd114, %rd113, 32;
	or.b64  	%rd115, %rd114, %rd112;
	ld.global.u32 	%rd116, [%rd35+80];
	ld.global.u32 	%rd117, [%rd35+208];
	shl.b64 	%rd118, %rd117, 32;
	or.b64  	%rd119, %rd118, %rd116;
	ld.global.u32 	%rd120, [%rd35+84];
	ld.global.u32 	%rd121, [%rd35+212];
	shl.b64 	%rd122, %rd121, 32;
	or.b64  	%rd123, %rd122, %rd120;
	ld.global.u32 	%rd124, [%rd35+88];
	ld.global.u32 	%rd125, [%rd35+216];
	shl.b64 	%rd126, %rd125, 32;
	or.b64  	%rd127, %rd126, %rd124;
	ld.global.u32 	%rd128, [%rd35+92];
	ld.global.u32 	%rd129, [%rd35+220];
	shl.b64 	%rd130, %rd129, 32;
	or.b64  	%rd131, %rd130, %rd128;
	ld.global.u32 	%rd132, [%rd35+96];
	ld.global.u32 	%rd133, [%rd35+224];
	shl.b64 	%rd134, %rd133, 32;
	or.b64  	%rd135, %rd134, %rd132;
	ld.global.u32 	%rd136, [%rd35+100];
	ld.global.u32 	%rd137, [%rd35+228];
	shl.b64 	%rd138, %rd137, 32;
	or.b64  	%rd139, %rd138, %rd136;
	ld.global.u32 	%rd140, [%rd35+104];
	ld.global.u32 	%rd141, [%rd35+232];
	shl.b64 	%rd142, %rd141, 32;
	or.b64  	%rd143, %rd142, %rd140;
	ld.global.u32 	%rd144, [%rd35+108];
	ld.global.u32 	%rd145, [%rd35+236];
	shl.b64 	%rd146, %rd145, 32;
	or.b64  	%rd147, %rd146, %rd144;
	ld.global.u32 	%rd148, [%rd35+112];
	ld.global.u32 	%rd149, [%rd35+240];
	shl.b64 	%rd150, %rd149, 32;
	or.b64  	%rd151, %rd150, %rd148;
	ld.global.u32 	%rd152, [%rd35+116];
	ld.global.u32 	%rd153, [%rd35+244];
	shl.b64 	%rd154, %rd153, 32;
	or.b64  	%rd155, %rd154, %rd152;
	ld.global.u32 	%rd156, [%rd35+120];
	ld.global.u32 	%rd157, [%rd35+248];
	shl.b64 	%rd158, %rd157, 32;
	or.b64  	%rd159, %rd158, %rd156;
	ld.global.u32 	%rd160, [%rd35+124];
	ld.global.u32 	%rd161, [%rd35+252];
	shl.b64 	%rd162, %rd161, 32;
	or.b64  	%rd163, %rd162, %rd160;
	shr.u64 	%rd164, %rd39, 16;
	xor.b64  	%rd165, %rd164, %rd103;
	and.b64  	%rd166, %rd165, 281470681808895;
	xor.b64  	%rd167, %rd166, %rd103;
	shl.b64 	%rd168, %rd165, 16;
	and.b64  	%rd169, %rd168, -281470681808896;
	xor.b64  	%rd170, %rd169, %rd39;
	shr.u64 	%rd171, %rd43, 16;
	xor.b64  	%rd172, %rd171, %rd107;
	and.b64  	%rd173, %rd172, 281470681808895;
	xor.b64  	%rd174, %rd173, %rd107;
	shl.b64 	%rd175, %rd172, 16;
	and.b64  	%rd176, %rd175, -281470681808896;
	xor.b64  	%rd177, %rd176, %rd43;
	shr.u64 	%rd178, %rd47, 16;
	xor.b64  	%rd179, %rd178, %rd111;
	and.b64  	%rd180, %rd179, 281470681808895;
	xor.b64  	%rd181, %rd180, %rd111;
	shl.b64 	%rd182, %rd179, 16;
	and.b64  	%rd183, %rd182, -281470681808896;
	xor.b64  	%rd184, %rd183, %rd47;
	shr.u64 	%rd185, %rd51, 16;
	xor.b64  	%rd186, %rd185, %rd115;
	and.b64  	%rd187, %rd186, 281470681808895;
	xor.b64  	%rd188, %rd187, %rd115;
	shl.b64 	%rd189, %rd186, 16;
	and.b64  	%rd190, %rd189, -281470681808896;
	xor.b64  	%rd191, %rd190, %rd51;
	shr.u64 	%rd192, %rd55, 16;
	xor.b64  	%rd193, %rd192, %rd119;
	and.b64  	%rd194, %rd193, 281470681808895;
	xor.b64  	%rd195, %rd194, %rd119;
	shl.b64 	%rd196, %rd193, 16;
	and.b64  	%rd197, %rd196, -281470681808896;
	xor.b64  	%rd198, %rd197, %rd55;
	shr.u64 	%rd199, %rd59, 16;
	xor.b64  	%rd200, %rd199, %rd123;
	and.b64  	%rd201, %rd200, 281470681808895;
	xor.b64  	%rd202, %rd201, %rd123;
	shl.b64 	%rd203, %rd200, 16;
	and.b64  	%rd204, %rd203, -281470681808896;
	xor.b64  	%rd205, %rd204, %rd59;
	shr.u64 	%rd206, %rd63, 16;
	xor.b64  	%rd207, %rd206, %rd127;
	and.b64  	%rd208, %rd207, 281470681808895;
	xor.b64  	%rd209, %rd208, %rd127;
	shl.b64 	%rd210, %rd207, 16;
	and.b64  	%rd211, %rd210, -281470681808896;
	xor.b64  	%rd212, %rd211, %rd63;
	shr.u64 	%rd213, %rd67, 16;
	xor.b64  	%rd214, %rd213, %rd131;
	and.b64  	%rd215, %rd214, 281470681808895;
	xor.b64  	%rd216, %rd215, %rd131;
	shl.b64 	%rd217, %rd214, 16;
	and.b64  	%rd218, %rd217, -281470681808896;
	xor.b64  	%rd219, %rd218, %rd67;
	shr.u64 	%rd220, %rd71, 16;
	xor.b64  	%rd221, %rd220, %rd135;
	and.b64  	%rd222, %rd221, 281470681808895;
	xor.b64  	%rd223, %rd222, %rd135;
	shl.b64 	%rd224, %rd221, 16;
	and.b64  	%rd225, %rd224, -281470681808896;
	xor.b64  	%rd226, %rd225, %rd71;
	shr.u64 	%rd227, %rd75, 16;
	xor.b64  	%rd228, %rd227, %rd139;
	and.b64  	%rd229, %rd228, 281470681808895;
	xor.b64  	%rd230, %rd229, %rd139;
	shl.b64 	%rd231, %rd228, 16;
	and.b64  	%rd232, %rd231, -281470681808896;
	xor.b64  	%rd233, %rd232, %rd75;
	shr.u64 	%rd234, %rd79, 16;
	xor.b64  	%rd235, %rd234, %rd143;
	and.b64  	%rd236, %rd235, 281470681808895;
	xor.b64  	%rd237, %rd236, %rd143;
	shl.b64 	%rd238, %rd235, 16;
	and.b64  	%rd239, %rd238, -281470681808896;
	xor.b64  	%rd240, %rd239, %rd79;
	shr.u64 	%rd241, %rd83, 16;
	xor.b64  	%rd242, %rd241, %rd147;
	and.b64  	%rd243, %rd242, 281470681808895;
	xor.b64  	%rd244, %rd243, %rd147;
	shl.b64 	%rd245, %rd242, 16;
	and.b64  	%rd246, %rd245, -281470681808896;
	xor.b64  	%rd247, %rd246, %rd83;
	shr.u64 	%rd248, %rd87, 16;
	xor.b64  	%rd249, %rd248, %rd151;
	and.b64  	%rd250, %rd249, 281470681808895;
	xor.b64  	%rd251, %rd250, %rd151;
	shl.b64 	%rd252, %rd249, 16;
	and.b64  	%rd253, %rd252, -281470681808896;
	xor.b64  	%rd254, %rd253, %rd87;
	shr.u64 	%rd255, %rd91, 16;
	xor.b64  	%rd256, %rd255, %rd155;
	and.b64  	%rd257, %rd256, 281470681808895;
	xor.b64  	%rd258, %rd257, %rd155;
	shl.b64 	%rd259, %rd256, 16;
	and.b64  	%rd260, %rd259, -281470681808896;
	xor.b64  	%rd261, %rd260, %rd91;
	shr.u64 	%rd262, %rd95, 16;
	xor.b64  	%rd263, %rd262, %rd159;
	and.b64  	%rd264, %rd263, 281470681808895;
	xor.b64  	%rd265, %rd264, %rd159;
	shl.b64 	%rd266, %rd263, 16;
	and.b64  	%rd267, %rd266, -281470681808896;
	xor.b64  	%rd268, %rd267, %rd95;
	shr.u64 	%rd269, %rd99, 16;
	xor.b64  	%rd270, %rd269, %rd163;
	and.b64  	%rd271, %rd270, 281470681808895;
	xor.b64  	%rd272, %rd271, %rd163;
	shl.b64 	%rd273, %rd270, 16;
	and.b64  	%rd274, %rd273, -281470681808896;
	xor.b64  	%rd275, %rd274, %rd99;
	shr.u64 	%rd276, %rd170, 8;
	xor.b64  	%rd277, %rd276, %rd226;
	and.b64  	%rd278, %rd277, 71777214294589695;
	xor.b64  	%rd279, %rd278, %rd226;
	shl.b64 	%rd280, %rd277, 8;
	and.b64  	%rd281, %rd280, -71777214294589696;
	xor.b64  	%rd282, %rd281, %rd170;
	shr.u64 	%rd283, %rd177, 8;
	xor.b64  	%rd284, %rd283, %rd233;
	and.b64  	%rd285, %rd284, 71777214294589695;
	xor.b64  	%rd286, %rd285, %rd233;
	shl.b64 	%rd287, %rd284, 8;
	and.b64  	%rd288, %rd287, -71777214294589696;
	xor.b64  	%rd289, %rd288, %rd177;
	shr.u64 	%rd290, %rd184, 8;
	xor.b64  	%rd291, %rd290, %rd240;
	and.b64  	%rd292, %rd291, 71777214294589695;
	xor.b64  	%rd293, %rd292, %rd240;
	shl.b64 	%rd294, %rd291, 8;
	and.b64  	%rd295, %rd294, -71777214294589696;
	xor.b64  	%rd296, %rd295, %rd184;
	shr.u64 	%rd297, %rd191, 8;
	xor.b64  	%rd298, %rd297, %rd247;
	and.b64  	%rd299, %rd298, 71777214294589695;
	xor.b64  	%rd300, %rd299, %rd247;
	shl.b64 	%rd301, %rd298, 8;
	and.b64  	%rd302, %rd301, -71777214294589696;
	xor.b64  	%rd303, %rd302, %rd191;
	shr.u64 	%rd304, %rd198, 8;
	xor.b64  	%rd305, %rd304, %rd254;
	and.b64  	%rd306, %rd305, 71777214294589695;
	xor.b64  	%rd307, %rd306, %rd254;
	shl.b64 	%rd308, %rd305, 8;
	and.b64  	%rd309, %rd308, -71777214294589696;
	xor.b64  	%rd310, %rd309, %rd198;
	shr.u64 	%rd311, %rd205, 8;
	xor.b64  	%rd312, %rd311, %rd261;
	and.b64  	%rd313, %rd312, 71777214294589695;
	xor.b64  	%rd314, %rd313, %rd261;
	shl.b64 	%rd315, %rd312, 8;
	and.b64  	%rd316, %rd315, -71777214294589696;
	xor.b64  	%rd317, %rd316, %rd205;
	shr.u64 	%rd318, %rd212, 8;
	xor.b64  	%rd319, %rd318, %rd268;
	and.b64  	%rd320, %rd319, 71777214294589695;
	xor.b64  	%rd321, %rd320, %rd268;
	shl.b64 	%rd322, %rd319, 8;
	and.b64  	%rd323, %rd322, -71777214294589696;
	xor.b64  	%rd324, %rd323, %rd212;
	shr.u64 	%rd325, %rd219, 8;
	xor.b64  	%rd326, %rd325, %rd275;
	and.b64  	%rd327, %rd326, 71777214294589695;
	xor.b64  	%rd328, %rd327, %rd275;
	shl.b64 	%rd329, %rd326, 8;
	and.b64  	%rd330, %rd329, -71777214294589696;
	xor.b64  	%rd331, %rd330, %rd219;
	shr.u64 	%rd332, %rd167, 8;
	xor.b64  	%rd333, %rd332, %rd223;
	and.b64  	%rd334, %rd333, 71777214294589695;
	xor.b64  	%rd335, %rd334, %rd223;
	shl.b64 	%rd336, %rd333, 8;
	and.b64  	%rd337, %rd336, -71777214294589696;
	xor.b64  	%rd338, %rd337, %rd167;
	shr.u64 	%rd339, %rd174, 8;
	xor.b64  	%rd340, %rd339, %rd230;
	and.b64  	%rd341, %rd340, 71777214294589695;
	xor.b64  	%rd342, %rd341, %rd230;
	shl.b64 	%rd343, %rd340, 8;
	and.b64  	%rd344, %rd343, -71777214294589696;
	xor.b64  	%rd345, %rd344, %rd174;
	shr.u64 	%rd346, %rd181, 8;
	xor.b64  	%rd347, %rd346, %rd237;
	and.b64  	%rd348, %rd347, 71777214294589695;
	xor.b64  	%rd349, %rd348, %rd237;
	shl.b64 	%rd350, %rd347, 8;
	and.b64  	%rd351, %rd350, -71777214294589696;
	xor.b64  	%rd352, %rd351, %rd181;
	shr.u64 	%rd353, %rd188, 8;
	xor.b64  	%rd354, %rd353, %rd244;
	and.b64  	%rd355, %rd354, 71777214294589695;
	xor.b64  	%rd356, %rd355, %rd244;
	shl.b64 	%rd357, %rd354, 8;
	and.b64  	%rd358, %rd357, -71777214294589696;
	xor.b64  	%rd359, %rd358, %rd188;
	shr.u64 	%rd360, %rd195, 8;
	xor.b64  	%rd361, %rd360, %rd251;
	and.b64  	%rd362, %rd361, 71777214294589695;
	xor.b64  	%rd363, %rd362, %rd251;
	shl.b64 	%rd364, %rd361, 8;
	and.b64  	%rd365, %rd364, -71777214294589696;
	xor.b64  	%rd366, %rd365, %rd195;
	shr.u64 	%rd367, %rd202, 8;
	xor.b64  	%rd368, %rd367, %rd258;
	and.b64  	%rd369, %rd368, 71777214294589695;
	xor.b64  	%rd370, %rd369, %rd258;
	shl.b64 	%rd371, %rd368, 8;
	and.b64  	%rd372, %rd371, -71777214294589696;
	xor.b64  	%rd373, %rd372, %rd202;
	shr.u64 	%rd374, %rd209, 8;
	xor.b64  	%rd375, %rd374, %rd265;
	and.b64  	%rd376, %rd375, 71777214294589695;
	xor.b64  	%rd377, %rd376, %rd265;
	shl.b64 	%rd378, %rd375, 8;
	and.b64  	%rd379, %rd378, -71777214294589696;
	xor.b64  	%rd380, %rd379, %rd209;
	shr.u64 	%rd381, %rd216, 8;
	xor.b64  	%rd382, %rd381, %rd272;
	and.b64  	%rd383, %rd382, 71777214294589695;
	xor.b64  	%rd384, %rd383, %rd272;
	shl.b64 	%rd385, %rd382, 8;
	and.b64  	%rd386, %rd385, -71777214294589696;
	xor.b64  	%rd387, %rd386, %rd216;
	shr.u64 	%rd388, %rd282, 4;
	xor.b64  	%rd389, %rd388, %rd310;
	and.b64  	%rd390, %rd389, 1085102592571150095;
	xor.b64  	%rd391, %rd390, %rd310;
	shl.b64 	%rd392, %rd389, 4;
	and.b64  	%rd393, %rd392, -1085102592571150096;
	xor.b64  	%rd394, %rd393, %rd282;
	shr.u64 	%rd395, %rd289, 4;
	xor.b64  	%rd396, %rd395, %rd317;
	and.b64  	%rd397, %rd396, 1085102592571150095;
	xor.b64  	%rd398, %rd397, %rd317;
	shl.b64 	%rd399, %rd396, 4;
	and.b64  	%rd400, %rd399, -1085102592571150096;
	xor.b64  	%rd401, %rd400, %rd289;
	shr.u64 	%rd402, %rd296, 4;
	xor.b64  	%rd403, %rd402, %rd324;
	and.b64  	%rd404, %rd403, 1085102592571150095;
	xor.b64  	%rd405, %rd404, %rd324;
	shl.b64 	%rd406, %rd403, 4;
	and.b64  	%rd407, %rd406, -1085102592571150096;
	xor.b64  	%rd408, %rd407, %rd296;
	shr.u64 	%rd409, %rd303, 4;
	xor.b64  	%rd410, %rd409, %rd331;
	and.b64  	%rd411, %rd410, 1085102592571150095;
	xor.b64  	%rd412, %rd411, %rd331;
	shl.b64 	%rd413, %rd410, 4;
	and.b64  	%rd414, %rd413, -1085102592571150096;
	xor.b64  	%rd415, %rd414, %rd303;
	shr.u64 	%rd416, %rd279, 4;
	xor.b64  	%rd417, %rd416, %rd307;
	and.b64  	%rd418, %rd417, 1085102592571150095;
	xor.b64  	%rd419, %rd418, %rd307;
	shl.b64 	%rd420, %rd417, 4;
	and.b64  	%rd421, %rd420, -1085102592571150096;
	xor.b64  	%rd422, %rd421, %rd279;
	shr.u64 	%rd423, %rd286, 4;
	xor.b64  	%rd424, %rd423, %rd314;
	and.b64  	%rd425, %rd424, 1085102592571150095;
	xor.b64  	%rd426, %rd425, %rd314;
	shl.b64 	%rd427, %rd424, 4;
	and.b64  	%rd428, %rd427, -1085102592571150096;
	xor.b64  	%rd429, %rd428, %rd286;
	shr.u64 	%rd430, %rd293, 4;
	xor.b64  	%rd431, %rd430, %rd321;
	and.b64  	%rd432, %rd431, 1085102592571150095;
	xor.b64  	%rd433, %rd432, %rd321;
	shl.b64 	%rd434, %rd431, 4;
	and.b64  	%rd435, %rd434, -1085102592571150096;
	xor.b64  	%rd436, %rd435, %rd293;
	shr.u64 	%rd437, %rd300, 4;
	xor.b64  	%rd438, %rd437, %rd328;
	and.b64  	%rd439, %rd438, 1085102592571150095;
	xor.b64  	%rd440, %rd439, %rd328;
	shl.b64 	%rd441, %rd438, 4;
	and.b64  	%rd442, %rd441, -1085102592571150096;
	xor.b64  	%rd443, %rd442, %rd300;
	shr.u64 	%rd444, %rd338, 4;
	xor.b64  	%rd445, %rd444, %rd366;
	and.b64  	%rd446, %rd445, 1085102592571150095;
	xor.b64  	%rd447, %rd446, %rd366;
	shl.b64 	%rd448, %rd445, 4;
	and.b64  	%rd449, %rd448, -1085102592571150096;
	xor.b64  	%rd450, %rd449, %rd338;
	shr.u64 	%rd451, %rd345, 4;
	xor.b64  	%rd452, %rd451, %rd373;
	and.b64  	%rd453, %rd452, 1085102592571150095;
	xor.b64  	%rd454, %rd453, %rd373;
	shl.b64 	%rd455, %rd452, 4;
	and.b64  	%rd456, %rd455, -1085102592571150096;
	xor.b64  	%rd457, %rd456, %rd345;
	shr.u64 	%rd458, %rd352, 4;
	xor.b64  	%rd459, %rd458, %rd380;
	and.b64  	%rd460, %rd459, 1085102592571150095;
	xor.b64  	%rd461, %rd460, %rd380;
	shl.b64 	%rd462, %rd459, 4;
	and.b64  	%rd463, %rd462, -1085102592571150096;
	xor.b64  	%rd464, %rd463, %rd352;
	shr.u64 	%rd465, %rd359, 4;
	xor.b64  	%rd466, %rd465, %rd387;
	and.b64  	%rd467, %rd466, 1085102592571150095;
	xor.b64  	%rd468, %rd467, %rd387;
	shl.b64 	%rd469, %rd466, 4;
	and.b64  	%rd470, %rd469, -1085102592571150096;
	xor.b64  	%rd471, %rd470, %rd359;
	shr.u64 	%rd472, %rd335, 4;
	xor.b64  	%rd473, %rd472, %rd363;
	and.b64  	%rd474, %rd473, 1085102592571150095;
	xor.b64  	%rd475, %rd474, %rd363;
	shl.b64 	%rd476, %rd473, 4;
	and.b64  	%rd477, %rd476, -1085102592571150096;
	xor.b64  	%rd478, %rd477, %rd335;
	shr.u64 	%rd479, %rd342, 4;
	xor.b64  	%rd480, %rd479, %rd370;
	and.b64  	%rd481, %rd480, 1085102592571150095;
	xor.b64  	%rd482, %rd481, %rd370;
	shl.b64 	%rd483, %rd480, 4;
	and.b64  	%rd484, %rd483, -1085102592571150096;
	xor.b64  	%rd485, %rd484, %rd342;
	shr.u64 	%rd486, %rd349, 4;
	xor.b64  	%rd487, %rd486, %rd377;
	and.b64  	%rd488, %rd487, 1085102592571150095;
	xor.b64  	%rd489, %rd488, %rd377;
	shl.b64 	%rd490, %rd487, 4;
	and.b64  	%rd491, %rd490, -1085102592571150096;
	xor.b64  	%rd492, %rd491, %rd349;
	shr.u64 	%rd493, %rd356, 4;
	xor.b64  	%rd494, %rd493, %rd384;
	and.b64  	%rd495, %rd494, 1085102592571150095;
	xor.b64  	%rd496, %rd495, %rd384;
	shl.b64 	%rd497, %rd494, 4;
	and.b64  	%rd498, %rd497, -1085102592571150096;
	xor.b64  	%rd499, %rd498, %rd356;
	shr.u64 	%rd500, %rd394, 2;
	xor.b64  	%rd501, %rd500, %rd408;
	and.b64  	%rd502, %rd501, 3689348814741910323;
	xor.b64  	%rd503, %rd502, %rd408;
	shl.b64 	%rd504, %rd501, 2;
	and.b64  	%rd505, %rd504, -3689348814741910324;
	xor.b64  	%rd506, %rd505, %rd394;
	shr.u64 	%rd507, %rd401, 2;
	xor.b64  	%rd508, %rd507, %rd415;
	and.b64  	%rd509, %rd508, 3689348814741910323;
	xor.b64  	%rd510, %rd509, %rd415;
	shl.b64 	%rd511, %rd508, 2;
	and.b64  	%rd512, %rd511, -3689348814741910324;
	xor.b64  	%rd513, %rd512, %rd401;
	shr.u64 	%rd514, %rd391, 2;
	xor.b64  	%rd515, %rd514, %rd405;
	and.b64  	%rd516, %rd515, 3689348814741910323;
	xor.b64  	%rd517, %rd516, %rd405;
	shl.b64 	%rd518, %rd515, 2;
	and.b64  	%rd519, %rd518, -3689348814741910324;
	xor.b64  	%rd520, %rd519, %rd391;
	shr.u64 	%rd521, %rd398, 2;
	xor.b64  	%rd522, %rd521, %rd412;
	and.b64  	%rd523, %rd522, 3689348814741910323;
	xor.b64  	%rd524, %rd523, %rd412;
	shl.b64 	%rd525, %rd522, 2;
	and.b64  	%rd526, %rd525, -3689348814741910324;
	xor.b64  	%rd527, %rd526, %rd398;
	shr.u64 	%rd528, %rd422, 2;
	xor.b64  	%rd529, %rd528, %rd436;
	and.b64  	%rd530, %rd529, 3689348814741910323;
	xor.b64  	%rd531, %rd530, %rd436;
	shl.b64 	%rd532, %rd529, 2;
	and.b64  	%rd533, %rd532, -3689348814741910324;
	xor.b64  	%rd534, %rd533, %rd422;
	shr.u64 	%rd535, %rd429, 2;
	xor.b64  	%rd536, %rd535, %rd443;
	and.b64  	%rd537, %rd536, 3689348814741910323;
	xor.b64  	%rd538, %rd537, %rd443;
	shl.b64 	%rd539, %rd536, 2;
	and.b64  	%rd540, %rd539, -3689348814741910324;
	xor.b64  	%rd541, %rd540, %rd429;
	shr.u64 	%rd542, %rd419, 2;
	xor.b64  	%rd543, %rd542, %rd433;
	and.b64  	%rd544, %rd543, 3689348814741910323;
	xor.b64  	%rd545, %rd544, %rd433;
	shl.b64 	%rd546, %rd543, 2;
	and.b64  	%rd547, %rd546, -3689348814741910324;
	xor.b64  	%rd548, %rd547, %rd419;
	shr.u64 	%rd549, %rd426, 2;
	xor.b64  	%rd550, %rd549, %rd440;
	and.b64  	%rd551, %rd550, 3689348814741910323;
	xor.b64  	%rd552, %rd551, %rd440;
	shl.b64 	%rd553, %rd550, 2;
	and.b64  	%rd554, %rd553, -3689348814741910324;
	xor.b64  	%rd555, %rd554, %rd426;
	shr.u64 	%rd556, %rd450, 2;
	xor.b64  	%rd557, %rd556, %rd464;
	and.b64  	%rd558, %rd557, 3689348814741910323;
	xor.b64  	%rd559, %rd558, %rd464;
	shl.b64 	%rd560, %rd557, 2;
	and.b64  	%rd561, %rd560, -3689348814741910324;
	xor.b64  	%rd562, %rd561, %rd450;
	shr.u64 	%rd563, %rd457, 2;
	xor.b64  	%rd564, %rd563, %rd471;
	and.b64  	%rd565, %rd564, 3689348814741910323;
	xor.b64  	%rd566, %rd565, %rd471;
	shl.b64 	%rd567, %rd564, 2;
	and.b64  	%rd568, %rd567, -3689348814741910324;
	xor.b64  	%rd569, %rd568, %rd457;
	shr.u64 	%rd570, %rd447, 2;
	xor.b64  	%rd571, %rd570, %rd461;
	and.b64  	%rd572, %rd571, 3689348814741910323;
	xor.b64  	%rd573, %rd572, %rd461;
	shl.b64 	%rd574, %rd571, 2;
	and.b64  	%rd575, %rd574, -3689348814741910324;
	xor.b64  	%rd576, %rd575, %rd447;
	shr.u64 	%rd577, %rd454, 2;
	xor.b64  	%rd578, %rd577, %rd468;
	and.b64  	%rd579, %rd578, 3689348814741910323;
	xor.b64  	%rd580, %rd579, %rd468;
	shl.b64 	%rd581, %rd578, 2;
	and.b64  	%rd582, %rd581, -3689348814741910324;
	xor.b64  	%rd583, %rd582, %rd454;
	shr.u64 	%rd584, %rd478, 2;
	xor.b64  	%rd585, %rd584, %rd492;
	and.b64  	%rd586, %rd585, 3689348814741910323;
	xor.b64  	%rd587, %rd586, %rd492;
	shl.b64 	%rd588, %rd585, 2;
	and.b64  	%rd589, %rd588, -3689348814741910324;
	xor.b64  	%rd590, %rd589, %rd478;
	shr.u64 	%rd591, %rd485, 2;
	xor.b64  	%rd592, %rd591, %rd499;
	and.b64  	%rd593, %rd592, 3689348814741910323;
	xor.b64  	%rd594, %rd593, %rd499;
	shl.b64 	%rd595, %rd592, 2;
	and.b64  	%rd596, %rd595, -3689348814741910324;
	xor.b64  	%rd597, %rd596, %rd485;
	shr.u64 	%rd598, %rd475, 2;
	xor.b64  	%rd599, %rd598, %rd489;
	and.b64  	%rd600, %rd599, 3689348814741910323;
	xor.b64  	%rd601, %rd600, %rd489;
	shl.b64 	%rd602, %rd599, 2;
	and.b64  	%rd603, %rd602, -3689348814741910324;
	xor.b64  	%rd604, %rd603, %rd475;
	shr.u64 	%rd605, %rd482, 2;
	xor.b64  	%rd606, %rd605, %rd496;
	and.b64  	%rd607, %rd606, 3689348814741910323;
	xor.b64  	%rd608, %rd607, %rd496;
	shl.b64 	%rd609, %rd606, 2;
	and.b64  	%rd610, %rd609, -3689348814741910324;
	xor.b64  	%rd611, %rd610, %rd482;
	shr.u64 	%rd612, %rd506, 1;
	xor.b64  	%rd613, %rd612, %rd513;
	and.b64  	%rd614, %rd613, 6148914691236517205;
	xor.b64  	%rd615, %rd614, %rd513;
	shl.b64 	%rd616, %rd613, 1;
	and.b64  	%rd617, %rd616, -6148914691236517206;
	xor.b64  	%rd618, %rd617, %rd506;
	st.local.v2.u64 	[%rd1], {%rd618, %rd615};
	shr.u64 	%rd619, %rd503, 1;
	xor.b64  	%rd620, %rd619, %rd510;
	and.b64  	%rd621, %rd620, 6148914691236517205;
	xor.b64  	%rd622, %rd621, %rd510;
	shl.b64 	%rd623, %rd620, 1;
	and.b64  	%rd624, %rd623, -6148914691236517206;
	xor.b64  	%rd625, %rd624, %rd503;
	st.local.v2.u64 	[%rd1+16], {%rd625, %rd622};
	shr.u64 	%rd626, %rd520, 1;
	xor.b64  	%rd627, %rd626, %rd527;
	and.b64  	%rd628, %rd627, 6148914691236517205;
	xor.b64  	%rd629, %rd628, %rd527;
	shl.b64 	%rd630, %rd627, 1;
	and.b64  	%rd631, %rd630, -6148914691236517206;
	xor.b64  	%rd632, %rd631, %rd520;
	st.local.v2.u64 	[%rd1+32], {%rd632, %rd629};
	shr.u64 	%rd633, %rd517, 1;
	xor.b64  	%rd634, %rd633, %rd524;
	and.b64  	%rd635, %rd634, 6148914691236517205;
	xor.b64  	%rd636, %rd635, %rd524;
	shl.b64 	%rd637, %rd634, 1;
	and.b64  	%rd638, %rd637, -6148914691236517206;
	xor.b64  	%rd639, %rd638, %rd517;
	st.local.v2.u64 	[%rd1+48], {%rd639, %rd636};
	shr.u64 	%rd640, %rd534, 1;
	xor.b64  	%rd641, %rd640, %rd541;
	and.b64  	%rd642, %rd641, 6148914691236517205;
	xor.b64  	%rd643, %rd642, %rd541;
	shl.b64 	%rd644, %rd641, 1;
	and.b64  	%rd645, %rd644, -6148914691236517206;
	xor.b64  	%rd646, %rd645, %rd534;
	st.local.v2.u64 	[%rd1+64], {%rd646, %rd643};
	shr.u64 	%rd647, %rd531, 1;
	xor.b64  	%rd648, %rd647, %rd538;
	and.b64  	%rd649, %rd648, 6148914691236517205;
	xor.b64  	%rd650, %rd649, %rd538;
	shl.b64 	%rd651, %rd648, 1;
	and.b64  	%rd652, %rd651, -6148914691236517206;
	xor.b64  	%rd653, %rd652, %rd531;
	st.local.v2.u64 	[%rd1+80], {%rd653, %rd650};
	shr.u64 	%rd654, %rd548, 1;
	xor.b64  	%rd655, %rd654, %rd555;
	and.b64  	%rd656, %rd655, 6148914691236517205;
	xor.b64  	%rd657, %rd656, %rd555;
	shl.b64 	%rd658, %rd655, 1;
	and.b64  	%rd659, %rd658, -6148914691236517206;
	xor.b64  	%rd660, %rd659, %rd548;
	st.local.v2.u64 	[%rd1+96], {%rd660, %rd657};
	shr.u64 	%rd661, %rd545, 1;
	xor.b64  	%rd662, %rd661, %rd552;
	and.b64  	%rd663, %rd662, 6148914691236517205;
	xor.b64  	%rd664, %rd663, %rd552;
	shl.b64 	%rd665, %rd662, 1;
	and.b64  	%rd666, %rd665, -6148914691236517206;
	xor.b64  	%rd667, %rd666, %rd545;
	st.local.v2.u64 	[%rd1+112], {%rd667, %rd664};
	shr.u64 	%rd668, %rd562, 1;
	xor.b64  	%rd669, %rd668, %rd569;
	and.b64  	%rd670, %rd669, 6148914691236517205;
	xor.b64  	%rd671, %rd670, %rd569;
	shl.b64 	%rd672, %rd669, 1;
	and.b64  	%rd673, %rd672, -6148914691236517206;
	xor.b64  	%rd674, %rd673, %rd562;
	st.local.v2.u64 	[%rd1+128], {%rd674, %rd671};
	shr.u64 	%rd675, %rd559, 1;
	xor.b64  	%rd676, %rd675, %rd566;
	and.b64  	%rd677, %rd676, 6148914691236517205;
	xor.b64  	%rd678, %rd677, %rd566;
	shl.b64 	%rd679, %rd676, 1;
	and.b64  	%rd680, %rd679, -6148914691236517206;
	xor.b64  	%rd681, %rd680, %rd559;
	st.local.v2.u64 	[%rd1+144], {%rd681, %rd678};
	shr.u64 	%rd682, %rd576, 1;
	xor.b64  	%rd683, %rd682, %rd583;
	and.b64  	%rd684, %rd683, 6148914691236517205;
	xor.b64  	%rd685, %rd684, %rd583;
	shl.b64 	%rd686, %rd683, 1;
	and.b64  	%rd687, %rd686, -6148914691236517206;
	xor.b64  	%rd688, %rd687, %rd576;
	st.local.v2.u64 	[%rd1+160], {%rd688, %rd685};
	shr.u64 	%rd689, %rd573, 1;
	xor.b64  	%rd690, %rd689, %rd580;
	and.b64  	%rd691, %rd690, 6148914691236517205;
	xor.b64  	%rd692, %rd691, %rd580;
	shl.b64 	%rd693, %rd690, 1;
	and.b64  	%rd694, %rd693, -6148914691236517206;
	xor.b64  	%rd695, %rd694, %rd573;
	st.local.v2.u64 	[%rd1+176], {%rd695, %rd692};
	shr.u64 	%rd696, %rd590, 1;
	xor.b64  	%rd697, %rd696, %rd597;
	and.b64  	%rd698, %rd697, 6148914691236517205;
	xor.b64  	%rd699, %rd698, %rd597;
	shl.b64 	%rd700, %rd697, 1;
	and.b64  	%rd701, %rd700, -6148914691236517206;
	xor.b64  	%rd702, %rd701, %rd590;
	st.local.v2.u64 	[%rd1+192], {%rd702, %rd699};
	shr.u64 	%rd703, %rd587, 1;
	xor.b64  	%rd704, %rd703, %rd594;
	and.b64  	%rd705, %rd704, 6148914691236517205;
	xor.b64  	%rd706, %rd705, %rd594;
	shl.b64 	%rd707, %rd704, 1;
	and.b64  	%rd708, %rd707, -6148914691236517206;
	xor.b64  	%rd709, %rd708, %rd587;
	st.local.v2.u64 	[%rd1+208], {%rd709, %rd706};
	shr.u64 	%rd710, %rd604, 1;
	xor.b64  	%rd711, %rd710, %rd611;
	and.b64  	%rd712, %rd711, 6148914691236517205;
	xor.b64  	%rd713, %rd712, %rd611;
	shl.b64 	%rd714, %rd711, 1;
	and.b64  	%rd715, %rd714, -6148914691236517206;
	xor.b64  	%rd716, %rd715, %rd604;
	st.local.v2.u64 	[%rd1+224], {%rd716, %rd713};
	shr.u64 	%rd717, %rd601, 1;
	xor.b64  	%rd718, %rd717, %rd608;
	and.b64  	%rd719, %rd718, 6148914691236517205;
	xor.b64  	%rd720, %rd719, %rd608;
	shl.b64 	%rd721, %rd718, 1;
	and.b64  	%rd722, %rd721, -6148914691236517206;
	xor.b64  	%rd723, %rd722, %rd601;
	st.local.v2.u64 	[%rd1+240], {%rd723, %rd720};
	setp.eq.s32 	%p5, %r195, 0;
	@%p5 bra 	$L__BB9_32;
	ld.param.u32 	%r196, [shared_u32_transpose_pack_u64_param_5];
	ld.param.u64 	%rd1600, [shared_u32_transpose_pack_u64_param_1];
	cvta.to.global.u64 	%rd7, %rd1600;
	and.b32  	%r63, %r196, 15;
	setp.lt.u32 	%p6, %r196, 16;
	mov.b32 	%r245, 0;
	@%p6 bra 	$L__BB9_23;
	ld.param.u32 	%r197, [shared_u32_transpose_pack_u64_param_5];
	and.b32  	%r245, %r197, -16;
	neg.s32 	%r238, %r245;
	shl.b32 	%r66, %r2, 4;
	add.s32 	%r155, %r59, %r2;
	add.s32 	%r236, %r155, %r60;
	shl.b32 	%r156, %r2, 1;
	add.s32 	%r235, %r61, %r156;
	mad.lo.s32 	%r234, %r2, 3, %r61;
	shl.b32 	%r157, %r2, 2;
	add.s32 	%r233, %r61, %r157;
	mad.lo.s32 	%r232, %r2, 5, %r61;
	mad.lo.s32 	%r231, %r2, 6, %r61;
	mad.lo.s32 	%r230, %r2, 7, %r61;
	shl.b32 	%r158, %r2, 3;
	add.s32 	%r229, %r61, %r158;
	mad.lo.s32 	%r228, %r2, 9, %r61;
	mad.lo.s32 	%r227, %r2, 10, %r61;
	mad.lo.s32 	%r226, %r2, 11, %r61;
	mad.lo.s32 	%r225, %r2, 12, %r61;
	mad.lo.s32 	%r224, %r2, 13, %r61;
	mad.lo.s32 	%r223, %r2, 14, %r61;
	mov.u32 	%r222, %r62;
	mov.u32 	%r237, %r61;
$L__BB9_22:
	.pragma "nounroll";
	ld.local.v2.u64 	{%rd724, %rd725}, [%rd1604+-64];
	mul.wide.u32 	%rd726, %r222, 8;
	add.s64 	%rd727, %rd7, %rd726;
	st.global.u64 	[%rd727], %rd724;
	mul.wide.u32 	%rd728, %r237, 8;
	add.s64 	%rd729, %rd7, %rd728;
	st.global.u64 	[%rd729], %rd725;
	ld.local.v2.u64 	{%rd730, %rd731}, [%rd1604+-48];
	mul.wide.u32 	%rd732, %r236, 8;
	add.s64 	%rd733, %rd7, %rd732;
	st.global.u64 	[%rd733], %rd730;
	mul.wide.u32 	%rd734, %r235, 8;
	add.s64 	%rd735, %rd7, %rd734;
	st.global.u64 	[%rd735], %rd731;
	ld.local.v2.u64 	{%rd736, %rd737}, [%rd1604+-32];
	mul.wide.u32 	%rd738, %r234, 8;
	add.s64 	%rd739, %rd7, %rd738;
	st.global.u64 	[%rd739], %rd736;
	mul.wide.u32 	%rd740, %r233, 8;
	add.s64 	%rd741, %rd7, %rd740;
	st.global.u64 	[%rd741], %rd737;
	ld.local.v2.u64 	{%rd742, %rd743}, [%rd1604+-16];
	mul.wide.u32 	%rd744, %r232, 8;
	add.s64 	%rd745, %rd7, %rd744;
	st.global.u64 	[%rd745], %rd742;
	mul.wide.u32 	%rd746, %r231, 8;
	add.s64 	%rd747, %rd7, %rd746;
	st.global.u64 	[%rd747], %rd743;
	ld.local.v2.u64 	{%rd748, %rd749}, [%rd1604];
	mul.wide.u32 	%rd750, %r230, 8;
	add.s64 	%rd751, %rd7, %rd750;
	st.global.u64 	[%rd751], %rd748;
	mul.wide.u32 	%rd752, %r229, 8;
	add.s64 	%rd753, %rd7, %rd752;
	st.global.u64 	[%rd753], %rd749;
	ld.local.v2.u64 	{%rd754, %rd755}, [%rd1604+16];
	mul.wide.u32 	%rd756, %r228, 8;
	add.s64 	%rd757, %rd7, %rd756;
	st.global.u64 	[%rd757], %rd754;
	mul.wide.u32 	%rd758, %r227, 8;
	add.s64 	%rd759, %rd7, %rd758;
	st.global.u64 	[%rd759], %rd755;
	ld.local.v2.u64 	{%rd760, %rd761}, [%rd1604+32];
	mul.wide.u32 	%rd762, %r226, 8;
	add.s64 	%rd763, %rd7, %rd762;
	st.global.u64 	[%rd763], %rd760;
	mul.wide.u32 	%rd764, %r225, 8;
	add.s64 	%rd765, %rd7, %rd764;
	st.global.u64 	[%rd765], %rd761;
	ld.local.v2.u64 	{%rd766, %rd767}, [%rd1604+48];
	mul.wide.u32 	%rd768, %r224, 8;
	add.s64 	%rd769, %rd7, %rd768;
	st.global.u64 	[%rd769], %rd766;
	mul.wide.u32 	%rd770, %r223, 8;
	add.s64 	%rd771, %rd7, %rd770;
	st.global.u64 	[%rd771], %rd767;
	add.s32 	%r238, %r238, 16;
	add.s32 	%r237, %r237, %r66;
	add.s32 	%r236, %r236, %r66;
	add.s32 	%r235, %r235, %r66;
	add.s32 	%r234, %r234, %r66;
	add.s32 	%r233, %r233, %r66;
	add.s32 	%r232, %r232, %r66;
	add.s32 	%r231, %r231, %r66;
	add.s32 	%r230, %r230, %r66;
	add.s32 	%r229, %r229, %r66;
	add.s32 	%r228, %r228, %r66;
	add.s32 	%r227, %r227, %r66;
	add.s32 	%r226, %r226, %r66;
	add.s32 	%r225, %r225, %r66;
	add.s32 	%r224, %r224, %r66;
	add.s32 	%r223, %r223, %r66;
	add.s32 	%r222, %r222, %r66;
	add.s64 	%rd1604, %rd1604, 128;
	setp.eq.s32 	%p7, %r238, 0;
	@%p7 bra 	$L__BB9_23;
	bra.uni 	$L__BB9_22;
$L__BB9_23:
	setp.eq.s32 	%p8, %r63, 0;
	@%p8 bra 	$L__BB9_32;
	ld.param.u32 	%r198, [shared_u32_transpose_pack_u64_param_5];
	and.b32  	%r129, %r198, 7;
	setp.lt.u32 	%p9, %r63, 8;
	@%p9 bra 	$L__BB9_26;
	mul.wide.u32 	%rd772, %r245, 8;
	add.s64 	%rd773, %rd1, %rd772;
	ld.local.u64 	%rd774, [%rd773];
	mul.lo.s32 	%r159, %r245, %r2;
	add.s32 	%r160, %r159, %r62;
	mul.wide.u32 	%rd775, %r160, 8;
	add.s64 	%rd776, %rd7, %rd775;
	st.global.u64 	[%rd776], %rd774;
	ld.local.u64 	%rd777, [%rd773+8];
	add.s32 	%r161, %r159, %r61;
	mul.wide.u32 	%rd778, %r161, 8;
	add.s64 	%rd779, %rd7, %rd778;
	st.global.u64 	[%rd779], %rd777;
	ld.local.u64 	%rd780, [%rd773+16];
	add.s32 	%r162, %r161, %r2;
	mul.wide.u32 	%rd781, %r162, 8;
	add.s64 	%rd782, %rd7, %rd781;
	st.global.u64 	[%rd782], %rd780;
	ld.local.u64 	%rd783, [%rd773+24];
	add.s32 	%r163, %r162, %r2;
	mul.wide.u32 	%rd784, %r163, 8;
	add.s64 	%rd785, %rd7, %rd784;
	st.global.u64 	[%rd785], %rd783;
	ld.local.u64 	%rd786, [%rd773+32];
	add.s32 	%r164, %r163, %r2;
	mul.wide.u32 	%rd787, %r164, 8;
	add.s64 	%rd788, %rd7, %rd787;
	st.global.u64 	[%rd788], %rd786;
	ld.local.u64 	%rd789, [%rd773+40];
	add.s32 	%r165, %r164, %r2;
	mul.wide.u32 	%rd790, %r165, 8;
	add.s64 	%rd791, %rd7, %rd790;
	st.global.u64 	[%rd791], %rd789;
	ld.local.u64 	%rd792, [%rd773+48];
	add.s32 	%r166, %r165, %r2;
	mul.wide.u32 	%rd793, %r166, 8;
	add.s64 	%rd794, %rd7, %rd793;
	st.global.u64 	[%rd794], %rd792;
	ld.local.u64 	%rd795, [%rd773+56];
	add.s32 	%r167, %r166, %r2;
	mul.wide.u32 	%rd796, %r167, 8;
	add.s64 	%rd797, %rd7, %rd796;
	st.global.u64 	[%rd797], %rd795;
	add.s32 	%r245, %r245, 8;
$L__BB9_26:
	setp.eq.s32 	%p10, %r129, 0;
	@%p10 bra 	$L__BB9_32;
	ld.param.u32 	%r199, [shared_u32_transpose_pack_u64_param_5];
	and.b32  	%r132, %r199, 3;
	setp.lt.u32 	%p11, %r129, 4;
	@%p11 bra 	$L__BB9_29;
	mul.wide.u32 	%rd798, %r245, 8;
	add.s64 	%rd799, %rd1, %rd798;
	ld.local.u64 	%rd800, [%rd799];
	mul.lo.s32 	%r168, %r245, %r2;
	add.s32 	%r169, %r168, %r62;
	mul.wide.u32 	%rd801, %r169, 8;
	add.s64 	%rd802, %rd7, %rd801;
	st.global.u64 	[%rd802], %rd800;
	ld.local.u64 	%rd803, [%rd799+8];
	add.s32 	%r170, %r168, %r61;
	mul.wide.u32 	%rd804, %r170, 8;
	add.s64 	%rd805, %rd7, %rd804;
	st.global.u64 	[%rd805], %rd803;
	ld.local.u64 	%rd806, [%rd799+16];
	add.s32 	%r171, %r170, %r2;
	mul.wide.u32 	%rd807, %r171, 8;
	add.s64 	%rd808, %rd7, %rd807;
	st.global.u64 	[%rd808], %rd806;
	ld.local.u64 	%rd809, [%rd799+24];
	add.s32 	%r172, %r171, %r2;
	mul.wide.u32 	%rd810, %r172, 8;
	add.s64 	%rd811, %rd7, %rd810;
	st.global.u64 	[%rd811], %rd809;
	add.s32 	%r245, %r245, 4;
$L__BB9_29:
	setp.eq.s32 	%p12, %r132, 0;
	@%p12 bra 	$L__BB9_32;
	add.s32 	%r173, %r245, -1;
	mad.lo.s32 	%r248, %r2, %r173, %r61;
	mul.wide.u32 	%rd812, %r245, 8;
	add.s64 	%rd1606, %rd1, %rd812;
	neg.s32 	%r247, %r132;
$L__BB9_31:
	.pragma "nounroll";
	ld.local.u64 	%rd813, [%rd1606];
	mul.wide.u32 	%rd814, %r248, 8;
	add.s64 	%rd815, %rd7, %rd814;
	st.global.u64 	[%rd815], %rd813;
	add.s32 	%r248, %r248, %r2;
	add.s64 	%rd1606, %rd1606, 8;
	add.s32 	%r247, %r247, 1;
	setp.ne.s32 	%p13, %r247, 0;
	@%p13 bra 	$L__BB9_31;
$L__BB9_32:
	ret;

}
	// .globl	shared_u64_transpose_pack_u64_global_mem
.visible .entry shared_u64_transpose_pack_u64_global_mem(
	.param .u64 .ptr .align 1 shared_u64_transpose_pack_u64_global_mem_param_0,
	.param .u64 .ptr .align 1 shared_u64_transpose_pack_u64_global_mem_param_1,
	.param .u64 .ptr .align 1 shared_u64_transpose_pack_u64_global_mem_param_2,
	.param .u64 .ptr .align 1 shared_u64_transpose_pack_u64_global_mem_param_3,
	.param .u32 shared_u64_transpose_pack_u64_global_mem_param_4,
	.param .u32 shared_u64_transpose_pack_u64_global_mem_param_5
)
{
	.reg .pred 	%p<35>;
	.reg .b32 	%r<289>;
	.reg .b64 	%rd<387>;

	ld.param.u64 	%rd30, [shared_u64_transpose_pack_u64_global_mem_param_2];
	ld.param.u64 	%rd31, [shared_u64_transpose_pack_u64_global_mem_param_3];
	ld.param.u32 	%r162, [shared_u64_transpose_pack_u64_global_mem_param_4];
	ld.param.u32 	%r163, [shared_u64_transpose_pack_u64_global_mem_param_5];
	cvta.to.global.u64 	%rd1, %rd30;
	cvta.to.global.u64 	%rd2, %rd31;
	mov.u32 	%r164, %ctaid.x;
	mov.u32 	%r165, %ntid.x;
	mul.lo.s32 	%r1, %r164, %r165;
	mov.u32 	%r2, %tid.x;
	add.s32 	%r3, %r1, %r2;
	and.b32  	%r166, %r162, 63;
	setp.eq.s32 	%p1, %r166, 0;
	@%p1 bra 	$L__BB10_2;
	mov.u64 	%rd32, $str;
	cvta.global.u64 	%rd33, %rd32;
	mov.u64 	%rd34, $str$1;
	cvta.global.u64 	%rd35, %rd34;
	mov.u64 	%rd36, __unnamed_3;
	cvta.global.u64 	%rd37, %rd36;
	{ // callseq 4, 0
	.param .b64 param0;
	st.param.b64 	[param0], %rd33;
	.param .b64 param1;
	st.param.b64 	[param1], %rd35;
	.param .b32 param2;
	st.param.b32 	[param2], 293;
	.param .b64 param3;
	st.param.b64 	[param3], %rd37;
	.param .b64 param4;
	st.param.b64 	[param4], 1;
	call.uni 
	__assertfail, 
	(
	param0, 
	param1, 
	param2, 
	param3, 
	param4
	);
	} // callseq 4
$L__BB10_2:
	setp.lt.s32 	%p2, %r163, 65;
	@%p2 bra 	$L__BB10_4;
	mov.u64 	%rd38, $str$4;
	cvta.global.u64 	%rd39, %rd38;
	mov.u64 	%rd40, $str$1;
	cvta.global.u64 	%rd41, %rd40;
	mov.u64 	%rd42, __unnamed_3;
	cvta.global.u64 	%rd43, %rd42;
	{ // callseq 5, 0
	.param .b64 param0;
	st.param.b64 	[param0], %rd39;
	.param .b64 param1;
	st.param.b64 	[param1], %rd41;
	.param .b32 param2;
	st.param.b32 	[param2], 294;
	.param .b64 param3;
	st.param.b64 	[param3], %rd43;
	.param .b64 param4;
	st.param.b64 	[param4], 1;
	call.uni 
	__assertfail, 
	(
	param0, 
	param1, 
	param2, 
	param3, 
	param4
	);
	} // callseq 5
$L__BB10_4:
	shr.s32 	%r167, %r162, 31;
	shr.u32 	%r168, %r167, 26;
	add.s32 	%r169, %r162, %r168;
	shr.s32 	%r4, %r169, 6;
	setp.ge.s32 	%p3, %r3, %r4;
	@%p3 bra 	$L__BB10_30;
	shl.b32 	%r5, %r3, 6;
	mul.wide.s32 	%rd209, %r5, 8;
	add.s64 	%rd3, %rd1, %rd209;
	mov.b32 	%r233, 0;
$L__BB10_6:
	mul.wide.u32 	%rd210, %r233, 8;
	add.s64 	%rd211, %rd3, %rd210;
	ld.global.u64 	%rd212, [%rd211];
	shr.u64 	%rd213, %rd212, 32;
	ld.global.u64 	%rd214, [%rd211+256];
	and.b64  	%rd215, %rd214, 4294967295;
	xor.b64  	%rd216, %rd213, %rd215;
	xor.b64  	%rd217, %rd216, %rd214;
	st.global.u64 	[%rd211+256], %rd217;
	shl.b64 	%rd218, %rd216, 32;
	xor.b64  	%rd219, %rd218, %rd212;
	st.global.u64 	[%rd211], %rd219;
	add.s32 	%r204, %r233, 33;
	and.b32  	%r23, %r204, -33;
	setp.lt.u32 	%p20, %r233, 31;
	mov.u32 	%r233, %r23;
	@%p20 bra 	$L__BB10_6;
	mov.b32 	%r234, 0;
$L__BB10_8:
	mul.wide.u32 	%rd220, %r234, 8;
	add.s64 	%rd221, %rd3, %rd220;
	ld.global.u64 	%rd222, [%rd221];
	shr.u64 	%rd223, %rd222, 16;
	ld.global.u64 	%rd224, [%rd221+128];
	xor.b64  	%rd225, %rd223, %rd224;
	and.b64  	%rd226, %rd225, 281470681808895;
	xor.b64  	%rd227, %rd226, %rd224;
	st.global.u64 	[%rd221+128], %rd227;
	shl.b64 	%rd228, %rd225, 16;
	and.b64  	%rd229, %rd228, -281470681808896;
	xor.b64  	%rd230, %rd229, %rd222;
	st.global.u64 	[%rd221], %rd230;
	add.s32 	%r206, %r234, 17;
	and.b32  	%r25, %r206, -17;
	setp.lt.u32 	%p21, %r234, 47;
	mov.u32 	%r234, %r25;
	@%p21 bra 	$L__BB10_8;
	mov.b32 	%r235, 0;
$L__BB10_10:
	mul.wide.u32 	%rd231, %r235, 8;
	add.s64 	%rd232, %rd3, %rd231;
	ld.global.u64 	%rd233, [%rd232];
	shr.u64 	%rd234, %rd233, 8;
	ld.global.u64 	%rd235, [%rd232+64];
	xor.b64  	%rd236, %rd234, %rd235;
	and.b64  	%rd237, %rd236, 71777214294589695;
	xor.b64  	%rd238, %rd237, %rd235;
	st.global.u64 	[%rd232+64], %rd238;
	shl.b64 	%rd239, %rd236, 8;
	and.b64  	%rd240, %rd239, -71777214294589696;
	xor.b64  	%rd241, %rd240, %rd233;
	st.global.u64 	[%rd232], %rd241;
	add.s32 	%r208, %r235, 9;
	and.b32  	%r27, %r208, -9;
	setp.lt.u32 	%p22, %r235, 55;
	mov.u32 	%r235, %r27;
	@%p22 bra 	$L__BB10_10;
	mov.b32 	%r236, 0;
$L__BB10_12:
	mul.wide.u32 	%rd242, %r236, 8;
	add.s64 	%rd243, %rd3, %rd242;
	ld.global.u64 	%rd244, [%rd243];
	shr.u64 	%rd245, %rd244, 4;
	ld.global.u64 	%rd246, [%rd243+32];
	xor.b64  	%rd247, %rd245, %rd246;
	and.b64  	%rd248, %rd247, 1085102592571150095;
	xor.b64  	%rd249, %rd248, %rd246;
	st.global.u64 	[%rd243+32], %rd249;
	shl.b64 	%rd250, %rd247, 4;
	and.b64  	%rd251, %rd250, -1085102592571150096;
	xor.b64  	%rd252, %rd251, %rd244;
	st.global.u64 	[%rd243], %rd252;
	add.s32 	%r210, %r236, 5;
	and.b32  	%r29, %r210, -5;
	setp.lt.u32 	%p23, %r236, 59;
	mov.u32 	%r236, %r29;
	@%p23 bra 	$L__BB10_12;
	mov.b32 	%r237, 0;
$L__BB10_14:
	mul.wide.u32 	%rd253, %r237, 8;
	add.s64 	%rd254, %rd3, %rd253;
	ld.global.u64 	%rd255, [%rd254];
	shr.u64 	%rd256, %rd255, 2;
	ld.global.u64 	%rd257, [%rd254+16];
	xor.b64  	%rd258, %rd256, %rd257;
	and.b64  	%rd259, %rd258, 3689348814741910323;
	xor.b64  	%rd260, %rd259, %rd257;
	st.global.u64 	[%rd254+16], %rd260;
	shl.b64 	%rd261, %rd258, 2;
	and.b64  	%rd262, %rd261, -3689348814741910324;
	xor.b64  	%rd263, %rd262, %rd255;
	st.global.u64 	[%rd254], %rd263;
	add.s32 	%r212, %r237, 3;
	and.b32  	%r31, %r212, -3;
	setp.lt.u32 	%p24, %r237, 61;
	mov.u32 	%r237, %r31;
	@%p24 bra 	$L__BB10_14;
	add.s64 	%rd264, %rd209, %rd1;
	add.s64 	%rd381, %rd264, 8;
	mov.b32 	%r238, 0;
$L__BB10_16:
	ld.global.u64 	%rd265, [%rd381+-8];
	shr.u64 	%rd266, %rd265, 1;
	ld.global.u64 	%rd267, [%rd381];
	xor.b64  	%rd268, %rd266, %rd267;
	and.b64  	%rd269, %rd268, 6148914691236517205;
	xor.b64  	%rd270, %rd269, %rd267;
	st.global.u64 	[%rd381], %rd270;
	shl.b64 	%rd271, %rd268, 1;
	and.b64  	%rd272, %rd271, -6148914691236517206;
	xor.b64  	%rd273, %rd272, %rd265;
	st.global.u64 	[%rd381+-8], %rd273;
	add.s32 	%r33, %r238, 2;
	add.s64 	%rd381, %rd381, 16;
	setp.lt.u32 	%p25, %r238, 62;
	mov.u32 	%r238, %r33;
	@%p25 bra 	$L__BB10_16;
	setp.eq.s32 	%p26, %r163, 0;
	@%p26 bra 	$L__BB10_56;
	setp.lt.u32 	%p27, %r163, 16;
	mov.b32 	%r280, 0;
	@%p27 bra 	$L__BB10_21;
	ld.param.u64 	%rd375, [shared_u64_transpose_pack_u64_global_mem_param_2];
	and.b32  	%r215, %r163, -16;
	neg.s32 	%r255, %r215;
	add.s32 	%r216, %r2, %r4;
	add.s32 	%r254, %r216, %r1;
	shl.b32 	%r217, %r4, 1;
	add.s32 	%r253, %r3, %r217;
	mad.lo.s32 	%r252, %r4, 3, %r3;
	shl.b32 	%r218, %r4, 2;
	add.s32 	%r251, %r3, %r218;
	mad.lo.s32 	%r250, %r4, 5, %r3;
	mad.lo.s32 	%r249, %r4, 6, %r3;
	mad.lo.s32 	%r248, %r4, 7, %r3;
	shl.b32 	%r219, %r4, 3;
	add.s32 	%r247, %r3, %r219;
	mad.lo.s32 	%r246, %r4, 9, %r3;
	mad.lo.s32 	%r245, %r4, 10, %r3;
	mad.lo.s32 	%r244, %r4, 11, %r3;
	mad.lo.s32 	%r243, %r4, 12, %r3;
	mad.lo.s32 	%r242, %r4, 13, %r3;
	mad.lo.s32 	%r241, %r4, 14, %r3;
	mad.lo.s32 	%r240, %r4, 15, %r3;
	cvta.to.global.u64 	%rd274, %rd375;
	add.s64 	%rd275, %rd209, %rd274;
	add.s64 	%rd382, %rd275, 64;
	mov.u32 	%r239, %r3;
$L__BB10_20:
	.pragma "nounroll";
	ld.param.u64 	%rd371, [shared_u64_transpose_pack_u64_global_mem_param_0];
	and.b32  	%r280, %r163, -16;
	ld.global.u64 	%rd276, [%rd382+-64];
	cvta.to.global.u64 	%rd277, %rd371;
	mul.wide.u32 	%rd278, %r239, 8;
	add.s64 	%rd279, %rd277, %rd278;
	st.global.u64 	[%rd279], %rd276;
	ld.global.u64 	%rd280, [%rd382+-56];
	mul.wide.u32 	%rd281, %r254, 8;
	add.s64 	%rd282, %rd277, %rd281;
	st.global.u64 	[%rd282], %rd280;
	ld.global.u64 	%rd283, [%rd382+-48];
	mul.wide.u32 	%rd284, %r253, 8;
	add.s64 	%rd285, %rd277, %rd284;
	st.global.u64 	[%rd285], %rd283;
	ld.global.u64 	%rd286, [%rd382+-40];
	mul.wide.u32 	%rd287, %r252, 8;
	add.s64 	%rd288, %rd277, %rd287;
	st.global.u64 	[%rd288], %rd286;
	ld.global.u64 	%rd289, [%rd382+-32];
	mul.wide.u32 	%rd290, %r251, 8;
	add.s64 	%rd291, %rd277, %rd290;
	st.global.u64 	[%rd291], %rd289;
	ld.global.u64 	%rd292, [%rd382+-24];
	mul.wide.u32 	%rd293, %r250, 8;
	add.s64 	%rd294, %rd277, %rd293;
	st.global.u64 	[%rd294], %rd292;
	ld.global.u64 	%rd295, [%rd382+-16];
	mul.wide.u32 	%rd296, %r249, 8;
	add.s64 	%rd297, %rd277, %rd296;
	st.global.u64 	[%rd297], %rd295;
	ld.global.u64 	%rd298, [%rd382+-8];
	mul.wide.u32 	%rd299, %r248, 8;
	add.s64 	%rd300, %rd277, %rd299;
	st.global.u64 	[%rd300], %rd298;
	ld.global.u64 	%rd301, [%rd382];
	mul.wide.u32 	%rd302, %r247, 8;
	add.s64 	%rd303, %rd277, %rd302;
	st.global.u64 	[%rd303], %rd301;
	ld.global.u64 	%rd304, [%rd382+8];
	mul.wide.u32 	%rd305, %r246, 8;
	add.s64 	%rd306, %rd277, %rd305;
	st.global.u64 	[%rd306], %rd304;
	ld.global.u64 	%rd307, [%rd382+16];
	mul.wide.u32 	%rd308, %r245, 8;
	add.s64 	%rd309, %rd277, %rd308;
	st.global.u64 	[%rd309], %rd307;
	ld.global.u64 	%rd310, [%rd382+24];
	mul.wide.u32 	%rd311, %r244, 8;
	add.s64 	%rd312, %rd277, %rd311;
	st.global.u64 	[%rd312], %rd310;
	ld.global.u64 	%rd313, [%rd382+32];
	mul.wide.u32 	%rd314, %r243, 8;
	add.s64 	%rd315, %rd277, %rd314;
	st.global.u64 	[%rd315], %rd313;
	ld.global.u64 	%rd316, [%rd382+40];
	mul.wide.u32 	%rd317, %r242, 8;
	add.s64 	%rd318, %rd277, %rd317;
	st.global.u64 	[%rd318], %rd316;
	ld.global.u64 	%rd319, [%rd382+48];
	mul.wide.u32 	%rd320, %r241, 8;
	add.s64 	%rd321, %rd277, %rd320;
	st.global.u64 	[%rd321], %rd319;
	ld.global.u64 	%rd322, [%rd382+56];
	mul.wide.u32 	%rd323, %r240, 8;
	add.s64 	%rd324, %rd277, %rd323;
	st.global.u64 	[%rd324], %rd322;
	add.s32 	%r255, %r255, 16;
	shl.b32 	%r220, %r4, 4;
	add.s32 	%r254, %r254, %r220;
	add.s32 	%r253, %r253, %r220;
	add.s32 	%r252, %r252, %r220;
	add.s32 	%r251, %r251, %r220;
	add.s32 	%r250, %r250, %r220;
	add.s32 	%r249, %r249, %r220;
	add.s32 	%r248, %r248, %r220;
	add.s32 	%r247, %r247, %r220;
	add.s32 	%r246, %r246, %r220;
	add.s32 	%r245, %r245, %r220;
	add.s32 	%r244, %r244, %r220;
	add.s32 	%r243, %r243, %r220;
	add.s32 	%r242, %r242, %r220;
	add.s32 	%r241, %r241, %r220;
	add.s32 	%r240, %r240, %r220;
	add.s32 	%r239, %r239, %r220;
	add.s64 	%rd382, %rd382, 128;
	setp.eq.s32 	%p28, %r255, 0;
	@%p28 bra 	$L__BB10_21;
	bra.uni 	$L__BB10_20;
$L__BB10_21:
	and.b32  	%r135, %r163, 15;
	setp.eq.s32 	%p29, %r135, 0;
	@%p29 bra 	$L__BB10_56;
	ld.param.u64 	%rd372, [shared_u64_transpose_pack_u64_global_mem_param_0];
	cvta.to.global.u64 	%rd19, %rd372;
	and.b32  	%r136, %r163, 7;
	setp.lt.u32 	%p30, %r135, 8;
	@%p30 bra 	$L__BB10_24;
	mul.wide.u32 	%rd325, %r280, 8;
	add.s64 	%rd326, %rd3, %rd325;
	ld.global.u64 	%rd327, [%rd326];
	mad.lo.s32 	%r221, %r280, %r4, %r3;
	mul.wide.u32 	%rd328, %r221, 8;
	add.s64 	%rd329, %rd19, %rd328;
	st.global.u64 	[%rd329], %rd327;
	ld.global.u64 	%rd330, [%rd326+8];
	add.s32 	%r222, %r221, %r4;
	mul.wide.u32 	%rd331, %r222, 8;
	add.s64 	%rd332, %rd19, %rd331;
	st.global.u64 	[%rd332], %rd330;
	ld.global.u64 	%rd333, [%rd326+16];
	add.s32 	%r223, %r222, %r4;
	mul.wide.u32 	%rd334, %r223, 8;
	add.s64 	%rd335, %rd19, %rd334;
	st.global.u64 	[%rd335], %rd333;
	ld.global.u64 	%rd336, [%rd326+24];
	add.s32 	%r224, %r223, %r4;
	mul.wide.u32 	%rd337, %r224, 8;
	add.s64 	%rd338, %rd19, %rd337;
	st.global.u64 	[%rd338], %rd336;
	ld.global.u64 	%rd339, [%rd326+32];
	add.s32 	%r225, %r224, %r4;
	mul.wide.u32 	%rd340, %r225, 8;
	add.s64 	%rd341, %rd19, %rd340;
	st.global.u64 	[%rd341], %rd339;
	ld.global.u64 	%rd342, [%rd326+40];
	add.s32 	%r226, %r225, %r4;
	mul.wide.u32 	%rd343, %r226, 8;
	add.s64 	%rd344, %rd19, %rd343;
	st.global.u64 	[%rd344], %rd342;
	ld.global.u64 	%rd345, [%rd326+48];
	add.s32 	%r227, %r226, %r4;
	mul.wide.u32 	%rd346, %r227, 8;
	add.s64 	%rd347, %rd19, %rd346;
	st.global.u64 	[%rd347], %rd345;
	ld.global.u64 	%rd348, [%rd326+56];
	add.s32 	%r228, %r227, %r4;
	mul.wide.u32 	%rd349, %r228, 8;
	add.s64 	%rd350, %rd19, %rd349;
	st.global.u64 	[%rd350], %rd348;
	add.s32 	%r280, %r280, 8;
$L__BB10_24:
	setp.eq.s32 	%p31, %r136, 0;
	@%p31 bra 	$L__BB10_56;
	and.b32  	%r139, %r163, 3;
	setp.lt.u32 	%p32, %r136, 4;
	@%p32 bra 	$L__BB10_27;
	mul.wide.u32 	%rd351, %r280, 8;
	add.s64 	%rd352, %rd3, %rd351;
	ld.global.u64 	%rd353, [%rd352];
	mad.lo.s32 	%r229, %r280, %r4, %r3;
	mul.wide.u32 	%rd354, %r229, 8;
	add.s64 	%rd355, %rd19, %rd354;
	st.global.u64 	[%rd355], %rd353;
	ld.global.u64 	%rd356, [%rd352+8];
	add.s32 	%r230, %r229, %r4;
	mul.wide.u32 	%rd357, %r230, 8;
	add.s64 	%rd358, %rd19, %rd357;
	st.global.u64 	[%rd358], %rd356;
	ld.global.u64 	%rd359, [%rd352+16];
	add.s32 	%r231, %r230, %r4;
	mul.wide.u32 	%rd360, %r231, 8;
	add.s64 	%rd361, %rd19, %rd360;
	st.global.u64 	[%rd361], %rd359;
	ld.global.u64 	%rd362, [%rd352+24];
	add.s32 	%r232, %r231, %r4;
	mul.wide.u32 	%rd363, %r232, 8;
	add.s64 	%rd364, %rd19, %rd363;
	st.global.u64 	[%rd364], %rd362;
	add.s32 	%r280, %r280, 4;
$L__BB10_27:
	setp.eq.s32 	%p33, %r139, 0;
	@%p33 bra 	$L__BB10_56;
	ld.param.u64 	%rd376, [shared_u64_transpose_pack_u64_global_mem_param_2];
	mad.lo.s32 	%r283, %r280, %r4, %r3;
	mul.wide.u32 	%rd365, %r280, 8;
	add.s64 	%rd366, %rd209, %rd365;
	cvta.to.global.u64 	%rd367, %rd376;
	add.s64 	%rd385, %rd367, %rd366;
	neg.s32 	%r282, %r139;
$L__BB10_29:
	.pragma "nounroll";
	ld.global.u64 	%rd368, [%rd385];
	mul.wide.u32 	%rd369, %r283, 8;
	add.s64 	%rd370, %rd19, %rd369;
	st.global.u64 	[%rd370], %rd368;
	add.s32 	%r283, %r283, %r4;
	add.s64 	%rd385, %rd385, 8;
	add.s32 	%r282, %r282, 1;
	setp.eq.s32 	%p34, %r282, 0;
	@%p34 bra 	$L__BB10_56;
	bra.uni 	$L__BB10_29;
$L__BB10_30:
	shl.b32 	%r69, %r4, 1;
	setp.ge.s32 	%p4, %r3, %r69;
	@%p4 bra 	$L__BB10_56;
	sub.s32 	%r70, %r3, %r4;
	shl.b32 	%r71, %r70, 6;
	mul.wide.s32 	%rd44, %r71, 8;
	add.s64 	%rd11, %rd2, %rd44;
	mov.b32 	%r256, 0;
$L__BB10_32:
	mul.wide.u32 	%rd45, %r256, 8;
	add.s64 	%rd46, %rd11, %rd45;
	ld.global.u64 	%rd47, [%rd46];
	shr.u64 	%rd48, %rd47, 32;
	ld.global.u64 	%rd49, [%rd46+256];
	and.b64  	%rd50, %rd49, 4294967295;
	xor.b64  	%rd51, %rd48, %rd50;
	xor.b64  	%rd52, %rd51, %rd49;
	st.global.u64 	[%rd46+256], %rd52;
	shl.b64 	%rd53, %rd51, 32;
	xor.b64  	%rd54, %rd53, %rd47;
	st.global.u64 	[%rd46], %rd54;
	add.s32 	%r171, %r256, 33;
	and.b32  	%r88, %r171, -33;
	setp.lt.u32 	%p5, %r256, 31;
	mov.u32 	%r256, %r88;
	@%p5 bra 	$L__BB10_32;
	mov.b32 	%r257, 0;
$L__BB10_34:
	mul.wide.u32 	%rd55, %r257, 8;
	add.s64 	%rd56, %rd11, %rd55;
	ld.global.u64 	%rd57, [%rd56];
	shr.u64 	%rd58, %rd57, 16;
	ld.global.u64 	%rd59, [%rd56+128];
	xor.b64  	%rd60, %rd58, %rd59;
	and.b64  	%rd61, %rd60, 281470681808895;
	xor.b64  	%rd62, %rd61, %rd59;
	st.global.u64 	[%rd56+128], %rd62;
	shl.b64 	%rd63, %rd60, 16;
	and.b64  	%rd64, %rd63, -281470681808896;
	xor.b64  	%rd65, %rd64, %rd57;
	st.global.u64 	[%rd56], %rd65;
	add.s32 	%r173, %r257, 17;
	and.b32  	%r90, %r173, -17;
	setp.lt.u32 	%p6, %r257, 47;
	mov.u32 	%r257, %r90;
	@%p6 bra 	$L__BB10_34;
	mov.b32 	%r258, 0;
$L__BB10_36:
	mul.wide.u32 	%rd66, %r258, 8;
	add.s64 	%rd67, %rd11, %rd66;
	ld.global.u64 	%rd68, [%rd67];
	shr.u64 	%rd69, %rd68, 8;
	ld.global.u64 	%rd70, [%rd67+64];
	xor.b64  	%rd71, %rd69, %rd70;
	and.b64  	%rd72, %rd71, 71777214294589695;
	xor.b64  	%rd73, %rd72, %rd70;
	st.global.u64 	[%rd67+64], %rd73;
	shl.b64 	%rd74, %rd71, 8;
	and.b64  	%rd75, %rd74, -71777214294589696;
	xor.b64  	%rd76, %rd75, %rd68;
	st.global.u64 	[%rd67], %rd76;
	add.s32 	%r175, %r258, 9;
	and.b32  	%r92, %r175, -9;
	setp.lt.u32 	%p7, %r258, 55;
	mov.u32 	%r258, %r92;
	@%p7 bra 	$L__BB10_36;
	mov.b32 	%r259, 0;
$L__BB10_38:
	mul.wide.u32 	%rd77, %r259, 8;
	add.s64 	%rd78, %rd11, %rd77;
	ld.global.u64 	%rd79, [%rd78];
	shr.u64 	%rd80, %rd79, 4;
	ld.global.u64 	%rd81, [%rd78+32];
	xor.b64  	%rd82, %rd80, %rd81;
	and.b64  	%rd83, %rd82, 1085102592571150095;
	xor.b64  	%rd84, %rd83, %rd81;
	st.global.u64 	[%rd78+32], %rd84;
	shl.b64 	%rd85, %rd82, 4;
	and.b64  	%rd86, %rd85, -1085102592571150096;
	xor.b64  	%rd87, %rd86, %rd79;
	st.global.u64 	[%rd78], %rd87;
	add.s32 	%r177, %r259, 5;
	and.b32  	%r94, %r177, -5;
	setp.lt.u32 	%p8, %r259, 59;
	mov.u32 	%r259, %r94;
	@%p8 bra 	$L__BB10_38;
	mov.b32 	%r260, 0;
$L__BB10_40:
	mul.wide.u32 	%rd88, %r260, 8;
	add.s64 	%rd89, %rd11, %rd88;
	ld.global.u64 	%rd90, [%rd89];
	shr.u64 	%rd91, %rd90, 2;
	ld.global.u64 	%rd92, [%rd89+16];
	xor.b64  	%rd93, %rd91, %rd92;
	and.b64  	%rd94, %rd93, 3689348814741910323;
	xor.b64  	%rd95, %rd94, %rd92;
	st.global.u64 	[%rd89+16], %rd95;
	shl.b64 	%rd96, %rd93, 2;
	and.b64  	%rd97, %rd96, -3689348814741910324;
	xor.b64  	%rd98, %rd97, %rd90;
	st.global.u64 	[%rd89], %rd98;
	add.s32 	%r179, %r260, 3;
	and.b32  	%r96, %r179, -3;
	setp.lt.u32 	%p9, %r260, 61;
	mov.u32 	%r260, %r96;
	@%p9 bra 	$L__BB10_40;
	ld.param.u64 	%rd377, [shared_u64_transpose_pack_u64_global_mem_param_3];
	cvta.to.global.u64 	%rd99, %rd377;
	add.s64 	%rd100, %rd44, %rd99;
	add.s64 	%rd383, %rd100, 8;
	mov.b32 	%r261, 0;
$L__BB10_42:
	ld.global.u64 	%rd101, [%rd383+-8];
	shr.u64 	%rd102, %rd101, 1;
	ld.global.u64 	%rd103, [%rd383];
	xor.b64  	%rd104, %rd102, %rd103;
	and.b64  	%rd105, %rd104, 6148914691236517205;
	xor.b64  	%rd106, %rd105, %rd103;
	st.global.u64 	[%rd383], %rd106;
	shl.b64 	%rd107, %rd104, 1;
	and.b64  	%rd108, %rd107, -6148914691236517206;
	xor.b64  	%rd109, %rd108, %rd101;
	st.global.u64 	[%rd383+-8], %rd109;
	add.s32 	%r98, %r261, 2;
	add.s64 	%rd383, %rd383, 16;
	setp.lt.u32 	%p10, %r261, 62;
	mov.u32 	%r261, %r98;
	@%p10 bra 	$L__BB10_42;
	setp.eq.s32 	%p11, %r163, 0;
	@%p11 bra 	$L__BB10_56;
	setp.lt.u32 	%p12, %r163, 16;
	mov.b32 	%r285, 0;
	@%p12 bra 	$L__BB10_47;
	ld.param.u64 	%rd378, [shared_u64_transpose_pack_u64_global_mem_param_3];
	and.b32  	%r182, %r163, -16;
	neg.s32 	%r278, %r182;
	add.s32 	%r183, %r2, %r4;
	add.s32 	%r276, %r183, %r1;
	add.s32 	%r275, %r3, %r69;
	mad.lo.s32 	%r274, %r4, 3, %r3;
	shl.b32 	%r184, %r4, 2;
	add.s32 	%r273, %r3, %r184;
	mad.lo.s32 	%r272, %r4, 5, %r3;
	mad.lo.s32 	%r271, %r4, 6, %r3;
	mad.lo.s32 	%r270, %r4, 7, %r3;
	shl.b32 	%r185, %r4, 3;
	add.s32 	%r269, %r3, %r185;
	mad.lo.s32 	%r268, %r4, 9, %r3;
	mad.lo.s32 	%r267, %r4, 10, %r3;
	mad.lo.s32 	%r266, %r4, 11, %r3;
	mad.lo.s32 	%r265, %r4, 12, %r3;
	mad.lo.s32 	%r264, %r4, 13, %r3;
	mad.lo.s32 	%r263, %r4, 14, %r3;
	cvta.to.global.u64 	%rd110, %rd378;
	add.s64 	%rd111, %rd44, %rd110;
	add.s64 	%rd384, %rd111, 64;
	mov.u32 	%r262, %r70;
	mov.u32 	%r277, %r3;
$L__BB10_46:
	.pragma "nounroll";
	ld.param.u64 	%rd373, [shared_u64_transpose_pack_u64_global_mem_param_1];
	and.b32  	%r285, %r163, -16;
	ld.global.u64 	%rd112, [%rd384+-64];
	cvta.to.global.u64 	%rd113, %rd373;
	mul.wide.u32 	%rd114, %r262, 8;
	add.s64 	%rd115, %rd113, %rd114;
	st.global.u64 	[%rd115], %rd112;
	ld.global.u64 	%rd116, [%rd384+-56];
	mul.wide.u32 	%rd117, %r277, 8;
	add.s64 	%rd118, %rd113, %rd117;
	st.global.u64 	[%rd118], %rd116;
	ld.global.u64 	%rd119, [%rd384+-48];
	mul.wide.u32 	%rd120, %r276, 8;
	add.s64 	%rd121, %rd113, %rd120;
	st.global.u64 	[%rd121], %rd119;
	ld.global.u64 	%rd122, [%rd384+-40];
	mul.wide.u32 	%rd123, %r275, 8;
	add.s64 	%rd124, %rd113, %rd123;
	st.global.u64 	[%rd124], %rd122;
	ld.global.u64 	%rd125, [%rd384+-32];
	mul.wide.u32 	%rd126, %r274, 8;
	add.s64 	%rd127, %rd113, %rd126;
	st.global.u64 	[%rd127], %rd125;
	ld.global.u64 	%rd128, [%rd384+-24];
	mul.wide.u32 	%rd129, %r273, 8;
	add.s64 	%rd130, %rd113, %rd129;
	st.global.u64 	[%rd130], %rd128;
	ld.global.u64 	%rd131, [%rd384+-16];
	mul.wide.u32 	%rd132, %r272, 8;
	add.s64 	%rd133, %rd113, %rd132;
	st.global.u64 	[%rd133], %rd131;
	ld.global.u64 	%rd134, [%rd384+-8];
	mul.wide.u32 	%rd135, %r271, 8;
	add.s64 	%rd136, %rd113, %rd135;
	st.global.u64 	[%rd136], %rd134;
	ld.global.u64 	%rd137, [%rd384];
	mul.wide.u32 	%rd138, %r270, 8;
	add.s64 	%rd139, %rd113, %rd138;
	st.global.u64 	[%rd139], %rd137;
	ld.global.u64 	%rd140, [%rd384+8];
	mul.wide.u32 	%rd141, %r269, 8;
	add.s64 	%rd142, %rd113, %rd141;
	st.global.u64 	[%rd142], %rd140;
	ld.global.u64 	%rd143, [%rd384+16];
	mul.wide.u32 	%rd144, %r268, 8;
	add.s64 	%rd145, %rd113, %rd144;
	st.global.u64 	[%rd145], %rd143;
	ld.global.u64 	%rd146, [%rd384+24];
	mul.wide.u32 	%rd147, %r267, 8;
	add.s64 	%rd148, %rd113, %rd147;
	st.global.u64 	[%rd148], %rd146;
	ld.global.u64 	%rd149, [%rd384+32];
	mul.wide.u32 	%rd150, %r266, 8;
	add.s64 	%rd151, %rd113, %rd150;
	st.global.u64 	[%rd151], %rd149;
	ld.global.u64 	%rd152, [%rd384+40];
	mul.wide.u32 	%rd153, %r265, 8;
	add.s64 	%rd154, %rd113, %rd153;
	st.global.u64 	[%rd154], %rd152;
	ld.global.u64 	%rd155, [%rd384+48];
	mul.wide.u32 	%rd156, %r264, 8;
	add.s64 	%rd157, %rd113, %rd156;
	st.global.u64 	[%rd157], %rd155;
	ld.global.u64 	%rd158, [%rd384+56];
	mul.wide.u32 	%rd159, %r263, 8;
	add.s64 	%rd160, %rd113, %rd159;
	st.global.u64 	[%rd160], %rd158;
	add.s32 	%r278, %r278, 16;
	shl.b32 	%r186, %r4, 4;
	add.s32 	%r277, %r277, %r186;
	add.s32 	%r276, %r276, %r186;
	add.s32 	%r275, %r275, %r186;
	add.s32 	%r274, %r274, %r186;
	add.s32 	%r273, %r273, %r186;
	add.s32 	%r272, %r272, %r186;
	add.s32 	%r271, %r271, %r186;
	add.s32 	%r270, %r270, %r186;
	add.s32 	%r269, %r269, %r186;
	add.s32 	%r268, %r268, %r186;
	add.s32 	%r267, %r267, %r186;
	add.s32 	%r266, %r266, %r186;
	add.s32 	%r265, %r265, %r186;
	add.s32 	%r264, %r264, %r186;
	add.s32 	%r263, %r263, %r186;
	add.s32 	%r262, %r262, %r186;
	add.s64 	%rd384, %rd384, 128;
	setp.eq.s32 	%p13, %r278, 0;
	@%p13 bra 	$L__BB10_47;
	bra.uni 	$L__BB10_46;
$L__BB10_47:
	and.b32  	%r149, %r163, 15;
	setp.eq.s32 	%p14, %r149, 0;
	@%p14 bra 	$L__BB10_56;
	ld.param.u64 	%rd379, [shared_u64_transpose_pack_u64_global_mem_param_3];
	ld.param.u64 	%rd374, [shared_u64_transpose_pack_u64_global_mem_param_1];
	cvta.to.global.u64 	%rd161, %rd379;
	shl.b32 	%r187, %r70, 6;
	mul.wide.s32 	%rd162, %r187, 8;
	add.s64 	%rd23, %rd161, %rd162;
	cvta.to.global.u64 	%rd24, %rd374;
	and.b32  	%r150, %r163, 7;
	setp.lt.u32 	%p15, %r149, 8;
	@%p15 bra 	$L__BB10_50;
	mul.wide.u32 	%rd163, %r285, 8;
	add.s64 	%rd164, %rd23, %rd163;
	ld.global.u64 	%rd165, [%rd164];
	mul.lo.s32 	%r188, %r285, %r4;
	add.s32 	%r189, %r188, %r70;
	mul.wide.u32 	%rd166, %r189, 8;
	add.s64 	%rd167, %rd24, %rd166;
	st.global.u64 	[%rd167], %rd165;
	ld.global.u64 	%rd168, [%rd164+8];
	add.s32 	%r190, %r188, %r3;
	mul.wide.u32 	%rd169, %r190, 8;
	add.s64 	%rd170, %rd24, %rd169;
	st.global.u64 	[%rd170], %rd168;
	ld.global.u64 	%rd171, [%rd164+16];
	add.s32 	%r191, %r190, %r4;
	mul.wide.u32 	%rd172, %r191, 8;
	add.s64 	%rd173, %rd24, %rd172;
	st.global.u64 	[%rd173], %rd171;
	ld.global.u64 	%rd174, [%rd164+24];
	add.s32 	%r192, %r191, %r4;
	mul.wide.u32 	%rd175, %r192, 8;
	add.s64 	%rd176, %rd24, %rd175;
	st.global.u64 	[%rd176], %rd174;
	ld.global.u64 	%rd177, [%rd164+32];
	add.s32 	%r193, %r192, %r4;
	mul.wide.u32 	%rd178, %r193, 8;
	add.s64 	%rd179, %rd24, %rd178;
	st.global.u64 	[%rd179], %rd177;
	ld.global.u64 	%rd180, [%rd164+40];
	add.s32 	%r194, %r193, %r4;
	mul.wide.u32 	%rd181, %r194, 8;
	add.s64 	%rd182, %rd24, %rd181;
	st.global.u64 	[%rd182], %rd180;
	ld.global.u64 	%rd183, [%rd164+48];
	add.s32 	%r195, %r194, %r4;
	mul.wide.u32 	%rd184, %r195, 8;
	add.s64 	%rd185, %rd24, %rd184;
	st.global.u64 	[%rd185], %rd183;
	ld.global.u64 	%rd186, [%rd164+56];
	add.s32 	%r196, %r195, %r4;
	mul.wide.u32 	%rd187, %r196, 8;
	add.s64 	%rd188, %rd24, %rd187;
	st.global.u64 	[%rd188], %rd186;
	add.s32 	%r285, %r285, 8;
$L__BB10_50:
	setp.eq.s32 	%p16, %r150, 0;
	@%p16 bra 	$L__BB10_56;
	and.b32  	%r153, %r163, 3;
	setp.lt.u32 	%p17, %r150, 4;
	@%p17 bra 	$L__BB10_53;
	mul.wide.u32 	%rd189, %r285, 8;
	add.s64 	%rd190, %rd23, %rd189;
	ld.global.u64 	%rd191, [%rd190];
	mul.lo.s32 	%r197, %r285, %r4;
	add.s32 	%r198, %r197, %r70;
	mul.wide.u32 	%rd192, %r198, 8;
	add.s64 	%rd193, %rd24, %rd192;
	st.global.u64 	[%rd193], %rd191;
	ld.global.u64 	%rd194, [%rd190+8];
	add.s32 	%r199, %r197, %r3;
	mul.wide.u32 	%rd195, %r199, 8;
	add.s64 	%rd196, %rd24, %rd195;
	st.global.u64 	[%rd196], %rd194;
	ld.global.u64 	%rd197, [%rd190+16];
	add.s32 	%r200, %r199, %r4;
	mul.wide.u32 	%rd198, %r200, 8;
	add.s64 	%rd199, %rd24, %rd198;
	st.global.u64 	[%rd199], %rd197;
	ld.global.u64 	%rd200, [%rd190+24];
	add.s32 	%r201, %r200, %r4;
	mul.wide.u32 	%rd201, %r201, 8;
	add.s64 	%rd202, %rd24, %rd201;
	st.global.u64 	[%rd202], %rd200;
	add.s32 	%r285, %r285, 4;
$L__BB10_53:
	setp.eq.s32 	%p18, %r153, 0;
	@%p18 bra 	$L__BB10_56;
	ld.param.u64 	%rd380, [shared_u64_transpose_pack_u64_global_mem_param_3];
	add.s32 	%r202, %r285, -1;
	mad.lo.s32 	%r288, %r4, %r202, %r3;
	mul.wide.u32 	%rd203, %r285, 8;
	add.s64 	%rd204, %rd44, %rd203;
	cvta.to.global.u64 	%rd205, %rd380;
	add.s64 	%rd386, %rd205, %rd204;
	neg.s32 	%r287, %r153;
$L__BB10_55:
	.pragma "nounroll";
	ld.global.u64 	%rd206, [%rd386];
	mul.wide.u32 	%rd207, %r288, 8;
	add.s64 	%rd208, %rd24, %rd207;
	st.global.u64 	[%rd208], %rd206;
	add.s32 	%r288, %r288, %r4;
	add.s64 	%rd386, %rd386, 8;
	add.s32 	%r287, %r287, 1;
	setp.ne.s32 	%p19, %r287, 0;
	@%p19 bra 	$L__BB10_55;
$L__BB10_56:
	ret;

}
	// .globl	shared_u64_transpose_pack_u64
.visible .entry shared_u64_transpose_pack_u64(
	.param .u64 .ptr .align 1 shared_u64_transpose_pack_u64_param_0,
	.param .u64 .ptr .align 1 shared_u64_transpose_pack_u64_param_1,
	.param .u64 .ptr .align 1 shared_u64_transpose_pack_u64_param_2,
	.param .u64 .ptr .align 1 shared_u64_transpose_pack_u64_param_3,
	.param .u32 shared_u64_transpose_pack_u64_param_4,
	.param .u32 shared_u64_transpose_pack_u64_param_5
)
{
	.local .align 16 .b8 	__local_depot11[512];
	.reg .b64 	%SP;
	.reg .b64 	%SPL;
	.reg .pred 	%p<23>;
	.reg .b32 	%r<249>;
	.reg .b64 	%rd<2983>;

	mov.u64 	%SPL, __local_depot11;
	ld.param.u32 	%r141, [shared_u64_transpose_pack_u64_param_4];
	add.u64 	%rd1, %SPL, 0;
	mov.u32 	%r143, %ctaid.x;
	mov.u32 	%r144, %ntid.x;
	mov.u32 	%r145, %tid.x;
	mad.lo.s32 	%r1, %r143, %r144, %r145;
	and.b32  	%r146, %r141, 63;
	setp.eq.s32 	%p1, %r146, 0;
	@%p1 bra 	$L__BB11_2;
	mov.u64 	%rd21, $str;
	cvta.global.u64 	%rd22, %rd21;
	mov.u64 	%rd23, $str$1;
	cvta.global.u64 	%rd24, %rd23;
	mov.u64 	%rd25, __unnamed_4;
	cvta.global.u64 	%rd26, %rd25;
	{ // callseq 6, 0
	.param .b64 param0;
	st.param.b64 	[param0], %rd22;
	.param .b64 param1;
	st.param.b64 	[param1], %rd24;
	.param .b32 param2;
	st.param.b32 	[param2], 326;
	.param .b64 param3;
	st.param.b64 	[param3], %rd26;
	.param .b64 param4;
	st.param.b64 	[param4], 1;
	call.uni 
	__assertfail, 
	(
	param0, 
	param1, 
	param2, 
	param3, 
	param4
	);
	} // callseq 6
$L__BB11_2:
	ld.param.u32 	%r194, [shared_u64_transpose_pack_u64_param_5];
	setp.lt.s32 	%p2, %r194, 65;
	@%p2 bra 	$L__BB11_4;
	mov.u64 	%rd27, $str$4;
	cvta.global.u64 	%rd28, %rd27;
	mov.u64 	%rd29, $str$1;
	cvta.global.u64 	%rd30, %rd29;
	mov.u64 	%rd31, __unnamed_4;
	cvta.global.u64 	%rd32, %rd31;
	{ // callseq 7, 0
	.param .b64 param0;
	st.param.b64 	[param0], %rd28;
	.param .b64 param1;
	st.param.b64 	[param1], %rd30;
	.param .b32 param2;
	st.param.b32 	[param2], 327;
	.param .b64 param3;
	st.param.b64 	[param3], %rd32;
	.param .b64 param4;
	st.param.b64 	[param4], 1;
	call.uni 
	__assertfail, 
	(
	param0, 
	param1, 
	param2, 
	param3, 
	param4
	);
	} // callseq 7
$L__BB11_4:
	shr.s32 	%r147, %r141, 31;
	shr.u32 	%r148, %r147, 26;
	add.s32 	%r149, %r141, %r148;
	shr.s32 	%r2, %r149, 6;
	setp.ge.s32 	%p3, %r1, %r2;
	@%p3 bra 	$L__BB11_18;
	ld.param.u32 	%r200, [shared_u64_transpose_pack_u64_param_5];
	ld.param.u64 	%rd2977, [shared_u64_transpose_pack_u64_param_2];
	mov.u32 	%r3, %tid.x;
	mov.u32 	%r174, %ctaid.x;
	mov.u32 	%r175, %ntid.x;
	mul.lo.s32 	%r4, %r174, %r175;
	add.s32 	%r5, %r4, %r3;
	shl.b32 	%r176, %r5, 6;
	cvta.to.global.u64 	%rd1504, %rd2977;
	mul.wide.s32 	%rd1505, %r176, 8;
	add.s64 	%rd1506, %rd1504, %rd1505;
	ld.global.u64 	%rd1507, [%rd1506];
	ld.global.u64 	%rd1508, [%rd1506+8];
	ld.global.u64 	%rd1509, [%rd1506+16];
	ld.global.u64 	%rd1510, [%rd1506+24];
	ld.global.u64 	%rd1511, [%rd1506+32];
	ld.global.u64 	%rd1512, [%rd1506+40];
	ld.global.u64 	%rd1513, [%rd1506+48];
	ld.global.u64 	%rd1514, [%rd1506+56];
	ld.global.u64 	%rd1515, [%rd1506+64];
	add.s64 	%rd2979, %rd1, 64;
	ld.global.u64 	%rd1516, [%rd1506+72];
	ld.global.u64 	%rd1517, [%rd1506+80];
	ld.global.u64 	%rd1518, [%rd1506+88];
	ld.global.u64 	%rd1519, [%rd1506+96];
	ld.global.u64 	%rd1520, [%rd1506+104];
	ld.global.u64 	%rd1521, [%rd1506+112];
	ld.global.u64 	%rd1522, [%rd1506+120];
	ld.global.u64 	%rd1523, [%rd1506+128];
	ld.global.u64 	%rd1524, [%rd1506+136];
	ld.global.u64 	%rd1525, [%rd1506+144];
	ld.global.u64 	%rd1526, [%rd1506+152];
	ld.global.u64 	%rd1527, [%rd1506+160];
	ld.global.u64 	%rd1528, [%rd1506+168];
	ld.global.u64 	%rd1529, [%rd1506+176];
	ld.global.u64 	%rd1530, [%rd1506+184];
	ld.global.u64 	%rd1531, [%rd1506+192];
	ld.global.u64 	%rd1532, [%rd1506+200];
	ld.global.u64 	%rd1533, [%rd1506+208];
	ld.global.u64 	%rd1534, [%rd1506+216];
	ld.global.u64 	%rd1535, [%rd1506+224];
	ld.global.u64 	%rd1536, [%rd1506+232];
	ld.global.u64 	%rd1537, [%rd1506+240];
	ld.global.u64 	%rd1538, [%rd1506+248];
	ld.global.u64 	%rd1539, [%rd1506+256];
	ld.global.u64 	%rd1540, [%rd1506+264];
	ld.global.u64 	%rd1541, [%rd1506+272];
	ld.global.u64 	%rd1542, [%rd1506+280];
	ld.global.u64 	%rd1543, [%rd1506+288];
	ld.global.u64 	%rd1544, [%rd1506+296];
	ld.global.u64 	%rd1545, [%rd1506+304];
	ld.global.u64 	%rd1546, [%rd1506+312];
	ld.global.u64 	%rd1547, [%rd1506+320];
	ld.global.u64 	%rd1548, [%rd1506+328];
	ld.global.u64 	%rd1549, [%rd1506+336];
	ld.global.u64 	%rd1550, [%rd1506+344];
	ld.global.u64 	%rd1551, [%rd1506+352];
	ld.global.u64 	%rd1552, [%rd1506+360];
	ld.global.u64 	%rd1553, [%rd1506+368];
	ld.global.u64 	%rd1554, [%rd1506+376];
	ld.global.u64 	%rd1555, [%rd1506+384];
	ld.global.u64 	%rd1556, [%rd1506+392];
	ld.global.u64 	%rd1557, [%rd1506+400];
	ld.global.u64 	%rd1558, [%rd1506+408];
	ld.global.u64 	%rd1559, [%rd1506+416];
	ld.global.u64 	%rd1560, [%rd1506+424];
	ld.global.u64 	%rd1561, [%rd1506+432];
	ld.global.u64 	%rd1562, [%rd1506+440];
	ld.global.u64 	%rd1563, [%rd1506+448];
	ld.global.u64 	%rd1564, [%rd1506+456];
	ld.global.u64 	%rd1565, [%rd1506+464];
	ld.global.u64 	%rd1566, [%rd1506+472];
	ld.global.u64 	%rd1567, [%rd1506+480];
	ld.global.u64 	%rd1568, [%rd1506+488];
	ld.global.u64 	%rd1569, [%rd1506+496];
	ld.global.u64 	%rd1570, [%rd1506+504];
	shr.u64 	%rd1571, %rd1507, 32;
	and.b64  	%rd1572, %rd1539, 4294967295;
	xor.b64  	%rd1573, %rd1571, %rd1572;
	xor.b64  	%rd1574, %rd1573, %rd1539;
	shl.b64 	%rd1575, %rd1573, 32;
	xor.b64  	%rd1576, %rd1575, %rd1507;
	shr.u64 	%rd1577, %rd1508, 32;
	and.b64  	%rd1578, %rd1540, 4294967295;
	xor.b64  	%rd1579, %rd1577, %rd1578;
	xor.b64  	%rd1580, %rd1579, %rd1540;
	shl.b64 	%rd1581, %rd1579, 32;
	xor.b64  	%rd1582, %rd1581, %rd1508;
	shr.u64 	%rd1583, %rd1509, 32;
	and.b64  	%rd1584, %rd1541, 4294967295;
	xor.b64  	%rd1585, %rd1583, %rd1584;
	xor.b64  	%rd1586, %rd1585, %rd1541;
	shl.b64 	%rd1587, %rd1585, 32;
	xor.b64  	%rd1588, %rd1587, %rd1509;
	shr.u64 	%rd1589, %rd1510, 32;
	and.b64  	%rd1590, %rd1542, 4294967295;
	xor.b64  	%rd1591, %rd1589, %rd1590;
	xor.b64  	%rd1592, %rd1591, %rd1542;
	shl.b64 	%rd1593, %rd1591, 32;
	xor.b64  	%rd1594, %rd1593, %rd1510;
	shr.u64 	%rd1595, %rd1511, 32;
	and.b64  	%rd1596, %rd1543, 4294967295;
	xor.b64  	%rd1597, %rd1595, %rd1596;
	xor.b64  	%rd1598, %rd1597, %rd1543;
	shl.b64 	%rd1599, %rd1597, 32;
	xor.b64  	%rd1600, %rd1599, %rd1511;
	shr.u64 	%rd1601, %rd1512, 32;
	and.b64  	%rd1602, %rd1544, 4294967295;
	xor.b64  	%rd1603, %rd1601, %rd1602;
	xor.b64  	%rd1604, %rd1603, %rd1544;
	shl.b64 	%rd1605, %rd1603, 32;
	xor.b64  	%rd1606, %rd1605, %rd1512;
	shr.u64 	%rd1607, %rd1513, 32;
	and.b64  	%rd1608, %rd1545, 4294967295;
	xor.b64  	%rd1609, %rd1607, %rd1608;
	xor.b64  	%rd1610, %rd1609, %rd1545;
	shl.b64 	%rd1611, %rd1609, 32;
	xor.b64  	%rd1612, %rd1611, %rd1513;
	shr.u64 	%rd1613, %rd1514, 32;
	and.b64  	%rd1614, %rd1546, 4294967295;
	xor.b64  	%rd1615, %rd1613, %rd1614;
	xor.b64  	%rd1616, %rd1615, %rd1546;
	shl.b64 	%rd1617, %rd1615, 32;
	xor.b64  	%rd1618, %rd1617, %rd1514;
	shr.u64 	%rd1619, %rd1515, 32;
	and.b64  	%rd1620, %rd1547, 4294967295;
	xor.b64  	%rd1621, %rd1619, %rd1620;
	xor.b64  	%rd1622, %rd1621, %rd1547;
	shl.b64 	%rd1623, %rd1621, 32;
	xor.b64  	%rd1624, %rd1623, %rd1515;
	shr.u64 	%rd1625, %rd1516, 32;
	and.b64  	%rd1626, %rd1548, 4294967295;
	xor.b64  	%rd1627, %rd1625, %rd1626;
	xor.b64  	%rd1628, %rd1627, %rd1548;
	shl.b64 	%rd1629, %rd1627, 32;
	xor.b64  	%rd1630, %rd1629, %rd1516;
	shr.u64 	%rd1631, %rd1517, 32;
	and.b64  	%rd1632, %rd1549, 4294967295;
	xor.b64  	%rd1633, %rd1631, %rd1632;
	xor.b64  	%rd1634, %rd1633, %rd1549;
	shl.b64 	%rd1635, %rd1633, 32;
	xor.b64  	%rd1636, %rd1635, %rd1517;
	shr.u64 	%rd1637, %rd1518, 32;
	and.b64  	%rd1638, %rd1550, 4294967295;
	xor.b64  	%rd1639, %rd1637, %rd1638;
	xor.b64  	%rd1640, %rd1639, %rd1550;
	shl.b64 	%rd1641, %rd1639, 32;
	xor.b64  	%rd1642, %rd1641, %rd1518;
	shr.u64 	%rd1643, %rd1519, 32;
	and.b64  	%rd1644, %rd1551, 4294967295;
	xor.b64  	%rd1645, %rd1643, %rd1644;
	xor.b64  	%rd1646, %rd1645, %rd1551;
	shl.b64 	%rd1647, %rd1645, 32;
	xor.b64  	%rd1648, %rd1647, %rd1519;
	shr.u64 	%rd1649, %rd1520, 32;
	and.b64  	%rd1650, %rd1552, 4294967295;
	xor.b64  	%rd1651, %rd1649, %rd1650;
	xor.b64  	%rd1652, %rd1651, %rd1552;
	shl.b64 	%rd1653, %rd1651, 32;
	xor.b64  	%rd1654, %rd1653, %rd1520;
	shr.u64 	%rd1655, %rd1521, 32;
	and.b64  	%rd1656, %rd1553, 4294967295;
	xor.b64  	%rd1657, %rd1655, %rd1656;
	xor.b64  	%rd1658, %rd1657, %rd1553;
	shl.b64 	%rd1659, %rd1657, 32;
	xor.b64  	%rd1660, %rd1659, %rd1521;
	shr.u64 	%rd1661, %rd1522, 32;
	and.b64  	%rd1662, %rd1554, 4294967295;
	xor.b64  	%rd1663, %rd1661, %rd1662;
	xor.b64  	%rd1664, %rd1663, %rd1554;
	shl.b64 	%rd1665, %rd1663, 32;
	xor.b64  	%rd1666, %rd1665, %rd1522;
	shr.u64 	%rd1667, %rd1523, 32;
	and.b64  	%rd1668, %rd1555, 4294967295;
	xor.b64  	%rd1669, %rd1667, %rd1668;
	xor.b64  	%rd1670, %rd1669, %rd1555;
	shl.b64 	%rd1671, %rd1669, 32;
	xor.b64  	%rd1672, %rd1671, %rd1523;
	shr.u64 	%rd1673, %rd1524, 32;
	and.b64  	%rd1674, %rd1556, 4294967295;
	xor.b64  	%rd1675, %rd1673, %rd1674;
	xor.b64  	%rd1676, %rd1675, %rd1556;
	shl.b64 	%rd1677, %rd1675, 32;
	xor.b64  	%rd1678, %rd1677, %rd1524;
	shr.u64 	%rd1679, %rd1525, 32;
	and.b64  	%rd1680, %rd1557, 4294967295;
	xor.b64  	%rd1681, %rd1679, %rd1680;
	xor.b64  	%rd1682, %rd1681, %rd1557;
	shl.b64 	%rd1683, %rd1681, 32;
	xor.b64  	%rd1684, %rd1683, %rd1525;
	shr.u64 	%rd1685, %rd1526, 32;
	and.b64  	%rd1686, %rd1558, 4294967295;
	xor.b64  	%rd1687, %rd1685, %rd1686;
	xor.b64  	%rd1688, %rd1687, %rd1558;
	shl.b64 	%rd1689, %rd1687, 32;
	xor.b64  	%rd1690, %rd1689, %rd1526;
	shr.u64 	%rd1691, %rd1527, 32;
	and.b64  	%rd1692, %rd1559, 4294967295;
	xor.b64  	%rd1693, %rd1691, %rd1692;
	xor.b64  	%rd1694, %rd1693, %rd1559;
	shl.b64 	%rd1695, %rd1693, 32;
	xor.b64  	%rd1696, %rd1695, %rd1527;
	shr.u64 	%rd1697, %rd1528, 32;
	and.b64  	%rd1698, %rd1560, 4294967295;
	xor.b64  	%rd1699, %rd1697, %rd1698;
	xor.b64  	%rd1700, %rd1699, %rd1560;
	shl.b64 	%rd1701, %rd1699, 32;
	xor.b64  	%rd1702, %rd1701, %rd1528;
	shr.u64 	%rd1703, %rd1529, 32;
	and.b64  	%rd1704, %rd1561, 4294967295;
	xor.b64  	%rd1705, %rd1703, %rd1704;
	xor.b64  	%rd1706, %rd1705, %rd1561;
	shl.b64 	%rd1707, %rd1705, 32;
	xor.b64  	%rd1708, %rd1707, %rd1529;
	shr.u64 	%rd1709, %rd1530, 32;
	and.b64  	%rd1710, %rd1562, 4294967295;
	xor.b64  	%rd1711, %rd1709, %rd1710;
	xor.b64  	%rd1712, %rd1711, %rd1562;
	shl.b64 	%rd1713, %rd1711, 32;
	xor.b64  	%rd1714, %rd1713, %rd1530;
	shr.u64 	%rd1715, %rd1531, 32;
	and.b64  	%rd1716, %rd1563, 4294967295;
	xor.b64  	%rd1717, %rd1715, %rd1716;
	xor.b64  	%rd1718, %rd1717, %rd1563;
	shl.b64 	%rd1719, %rd1717, 32;
	xor.b64  	%rd1720, %rd1719, %rd1531;
	shr.u64 	%rd1721, %rd1532, 32;
	and.b64  	%rd1722, %rd1564, 4294967295;
	xor.b64  	%rd1723, %rd1721, %rd1722;
	xor.b64  	%rd1724, %rd1723, %rd1564;
	shl.b64 	%rd1725, %rd1723, 32;
	xor.b64  	%rd1726, %rd1725, %rd1532;
	shr.u64 	%rd1727, %rd1533, 32;
	and.b64  	%rd1728, %rd1565, 4294967295;
	xor.b64  	%rd1729, %rd1727, %rd1728;
	xor.b64  	%rd1730, %rd1729, %rd1565;
	shl.b64 	%rd1731, %rd1729, 32;
	xor.b64  	%rd1732, %rd1731, %rd1533;
	shr.u64 	%rd1733, %rd1534, 32;
	and.b64  	%rd1734, %rd1566, 4294967295;
	xor.b64  	%rd1735, %rd1733, %rd1734;
	xor.b64  	%rd1736, %rd1735, %rd1566;
	shl.b64 	%rd1737, %rd1735, 32;
	xor.b64  	%rd1738, %rd1737, %rd1534;
	shr.u64 	%rd1739, %rd1535, 32;
	and.b64  	%rd1740, %rd1567, 4294967295;
	xor.b64  	%rd1741, %rd1739, %rd1740;
	xor.b64  	%rd1742, %rd1741, %rd1567;
	shl.b64 	%rd1743, %rd1741, 32;
	xor.b64  	%rd1744, %rd1743, %rd1535;
	shr.u64 	%rd1745, %rd1536, 32;
	and.b64  	%rd1746, %rd1568, 4294967295;
	xor.b64  	%rd1747, %rd1745, %rd1746;
	xor.b64  	%rd1748, %rd1747, %rd1568;
	shl.b64 	%rd1749, %rd1747, 32;
	xor.b64  	%rd1750, %rd1749, %rd1536;
	shr.u64 	%rd1751, %rd1537, 32;
	and.b64  	%rd1752, %rd1569, 4294967295;
	xor.b64  	%rd1753, %rd1751, %rd1752;
	xor.b64  	%rd1754, %rd1753, %rd1569;
	shl.b64 	%rd1755, %rd1753, 32;
	xor.b64  	%rd1756, %rd1755, %rd1537;
	shr.u64 	%rd1757, %rd1538, 32;
	and.b64  	%rd1758, %rd1570, 4294967295;
	xor.b64  	%rd1759, %rd1757, %rd1758;
	xor.b64  	%rd1760, %rd1759, %rd1570;
	shl.b64 	%rd1761, %rd1759, 32;
	xor.b64  	%rd1762, %rd1761, %rd1538;
	shr.u64 	%rd1763, %rd1576, 16;
	xor.b64  	%rd1764, %rd1763, %rd1672;
	and.b64  	%rd1765, %rd1764, 281470681808895;
	xor.b64  	%rd1766, %rd1765, %rd1672;
	shl.b64 	%rd1767, %rd1764, 16;
	and.b64  	%rd1768, %rd1767, -281470681808896;
	xor.b64  	%rd1769, %rd1768, %rd1576;
	shr.u64 	%rd1770, %rd1582, 16;
	xor.b64  	%rd1771, %rd1770, %rd1678;
	and.b64  	%rd1772, %rd1771, 281470681808895;
	xor.b64  	%rd1773, %rd1772, %rd1678;
	shl.b64 	%rd1774, %rd1771, 16;
	and.b64  	%rd1775, %rd1774, -281470681808896;
	xor.b64  	%rd1776, %rd1775, %rd1582;
	shr.u64 	%rd1777, %rd1588, 16;
	xor.b64  	%rd1778, %rd1777, %rd1684;
	and.b64  	%rd1779, %rd1778, 281470681808895;
	xor.b64  	%rd1780, %rd1779, %rd1684;
	shl.b64 	%rd1781, %rd1778, 16;
	and.b64  	%rd1782, %rd1781, -281470681808896;
	xor.b64  	%rd1783, %rd1782, %rd1588;
	shr.u64 	%rd1784, %rd1594, 16;
	xor.b64  	%rd1785, %rd1784, %rd1690;
	and.b64  	%rd1786, %rd1785, 281470681808895;
	xor.b64  	%rd1787, %rd1786, %rd1690;
	shl.b64 	%rd1788, %rd1785, 16;
	and.b64  	%rd1789, %rd1788, -281470681808896;
	xor.b64  	%rd1790, %rd1789, %rd1594;
	shr.u64 	%rd1791, %rd1600, 16;
	xor.b64  	%rd1792, %rd1791, %rd1696;
	and.b64  	%rd1793, %rd1792, 281470681808895;
	xor.b64  	%rd1794, %rd1793, %rd1696;
	shl.b64 	%rd1795, %rd1792, 16;
	and.b64  	%rd1796, %rd1795, -281470681808896;
	xor.b64  	%rd1797, %rd1796, %rd1600;
	shr.u64 	%rd1798, %rd1606, 16;
	xor.b64  	%rd1799, %rd1798, %rd1702;
	and.b64  	%rd1800, %rd1799, 281470681808895;
	xor.b64  	%rd1801, %rd1800, %rd1702;
	shl.b64 	%rd1802, %rd1799, 16;
	and.b64  	%rd1803, %rd1802, -281470681808896;
	xor.b64  	%rd1804, %rd1803, %rd1606;
	shr.u64 	%rd1805, %rd1612, 16;
	xor.b64  	%rd1806, %rd1805, %rd1708;
	and.b64  	%rd1807, %rd1806, 281470681808895;
	xor.b64  	%rd1808, %rd1807, %rd1708;
	shl.b64 	%rd1809, %rd1806, 16;
	and.b64  	%rd1810, %rd1809, -281470681808896;
	xor.b64  	%rd1811, %rd1810, %rd1612;
	shr.u64 	%rd1812, %rd1618, 16;
	xor.b64  	%rd1813, %rd1812, %rd1714;
	and.b64  	%rd1814, %rd1813, 281470681808895;
	xor.b64  	%rd1815, %rd1814, %rd1714;
	shl.b64 	%rd1816, %rd1813, 16;
	and.b64  	%rd1817, %rd1816, -281470681808896;
	xor.b64  	%rd1818, %rd1817, %rd1618;
	shr.u64 	%rd1819, %rd1624, 16;
	xor.b64  	%rd1820, %rd1819, %rd1720;
	and.b64  	%rd1821, %rd1820, 281470681808895;
	xor.b64  	%rd1822, %rd1821, %rd1720;
	shl.b64 	%rd1823, %rd1820, 16;
	and.b64  	%rd1824, %rd1823, -281470681808896;
	xor.b64  	%rd1825, %rd1824, %rd1624;
	shr.u64 	%rd1826, %rd1630, 16;
	xor.b64  	%rd1827, %rd1826, %rd1726;
	and.b64  	%rd1828, %rd1827, 281470681808895;
	xor.b64  	%rd1829, %rd1828, %rd1726;
	shl.b64 	%rd1830, %rd1827, 16;
	and.b64  	%rd1831, %rd1830, -281470681808896;
	xor.b64  	%rd1832, %rd1831, %rd1630;
	shr.u64 	%rd1833, %rd1636, 16;
	xor.b64  	%rd1834, %rd1833, %rd1732;
	and.b64  	%rd1835, %rd1834, 281470681808895;
	xor.b64  	%rd1836, %rd1835, %rd1732;
	shl.b64 	%rd1837, %rd1834, 16;
	and.b64  	%rd1838, %rd1837, -281470681808896;
	xor.b64  	%rd1839, %rd1838, %rd1636;
	shr.u64 	%rd1840, %rd1642, 16;
	xor.b64  	%rd1841, %rd1840, %rd1738;
	and.b64  	%rd1842, %rd1841, 281470681808895;
	xor.b64  	%rd1843, %rd1842, %rd1738;
	shl.b64 	%rd1844, %rd1841, 16;
	and.b64  	%rd1845, %rd1844, -281470681808896;
	xor.b64  	%rd1846, %rd1845, %rd1642;
	shr.u64 	%rd1847, %rd1648, 16;
	xor.b64  	%rd1848, %rd1847, %rd1744;
	and.b64  	%rd1849, %rd1848, 281470681808895;
	xor.b64  	%rd1850, %rd1849, %rd1744;
	shl.b64 	%rd1851, %rd1848, 16;
	and.b64  	%rd1852, %rd1851, -281470681808896;
	xor.b64  	%rd1853, %rd1852, %rd1648;
	shr.u64 	%rd1854, %rd1654, 16;
	xor.b64  	%rd1855, %rd1854, %rd1750;
	and.b64  	%rd1856, %rd1855, 281470681808895;
	xor.b64  	%rd1857, %rd1856, %rd1750;
	shl.b64 	%rd1858, %rd1855, 16;
	and.b64  	%rd1859, %rd1858, -281470681808896;
	xor.b64  	%rd1860, %rd1859, %rd1654;
	shr.u64 	%rd1861, %rd1660, 16;
	xor.b64  	%rd1862, %rd1861, %rd1756;
	and.b64  	%rd1863, %rd1862, 281470681808895;
	xor.b64  	%rd1864, %rd1863, %rd1756;
	shl.b64 	%rd1865, %rd1862, 16;
	and.b64  	%rd1866, %rd1865, -281470681808896;
	xor.b64  	%rd1867, %rd1866, %rd1660;
	shr.u64 	%rd1868, %rd1666, 16;
	xor.b64  	%rd1869, %rd1868, %rd1762;
	and.b64  	%rd1870, %rd1869, 281470681808895;
	xor.b64  	%rd1871, %rd1870, %rd1762;
	shl.b64 	%rd1872, %rd1869, 16;
	and.b64  	%rd1873, %rd1872, -281470681808896;
	xor.b64  	%rd1874, %rd1873, %rd1666;
	shr.u64 	%rd1875, %rd1574, 16;
	xor.b64  	%rd1876, %rd1875, %rd1670;
	and.b64  	%rd1877, %rd1876, 281470681808895;
	xor.b64  	%rd1878, %rd1877, %rd1670;
	shl.b64 	%rd1879, %rd1876, 16;
	and.b64  	%rd1880, %rd1879, -281470681808896;
	xor.b64  	%rd1881, %rd1880, %rd1574;
	shr.u64 	%rd1882, %rd1580, 16;
	xor.b64  	%rd1883, %rd1882, %rd1676;
	and.b64  	%rd1884, %rd1883, 281470681808895;
	xor.b64  	%rd1885, %rd1884, %rd1676;
	shl.b64 	%rd1886, %rd1883, 16;
	and.b64  	%rd1887, %rd1886, -281470681808896;
	xor.b64  	%rd1888, %rd1887, %rd1580;
	shr.u64 	%rd1889, %rd1586, 16;
	xor.b64  	%rd1890, %rd1889, %rd1682;
	and.b64  	%rd1891, %rd1890, 281470681808895;
	xor.b64  	%rd1892, %rd1891, %rd1682;
	shl.b64 	%rd1893, %rd1890, 16;
	and.b64  	%rd1894, %rd1893, -281470681808896;
	xor.b64  	%rd1895, %rd1894, %rd1586;
	shr.u64 	%rd1896, %rd1592, 16;
	xor.b64  	%rd1897, %rd1896, %rd1688;
	and.b64  	%rd1898, %rd1897, 281470681808895;
	xor.b64  	%rd1899, %rd1898, %rd1688;
	shl.b64 	%rd1900, %rd1897, 16;
	and.b64  	%rd1901, %rd1900, -281470681808896;
	xor.b64  	%rd1902, %rd1901, %rd1592;
	shr.u64 	%rd1903, %rd1598, 16;
	xor.b64  	%rd1904, %rd1903, %rd1694;
	and.b64  	%rd1905, %rd1904, 281470681808895;
	xor.b64  	%rd1906, %rd1905, %rd1694;
	shl.b64 	%rd1907, %rd1904, 16;
	and.b64  	%rd1908, %rd1907, -281470681808896;
	xor.b64  	%rd1909, %rd1908, %rd1598;
	shr.u64 	%rd1910, %rd1604, 16;
	xor.b64  	%rd1911, %rd1910, %rd1700;
	and.b64  	%rd1912, %rd1911, 281470681808895;
	xor.b64  	%rd1913, %rd1912, %rd1700;
	shl.b64 	%rd1914, %rd1911, 16;
	and.b64  	%rd1915, %rd1914, -281470681808896;
	xor.b64  	%rd1916, %rd1915, %rd1604;
	shr.u64 	%rd1917, %rd1610, 16;
	xor.b64  	%rd1918, %rd1917, %rd1706;
	and.b64  	%rd1919, %rd1918, 281470681808895;
	xor.b64  	%rd1920, %rd1919, %rd1706;
	shl.b64 	%rd1921, %rd1918, 16;
	and.b64  	%rd1922, %rd1921, -281470681808896;
	xor.b64  	%rd1923, %rd1922, %rd1610;
	shr.u64 	%rd1924, %rd1616, 16;
	xor.b64  	%rd1925, %rd1924, %rd1712;
	and.b64  	%rd1926, %rd1925, 281470681808895;
	xor.b64  	%rd1927, %rd1926, %rd1712;
	shl.b64 	%rd1928, %rd1925, 16;
	and.b64  	%rd1929, %rd1928, -281470681808896;
	xor.b64  	%rd1930, %rd1929, %rd1616;
	shr.u64 	%rd1931, %rd1622, 16;
	xor.b64  	%rd1932, %rd1931, %rd1718;
	and.b64  	%rd1933, %rd1932, 281470681808895;
	xor.b64  	%rd1934, %rd1933, %rd1718;
	shl.b64 	%rd1935, %rd1932, 16;
	and.b64  	%rd1936, %rd1935, -281470681808896;
	xor.b64  	%rd1937, %rd1936, %rd1622;
	shr.u64 	%rd1938, %rd1628, 16;
	xor.b64  	%rd1939, %rd1938, %rd1724;
	and.b64  	%rd1940, %rd1939, 281470681808895;
	xor.b64  	%rd1941, %rd1940, %rd1724;
	shl.b64 	%rd1942, %rd1939, 16;
	and.b64  	%rd1943, %rd1942, -281470681808896;
	xor.b64  	%rd1944, %rd1943, %rd1628;
	shr.u64 	%rd1945, %rd1634, 16;
	xor.b64  	%rd1946, %rd1945, %rd1730;
	and.b64  	%rd1947, %rd1946, 281470681808895;
	xor.b64  	%rd1948, %rd1947, %rd1730;
	shl.b64 	%rd1949, %rd1946, 16;
	and.b64  	%rd1950, %rd1949, -281470681808896;
	xor.b64  	%rd1951, %rd1950, %rd1634;
	shr.u64 	%rd1952, %rd1640, 16;
	xor.b64  	%rd1953, %rd1952, %rd1736;
	and.b64  	%rd1954, %rd1953, 281470681808895;
	xor.b64  	%rd1955, %rd1954, %rd1736;
	shl.b64 	%rd1956, %rd1953, 16;
	and.b64  	%rd1957, %rd1956, -281470681808896;
	xor.b64  	%rd1958, %rd1957, %rd1640;
	shr.u64 	%rd1959, %rd1646, 16;
	xor.b64  	%rd1960, %rd1959, %rd1742;
	and.b64  	%rd1961, %rd1960, 281470681808895;
	xor.b64  	%rd1962, %rd1961, %rd1742;
	shl.b64 	%rd1963, %rd1960, 16;
	and.b64  	%rd1964, %rd1963, -281470681808896;
	xor.b64  	%rd1965, %rd1964, %rd1646;
	shr.u64 	%rd1966, %rd1652, 16;
	xor.b64  	%rd1967, %rd1966, %rd1748;
	and.b64  	%rd1968, %rd1967, 281470681808895;
	xor.b64  	%rd1969, %rd1968, %rd1748;
	shl.b64 	%rd1970, %rd1967, 16;
	and.b64  	%rd1971, %rd1970, -281470681808896;
	xor.b64  	%rd1972, %rd1971, %rd1652;
	shr.u64 	%rd1973, %rd1658, 16;
	xor.b64  	%rd1974, %rd1973, %rd1754;
	and.b64  	%rd1975, %rd1974, 281470681808895;
	xor.b64  	%rd1976, %rd1975, %rd1754;
	shl.b64 	%rd1977, %rd1974, 16;
	and.b64  	%rd1978, %rd1977, -281470681808896;
	xor.b64  	%rd1979, %rd1978, %rd1658;
	shr.u64 	%rd1980, %rd1664, 16;
	xor.b64  	%rd1981, %rd1980, %rd1760;
	and.b64  	%rd1982, %rd1981, 281470681808895;
	xor.b64  	%rd1983, %rd1982, %rd1760;
	shl.b64 	%rd1984, %rd1981, 16;
	and.b64  	%rd1985, %rd1984, -281470681808896;
	xor.b64  	%rd1986, %rd1985, %rd1664;
	shr.u64 	%rd1987, %rd1769, 8;
	xor.b64  	%rd1988, %rd1987, %rd1825;
	and.b64  	%rd1989, %rd1988, 71777214294589695;
	xor.b64  	%rd1990, %rd1989, %rd1825;
	shl.b64 	%rd1991, %rd1988, 8;
	and.b64  	%rd1992, %rd1991, -71777214294589696;
	xor.b64  	%rd1993, %rd1992, %rd1769;
	shr.u64 	%rd1994, %rd1776, 8;
	xor.b64  	%rd1995, %rd1994, %rd1832;
	and.b64  	%rd1996, %rd1995, 71777214294589695;
	xor.b64  	%rd1997, %rd1996, %rd1832;
	shl.b64 	%rd1998, %rd1995, 8;
	and.b64  	%rd1999, %rd1998, -71777214294589696;
	xor.b64  	%rd2000, %rd1999, %rd1776;
	shr.u64 	%rd2001, %rd1783, 8;
	xor.b64  	%rd2002, %rd2001, %rd1839;
	and.b64  	%rd2003, %rd2002, 71777214294589695;
	xor.b64  	%rd2004, %rd2003, %rd1839;
	shl.b64 	%rd2005, %rd2002, 8;
	and.b64  	%rd2006, %rd2005, -71777214294589696;
	xor.b64  	%rd2007, %rd2006, %rd1783;
	shr.u64 	%rd2008, %rd1790, 8;
	xor.b64  	%rd2009, %rd2008, %rd1846;
	and.b64  	%rd2010, %rd2009, 71777214294589695;
	xor.b64  	%rd2011, %rd2010, %rd1846;
	shl.b64 	%rd2012, %rd2009, 8;
	and.b64  	%rd2013, %rd2012, -71777214294589696;
	xor.b64  	%rd2014, %rd2013, %rd1790;
	shr.u64 	%rd2015, %rd1797, 8;
	xor.b64  	%rd2016, %rd2015, %rd1853;
	and.b64  	%rd2017, %rd2016, 71777214294589695;
	xor.b64  	%rd2018, %rd2017, %rd1853;
	shl.b64 	%rd2019, %rd2016, 8;
	and.b64  	%rd2020, %rd2019, -71777214294589696;
	xor.b64  	%rd2021, %rd2020, %rd1797;
	shr.u64 	%rd2022, %rd1804, 8;
	xor.b64  	%rd2023, %rd2022, %rd1860;
	and.b64  	%rd2024, %rd2023, 71777214294589695;
	xor.b64  	%rd2025, %rd2024, %rd1860;
	shl.b64 	%rd2026, %rd2023, 8;
	and.b64  	%rd2027, %rd2026, -71777214294589696;
	xor.b64  	%rd2028, %rd2027, %rd1804;
	shr.u64 	%rd2029, %rd1811, 8;
	xor.b64  	%rd2030, %rd2029, %rd1867;
	and.b64  	%rd2031, %rd2030, 71777214294589695;
	xor.b64  	%rd2032, %rd2031, %rd1867;
	shl.b64 	%rd2033, %rd2030, 8;
	and.b64  	%rd2034, %rd2033, -71777214294589696;
	xor.b64  	%rd2035, %rd2034, %rd1811;
	shr.u64 	%rd2036, %rd1818, 8;
	xor.b64  	%rd2037, %rd2036, %rd1874;
	and.b64  	%rd2038, %rd2037, 71777214294589695;
	xor.b64  	%rd2039, %rd2038, %rd1874;
	shl.b64 	%rd2040, %rd2037, 8;
	and.b64  	%rd2041, %rd2040, -71777214294589696;
	xor.b64  	%rd2042, %rd2041, %rd1818;
	shr.u64 	%rd2043, %rd1766, 8;
	xor.b64  	%rd2044, %rd2043, %rd1822;
	and.b64  	%rd2045, %rd2044, 71777214294589695;
	xor.b64  	%rd2046, %rd2045, %rd1822;
	shl.b64 	%rd2047, %rd2044, 8;
	and.b64  	%rd2048, %rd2047, -71777214294589696;
	xor.b64  	%rd2049, %rd2048, %rd1766;
	shr.u64 	%rd2050, %rd1773, 8;
	xor.b64  	%rd2051, %rd2050, %rd1829;
	and.b64  	%rd2052, %rd2051, 71777214294589695;
	xor.b64  	%rd2053, %rd2052, %rd1829;
	shl.b64 	%rd2054, %rd2051, 8;
	and.b64  	%rd2055, %rd2054, -71777214294589696;
	xor.b64  	%rd2056, %rd2055, %rd1773;
	shr.u64 	%rd2057, %rd1780, 8;
	xor.b64  	%rd2058, %rd2057, %rd1836;
	and.b64  	%rd2059, %rd2058, 71777214294589695;
	xor.b64  	%rd2060, %rd2059, %rd1836;
	shl.b64 	%rd2061, %rd2058, 8;
	and.b64  	%rd2062, %rd2061, -71777214294589696;
	xor.b64  	%rd2063, %rd2062, %rd1780;
	shr.u64 	%rd2064, %rd1787, 8;
	xor.b64  	%rd2065, %rd2064, %rd1843;
	and.b64  	%rd2066, %rd2065, 71777214294589695;
	xor.b64  	%rd2067, %rd2066, %rd1843;
	shl.b64 	%rd2068, %rd2065, 8;
	and.b64  	%rd2069, %rd2068, -71777214294589696;
	xor.b64  	%rd2070, %rd2069, %rd1787;
	shr.u64 	%rd2071, %rd1794, 8;
	xor.b64  	%rd2072, %rd2071, %rd1850;
	and.b64  	%rd2073, %rd2072, 71777214294589695;
	xor.b64  	%rd2074, %rd2073, %rd1850;
	shl.b64 	%rd2075, %rd2072, 8;
	and.b64  	%rd2076, %rd2075, -71777214294589696;
	xor.b64  	%rd2077, %rd2076, %rd1794;
	shr.u64 	%rd2078, %rd1801, 8;
	xor.b64  	%rd2079, %rd2078, %rd1857;
	and.b64  	%rd2080, %rd2079, 71777214294589695;
	xor.b64  	%rd2081, %rd2080, %rd1857;
	shl.b64 	%rd2082, %rd2079, 8;
	and.b64  	%rd2083, %rd2082, -71777214294589696;
	xor.b64  	%rd2084, %rd2083, %rd1801;
	shr.u64 	%rd2085, %rd1808, 8;
	xor.b64  	%rd2086, %rd2085, %rd1864;
	and.b64  	%rd2087, %rd2086, 71777214294589695;
	xor.b64  	%rd2088, %rd2087, %rd1864;
	shl.b64 	%rd2089, %rd2086, 8;
	and.b64  	%rd2090, %rd2089, -71777214294589696;
	xor.b64  	%rd2091, %rd2090, %rd1808;
	shr.u64 	%rd2092, %rd1815, 8;
	xor.b64  	%rd2093, %rd2092, %rd1871;
	and.b64  	%rd2094, %rd2093, 71777214294589695;
	xor.b64  	%rd2095, %rd2094, %rd1871;
	shl.b64 	%rd2096, %rd2093, 8;
	and.b64  	%rd2097, %rd2096, -71777214294589696;
	xor.b64  	%rd2098, %rd2097, %rd1815;
	shr.u64 	%rd2099, %rd1881, 8;
	xor.b64  	%rd2100, %rd2099, %rd1937;
	and.b64  	%rd2101, %rd2100, 71777214294589695;
	xor.b64  	%rd2102, %rd2101, %rd1937;
	shl.b64 	%rd2103, %rd2100, 8;
	and.b64  	%rd2104, %rd2103, -71777214294589696;
	xor.b64  	%rd2105, %rd2104, %rd1881;
	shr.u64 	%rd2106, %rd1888, 8;
	xor.b64  	%rd2107, %rd2106, %rd1944;
	and.b64  	%rd2108, %rd2107, 71777214294589695;
	xor.b64  	%rd2109, %rd2108, %rd1944;
	shl.b64 	%rd2110, %rd2107, 8;
	and.b64  	%rd2111, %rd2110, -71777214294589696;
	xor.b64  	%rd2112, %rd2111, %rd1888;
	shr.u64 	%rd2113, %rd1895, 8;
	xor.b64  	%rd2114, %rd2113, %rd1951;
	and.b64  	%rd2115, %rd2114, 71777214294589695;
	xor.b64  	%rd2116, %rd2115, %rd1951;
	shl.b64 	%rd2117, %rd2114, 8;
	and.b64  	%rd2118, %rd2117, -71777214294589696;
	xor.b64  	%rd2119, %rd2118, %rd1895;
	shr.u64 	%rd2120, %rd1902, 8;
	xor.b64  	%rd2121, %rd2120, %rd1958;
	and.b64  	%rd2122, %rd2121, 71777214294589695;
	xor.b64  	%rd2123, %rd2122, %rd1958;
	shl.b64 	%rd2124, %rd2121, 8;
	and.b64  	%rd2125, %rd2124, -71777214294589696;
	xor.b64  	%rd2126, %rd2125, %rd1902;
	shr.u64 	%rd2127, %rd1909, 8;
	xor.b64  	%rd2128, %rd2127, %rd1965;
	and.b64  	%rd2129, %rd2128, 71777214294589695;
	xor.b64  	%rd2130, %rd2129, %rd1965;
	shl.b64 	%rd2131, %rd2128, 8;
	and.b64  	%rd2132, %rd2131, -71777214294589696;
	xor.b64  	%rd2133, %rd2132, %rd1909;
	shr.u64 	%rd2134, %rd1916, 8;
	xor.b64  	%rd2135, %rd2134, %rd1972;
	and.b64  	%rd2136, %rd2135, 71777214294589695;
	xor.b64  	%rd2137, %rd2136, %rd1972;
	shl.b64 	%rd2138, %rd2135, 8;
	and.b64  	%rd2139, %rd2138, -71777214294589696;
	xor.b64  	%rd2140, %rd2139, %rd1916;
	shr.u64 	%rd2141, %rd1923, 8;
	xor.b64  	%rd2142, %rd2141, %rd1979;
	and.b64  	%rd2143, %rd2142, 71777214294589695;
	xor.b64  	%rd2144, %rd2143, %rd1979;
	shl.b64 	%rd2145, %rd2142, 8;
	and.b64  	%rd2146, %rd2145, -71777214294589696;
	xor.b64  	%rd2147, %rd2146, %rd1923;
	shr.u64 	%rd2148, %rd1930, 8;
	xor.b64  	%rd2149, %rd2148, %rd1986;
	and.b64  	%rd2150, %rd2149, 71777214294589695;
	xor.b64  	%rd2151, %rd2150, %rd1986;
	shl.b64 	%rd2152, %rd2149, 8;
	and.b64  	%rd2153, %rd2152, -71777214294589696;
	xor.b64  	%rd2154, %rd2153, %rd1930;
	shr.u64 	%rd2155, %rd1878, 8;
	xor.b64  	%rd2156, %rd2155, %rd1934;
	and.b64  	%rd2157, %rd2156, 71777214294589695;
	xor.b64  	%rd2158, %rd2157, %rd1934;
	shl.b64 	%rd2159, %rd2156, 8;
	and.b64  	%rd2160, %rd2159, -71777214294589696;
	xor.b64  	%rd2161, %rd2160, %rd1878;
	shr.u64 	%rd2162, %rd1885, 8;
	xor.b64  	%rd2163, %rd2162, %rd1941;
	and.b64  	%rd2164, %rd2163, 71777214294589695;
	xor.b64  	%rd2165, %rd2164, %rd1941;
	shl.b64 	%rd2166, %rd2163, 8;
	and.b64  	%rd2167, %rd2166, -71777214294589696;
	xor.b64  	%rd2168, %rd2167, %rd1885;
	shr.u64 	%rd2169, %rd1892, 8;
	xor.b64  	%rd2170, %rd2169, %rd1948;
	and.b64  	%rd2171, %rd2170, 71777214294589695;
	xor.b64  	%rd2172, %rd2171, %rd1948;
	shl.b64 	%rd2173, %rd2170, 8;
	and.b64  	%rd2174, %rd2173, -71777214294589696;
	xor.b64  	%rd2175, %rd2174, %rd1892;
	shr.u64 	%rd2176, %rd1899, 8;
	xor.b64  	%rd2177, %rd2176, %rd1955;
	and.b64  	%rd2178, %rd2177, 71777214294589695;
	xor.b64  	%rd2179, %rd2178, %rd1955;
	shl.b64 	%rd2180, %rd2177, 8;
	and.b64  	%rd2181, %rd2180, -71777214294589696;
	xor.b64  	%rd2182, %rd2181, %rd1899;
	shr.u64 	%rd2183, %rd1906, 8;
	xor.b64  	%rd2184, %rd2183, %rd1962;
	and.b64  	%rd2185, %rd2184, 71777214294589695;
	xor.b64  	%rd2186, %rd2185, %rd1962;
	shl.b64 	%rd2187, %rd2184, 8;
	and.b64  	%rd2188, %rd2187, -71777214294589696;
	xor.b64  	%rd2189, %rd2188, %rd1906;
	shr.u64 	%rd2190, %rd1913, 8;
	xor.b64  	%rd2191, %rd2190, %rd1969;
	and.b64  	%rd2192, %rd2191, 71777214294589695;
	xor.b64  	%rd2193, %rd2192, %rd1969;
	shl.b64 	%rd2194, %rd2191, 8;
	and.b64  	%rd2195, %rd2194, -71777214294589696;
	xor.b64  	%rd2196, %rd2195, %rd1913;
	shr.u64 	%rd2197, %rd1920, 8;
	xor.b64  	%rd2198, %rd2197, %rd1976;
	and.b64  	%rd2199, %rd2198, 71777214294589695;
	xor.b64  	%rd2200, %rd2199, %rd1976;
	shl.b64 	%rd2201, %rd2198, 8;
	and.b64  	%rd2202, %rd2201, -71777214294589696;
	xor.b64  	%rd2203, %rd2202, %rd1920;
	shr.u64 	%rd2204, %rd1927, 8;
	xor.b64  	%rd2205, %rd2204, %rd1983;
	and.b64  	%rd2206, %rd2205, 71777214294589695;
	xor.b64  	%rd2207, %rd2206, %rd1983;
	shl.b64 	%rd2208, %rd2205, 8;
	and.b64  	%rd2209, %rd2208, -71777214294589696;
	xor.b64  	%rd2210, %rd2209, %rd1927;
	shr.u64 	%rd2211, %rd1993, 4;
	xor.b64  	%rd2212, %rd2211, %rd2021;
	and.b64  	%rd2213, %rd2212, 1085102592571150095;
	xor.b64  	%rd2214, %rd2213, %rd2021;
	shl.b64 	%rd2215, %rd2212, 4;
	and.b64  	%rd2216, %rd2215, -1085102592571150096;
	xor.b64  	%rd2217, %rd2216, %rd1993;
	shr.u64 	%rd2218, %rd2000, 4;
	xor.b64  	%rd2219, %rd2218, %rd2028;
	and.b64  	%rd2220, %rd2219, 1085102592571150095;
	xor.b64  	%rd2221, %rd2220, %rd2028;
	shl.b64 	%rd2222, %rd2219, 4;
	and.b64  	%rd2223, %rd2222, -1085102592571150096;
	xor.b64  	%rd2224, %rd2223, %rd2000;
	shr.u64 	%rd2225, %rd2007, 4;
	xor.b64  	%rd2226, %rd2225, %rd2035;
	and.b64  	%rd2227, %rd2226, 1085102592571150095;
	xor.b64  	%rd2228, %rd2227, %rd2035;
	shl.b64 	%rd2229, %rd2226, 4;
	and.b64  	%rd2230, %rd2229, -1085102592571150096;
	xor.b64  	%rd2231, %rd2230, %rd2007;
	shr.u64 	%rd2232, %rd2014, 4;
	xor.b64  	%rd2233, %rd2232, %rd2042;
	and.b64  	%rd2234, %rd2233, 1085102592571150095;
	xor.b64  	%rd2235, %rd2234, %rd2042;
	shl.b64 	%rd2236, %rd2233, 4;
	and.b64  	%rd2237, %rd2236, -1085102592571150096;
	xor.b64  	%rd2238, %rd2237, %rd2014;
	shr.u64 	%rd2239, %rd1990, 4;
	xor.b64  	%rd2240, %rd2239, %rd2018;
	and.b64  	%rd2241, %rd2240, 1085102592571150095;
	xor.b64  	%rd2242, %rd2241, %rd2018;
	shl.b64 	%rd2243, %rd2240, 4;
	and.b64  	%rd2244, %rd2243, -1085102592571150096;
	xor.b64  	%rd2245, %rd2244, %rd1990;
	shr.u64 	%rd2246, %rd1997, 4;
	xor.b64  	%rd2247, %rd2246, %rd2025;
	and.b64  	%rd2248, %rd2247, 1085102592571150095;
	xor.b64  	%rd2249, %rd2248, %rd2025;
	shl.b64 	%rd2250, %rd2247, 4;
	and.b64  	%rd2251, %rd2250, -1085102592571150096;
	xor.b64  	%rd2252, %rd2251, %rd1997;
	shr.u64 	%rd2253, %rd2004, 4;
	xor.b64  	%rd2254, %rd2253, %rd2032;
	and.b64  	%rd2255, %rd2254, 1085102592571150095;
	xor.b64  	%rd2256, %rd2255, %rd2032;
	shl.b64 	%rd2257, %rd2254, 4;
	and.b64  	%rd2258, %rd2257, -1085102592571150096;
	xor.b64  	%rd2259, %rd2258, %rd2004;
	shr.u64 	%rd2260, %rd2011, 4;
	xor.b64  	%rd2261, %rd2260, %rd2039;
	and.b64  	%rd2262, %rd2261, 1085102592571150095;
	xor.b64  	%rd2263, %rd2262, %rd2039;
	shl.b64 	%rd2264, %rd2261, 4;
	and.b64  	%rd2265, %rd2264, -1085102592571150096;
	xor.b64  	%rd2266, %rd2265, %rd2011;
	shr.u64 	%rd2267, %rd2049, 4;
	xor.b64  	%rd2268, %rd2267, %rd2077;
	and.b64  	%rd2269, %rd2268, 1085102592571150095;
	xor.b64  	%rd2270, %rd2269, %rd2077;
	shl.b64 	%rd2271, %rd2268, 4;
	and.b64  	%rd2272, %rd2271, -1085102592571150096;
	xor.b64  	%rd2273, %rd2272, %rd2049;
	shr.u64 	%rd2274, %rd2056, 4;
	xor.b64  	%rd2275, %rd2274, %rd2084;
	and.b64  	%rd2276, %rd2275, 1085102592571150095;
	xor.b64  	%rd2277, %rd2276, %rd2084;
	shl.b64 	%rd2278, %rd2275, 4;
	and.b64  	%rd2279, %rd2278, -1085102592571150096;
	xor.b64  	%rd2280, %rd2279, %rd2056;
	shr.u64 	%rd2281, %rd2063, 4;
	xor.b64  	%rd2282, %rd2281, %rd2091;
	and.b64  	%rd2283, %rd2282, 1085102592571150095;
	xor.b64  	%rd2284, %rd2283, %rd2091;
	shl.b64 	%rd2285, %rd2282, 4;
	and.b64  	%rd2286, %rd2285, -1085102592571150096;
	xor.b64  	%rd2287, %rd2286, %rd2063;
	shr.u64 	%rd2288, %rd2070, 4;
	xor.b64  	%rd2289, %rd2288, %rd2098;
	and.b64  	%rd2290, %rd2289, 1085102592571150095;
	xor.b64  	%rd2291, %rd2290, %rd2098;
	shl.b64 	%rd2292, %rd2289, 4;
	and.b64  	%rd2293, %rd2292, -1085102592571150096;
	xor.b64  	%rd2294, %rd2293, %rd2070;
	shr.u64 	%rd2295, %rd2046, 4;
	xor.b64  	%rd2296, %rd2295, %rd2074;
	and.b64  	%rd2297, %rd2296, 1085102592571150095;
	xor.b64  	%rd2298, %rd2297, %rd2074;
	shl.b64 	%rd2299, %rd2296, 4;
	and.b64  	%rd2300, %rd2299, -1085102592571150096;
	xor.b64  	%rd2301, %rd2300, %rd2046;
	shr.u64 	%rd2302, %rd2053, 4;
	xor.b64  	%rd2303, %rd2302, %rd2081;
	and.b64  	%rd2304, %rd2303, 1085102592571150095;
	xor.b64  	%rd2305, %rd2304, %rd2081;
	shl.b64 	%rd2306, %rd2303, 4;
	and.b64  	%rd2307, %rd2306, -1085102592571150096;
	xor.b64  	%rd2308, %rd2307, %rd2053;
	shr.u64 	%rd2309, %rd2060, 4;
	xor.b64  	%rd2310, %rd2309, %rd2088;
	and.b64  	%rd2311, %rd2310, 1085102592571150095;
	xor.b64  	%rd2312, %rd2311, %rd2088;
	shl.b64 	%rd2313, %rd2310, 4;
	and.b64  	%rd2314, %rd2313, -1085102592571150096;
	xor.b64  	%rd2315, %rd2314, %rd2060;
	shr.u64 	%rd2316, %rd2067, 4;
	xor.b64  	%rd2317, %rd2316, %rd2095;
	and.b64  	%rd2318, %rd2317, 1085102592571150095;
	xor.b64  	%rd2319, %rd2318, %rd2095;
	shl.b64 	%rd2320, %rd2317, 4;
	and.b64  	%rd2321, %rd2320, -1085102592571150096;
	xor.b64  	%rd2322, %rd2321, %rd2067;
	shr.u64 	%rd2323, %rd2105, 4;
	xor.b64  	%rd2324, %rd2323, %rd2133;
	and.b64  	%rd2325, %rd2324, 1085102592571150095;
	xor.b64  	%rd2326, %rd2325, %rd2133;
	shl.b64 	%rd2327, %rd2324, 4;
	and.b64  	%rd2328, %rd2327, -1085102592571150096;
	xor.b64  	%rd2329, %rd2328, %rd2105;
	shr.u64 	%rd2330, %rd2112, 4;
	xor.b64  	%rd2331, %rd2330, %rd2140;
	and.b64  	%rd2332, %rd2331, 1085102592571150095;
	xor.b64  	%rd2333, %rd2332, %rd2140;
	shl.b64 	%rd2334, %rd2331, 4;
	and.b64  	%rd2335, %rd2334, -1085102592571150096;
	xor.b64  	%rd2336, %rd2335, %rd2112;
	shr.u64 	%rd2337, %rd2119, 4;
	xor.b64  	%rd2338, %rd2337, %rd2147;
	and.b64  	%rd2339, %rd2338, 1085102592571150095;
	xor.b64  	%rd2340, %rd2339, %rd2147;
	shl.b64 	%rd2341, %rd2338, 4;
	and.b64  	%rd2342, %rd2341, -1085102592571150096;
	xor.b64  	%rd2343, %rd2342, %rd2119;
	shr.u64 	%rd2344, %rd2126, 4;
	xor.b64  	%rd2345, %rd2344, %rd2154;
	and.b64  	%rd2346, %rd2345, 1085102592571150095;
	xor.b64  	%rd2347, %rd2346, %rd2154;
	shl.b64 	%rd2348, %rd2345, 4;
	and.b64  	%rd2349, %rd2348, -1085102592571150096;
	xor.b64  	%rd2350, %rd2349, %rd2126;
	shr.u64 	%rd2351, %rd2102, 4;
	xor.b64  	%rd2352, %rd2351, %rd2130;
	and.b64  	%rd2353, %rd2352, 1085102592571150095;
	xor.b64  	%rd2354, %rd2353, %rd2130;
	shl.b64 	%rd2355, %rd2352, 4;
	and.b64  	%rd2356, %rd2355, -1085102592571150096;
	xor.b64  	%rd2357, %rd2356, %rd2102;
	shr.u64 	%rd2358, %rd2109, 4;
	xor.b64  	%rd2359, %rd2358, %rd2137;
	and.b64  	%rd2360, %rd2359, 1085102592571150095;
	xor.b64  	%rd2361, %rd2360, %rd2137;
	shl.b64 	%rd2362, %rd2359, 4;
	and.b64  	%rd2363, %rd2362, -1085102592571150096;
	xor.b64  	%rd2364, %rd2363, %rd2109;
	shr.u64 	%rd2365, %rd2116, 4;
	xor.b64  	%rd2366, %rd2365, %rd2144;
	and.b64  	%rd2367, %rd2366, 1085102592571150095;
	xor.b64  	%rd2368, %rd2367, %rd2144;
	shl.b64 	%rd2369, %rd2366, 4;
	and.b64  	%rd2370, %rd2369, -1085102592571150096;
	xor.b64  	%rd2371, %rd2370, %rd2116;
	shr.u64 	%rd2372, %rd2123, 4;
	xor.b64  	%rd2373, %rd2372, %rd2151;
	and.b64  	%rd2374, %rd2373, 1085102592571150095;
	xor.b64  	%rd2375, %rd2374, %rd2151;
	shl.b64 	%rd2376, %rd2373, 4;
	and.b64  	%rd2377, %rd2376, -1085102592571150096;
	xor.b64  	%rd2378, %rd2377, %rd2123;
	shr.u64 	%rd2379, %rd2161, 4;
	xor.b64  	%rd2380, %rd2379, %rd2189;
	and.b64  	%rd2381, %rd2380, 1085102592571150095;
	xor.b64  	%rd2382, %rd2381, %rd2189;
	shl.b64 	%rd2383, %rd2380, 4;
	and.b64  	%rd2384, %rd2383, -1085102592571150096;
	xor.b64  	%rd2385, %rd2384, %rd2161;
	shr.u64 	%rd2386, %rd2168, 4;
	xor.b64  	%rd2387, %rd2386, %rd2196;
	and.b64  	%rd2388, %rd2387, 1085102592571150095;
	xor.b64  	%rd2389, %rd2388, %rd2196;
	shl.b64 	%rd2390, %rd2387, 4;
	and.b64  	%rd2391, %rd2390, -1085102592571150096;
	xor.b64  	%rd2392, %rd2391, %rd2168;
	shr.u64 	%rd2393, %rd2175, 4;
	xor.b64  	%rd2394, %rd2393, %rd2203;
	and.b64  	%rd2395, %rd2394, 1085102592571150095;
	xor.b64  	%rd2396, %rd2395, %rd2203;
	shl.b64 	%rd2397, %rd2394, 4;
	and.b64  	%rd2398, %rd2397, -1085102592571150096;
	xor.b64  	%rd2399, %rd2398, %rd2175;
	shr.u64 	%rd2400, %rd2182, 4;
	xor.b64  	%rd2401, %rd2400, %rd2210;
	and.b64  	%rd2402, %rd2401, 1085102592571150095;
	xor.b64  	%rd2403, %rd2402, %rd2210;
	shl.b64 	%rd2404, %rd2401, 4;
	and.b64  	%rd2405, %rd2404, -1085102592571150096;
	xor.b64  	%rd2406, %rd2405, %rd2182;
	shr.u64 	%rd2407, %rd2158, 4;
	xor.b64  	%rd2408, %rd2407, %rd2186;
	and.b64  	%rd2409, %rd2408, 1085102592571150095;
	xor.b64  	%rd2410, %rd2409, %rd2186;
	shl.b64 	%rd2411, %rd2408, 4;
	and.b64  	%rd2412, %rd2411, -1085102592571150096;
	xor.b64  	%rd2413, %rd2412, %rd2158;
	shr.u64 	%rd2414, %rd2165, 4;
	xor.b64  	%rd2415, %rd2414, %rd2193;
	and.b64  	%rd2416, %rd2415, 1085102592571150095;
	xor.b64  	%rd2417, %rd2416, %rd2193;
	shl.b64 	%rd2418, %rd2415, 4;
	and.b64  	%rd2419, %rd2418, -1085102592571150096;
	xor.b64  	%rd2420, %rd2419, %rd2165;
	shr.u64 	%rd2421, %rd2172, 4;
	xor.b64  	%rd2422, %rd2421, %rd2200;
	and.b64  	%rd2423, %rd2422, 1085102592571150095;
	xor.b64  	%rd2424, %rd2423, %rd2200;
	shl.b64 	%rd2425, %rd2422, 4;
	and.b64  	%rd2426, %rd2425, -1085102592571150096;
	xor.b64  	%rd2427, %rd2426, %rd2172;
	shr.u64 	%rd2428, %rd2179, 4;
	xor.b64  	%rd2429, %rd2428, %rd2207;
	and.b64  	%rd2430, %rd2429, 1085102592571150095;
	xor.b64  	%rd2431, %rd2430, %rd2207;
	shl.b64 	%rd2432, %rd2429, 4;
	and.b64  	%rd2433, %rd2432, -1085102592571150096;
	xor.b64  	%rd2434, %rd2433, %rd2179;
	shr.u64 	%rd2435, %rd2217, 2;
	xor.b64  	%rd2436, %rd2435, %rd2231;
	and.b64  	%rd2437, %rd2436, 3689348814741910323;
	xor.b64  	%rd2438, %rd2437, %rd2231;
	shl.b64 	%rd2439, %rd2436, 2;
	and.b64  	%rd2440, %rd2439, -3689348814741910324;
	xor.b64  	%rd2441, %rd2440, %rd2217;
	shr.u64 	%rd2442, %rd2224, 2;
	xor.b64  	%rd2443, %rd2442, %rd2238;
	and.b64  	%rd2444, %rd2443, 3689348814741910323;
	xor.b64  	%rd2445, %rd2444, %rd2238;
	shl.b64 	%rd2446, %rd2443, 2;
	and.b64  	%rd2447, %rd2446, -3689348814741910324;
	xor.b64  	%rd2448, %rd2447, %rd2224;
	shr.u64 	%rd2449, %rd2214, 2;
	xor.b64  	%rd2450, %rd2449, %rd2228;
	and.b64  	%rd2451, %rd2450, 3689348814741910323;
	xor.b64  	%rd2452, %rd2451, %rd2228;
	shl.b64 	%rd2453, %rd2450, 2;
	and.b64  	%rd2454, %rd2453, -3689348814741910324;
	xor.b64  	%rd2455, %rd2454, %rd2214;
	shr.u64 	%rd2456, %rd2221, 2;
	xor.b64  	%rd2457, %rd2456, %rd2235;
	and.b64  	%rd2458, %rd2457, 3689348814741910323;
	xor.b64  	%rd2459, %rd2458, %rd2235;
	shl.b64 	%rd2460, %rd2457, 2;
	and.b64  	%rd2461, %rd2460, -3689348814741910324;
	xor.b64  	%rd2462, %rd2461, %rd2221;
	shr.u64 	%rd2463, %rd2245, 2;
	xor.b64  	%rd2464, %rd2463, %rd2259;
	and.b64  	%rd2465, %rd2464, 3689348814741910323;
	xor.b64  	%rd2466, %rd2465, %rd2259;
	shl.b64 	%rd2467, %rd2464, 2;
	and.b64  	%rd2468, %rd2467, -3689348814741910324;
	xor.b64  	%rd2469, %rd2468, %rd2245;
	shr.u64 	%rd2470, %rd2252, 2;
	xor.b64  	%rd2471, %rd2470, %rd2266;
	and.b64  	%rd2472, %rd2471, 3689348814741910323;
	xor.b64  	%rd2473, %rd2472, %rd2266;
	shl.b64 	%rd2474, %rd2471, 2;
	and.b64  	%rd2475, %rd2474, -3689348814741910324;
	xor.b64  	%rd2476, %rd2475, %rd2252;
	shr.u64 	%rd2477, %rd2242, 2;
	xor.b64  	%rd2478, %rd2477, %rd2256;
	and.b64  	%rd2479, %rd2478, 3689348814741910323;
	xor.b64  	%rd2480, %rd2479, %rd2256;
	shl.b64 	%rd2481, %rd2478, 2;
	and.b64  	%rd2482, %rd2481, -3689348814741910324;
	xor.b64  	%rd2483, %rd2482, %rd2242;
	shr.u64 	%rd2484, %rd2249, 2;
	xor.b64  	%rd2485, %rd2484, %rd2263;
	and.b64  	%rd2486, %rd2485, 3689348814741910323;
	xor.b64  	%rd2487, %rd2486, %rd2263;
	shl.b64 	%rd2488, %rd2485, 2;
	and.b64  	%rd2489, %rd2488, -3689348814741910324;
	xor.b64  	%rd2490, %rd2489, %rd2249;
	shr.u64 	%rd2491, %rd2273, 2;
	xor.b64  	%rd2492, %rd2491, %rd2287;
	and.b64  	%rd2493, %rd2492, 3689348814741910323;
	xor.b64  	%rd2494, %rd2493, %rd2287;
	shl.b64 	%rd2495, %rd2492, 2;
	and.b64  	%rd2496, %rd2495, -3689348814741910324;
	xor.b64  	%rd2497, %rd2496, %rd2273;
	shr.u64 	%rd2498, %rd2280, 2;
	xor.b64  	%rd2499, %rd2498, %rd2294;
	and.b64  	%rd2500, %rd2499, 3689348814741910323;
	xor.b64  	%rd2501, %rd2500, %rd2294;
	shl.b64 	%rd2502, %rd2499, 2;
	and.b64  	%rd2503, %rd2502, -3689348814741910324;
	xor.b64  	%rd2504, %rd2503, %rd2280;
	shr.u64 	%rd2505, %rd2270, 2;
	xor.b64  	%rd2506, %rd2505, %rd2284;
	and.b64  	%rd2507, %rd2506, 3689348814741910323;
	xor.b64  	%rd2508, %rd2507, %rd2284;
	shl.b64 	%rd2509, %rd2506, 2;
	and.b64  	%rd2510, %rd2509, -3689348814741910324;
	xor.b64  	%rd2511, %rd2510, %rd2270;
	shr.u64 	%rd2512, %rd2277, 2;
	xor.b64  	%rd2513, %rd2512, %rd2291;
	and.b64  	%rd2514, %rd2513, 3689348814741910323;
	xor.b64  	%rd2515, %rd2514, %rd2291;
	shl.b64 	%rd2516, %rd2513, 2;
	and.b64  	%rd2517, %rd2516, -3689348814741910324;
	xor.b64  	%rd2518, %rd2517, %rd2277;
	shr.u64 	%rd2519, %rd2301, 2;
	xor.b64  	%rd2520, %rd2519, %rd2315;
	and.b64  	%rd2521, %rd2520, 3689348814741910323;
	xor.b64  	%rd2522, %rd2521, %rd2315;
	shl.b64 	%rd2523, %rd2520, 2;
	and.b64  	%rd2524, %rd2523, -3689348814741910324;
	xor.b64  	%rd2525, %rd2524, %rd2301;
	shr.u64 	%rd2526, %rd2308, 2;
	xor.b64  	%rd2527, %rd2526, %rd2322;
	and.b64  	%rd2528, %rd2527, 3689348814741910323;
	xor.b64  	%rd2529, %rd2528, %rd2322;
	shl.b64 	%rd2530, %rd2527, 2;
	and.b64  	%rd2531, %rd2530, -3689348814741910324;
	xor.b64  	%rd2532, %rd2531, %rd2308;
	shr.u64 	%rd2533, %rd2298, 2;
	xor.b64  	%rd2534, %rd2533, %rd2312;
	and.b64  	%rd2535, %rd2534, 3689348814741910323;
	xor.b64  	%rd2536, %rd2535, %rd2312;
	shl.b64 	%rd2537, %rd2534, 2;
	and.b64  	%rd2538, %rd2537, -3689348814741910324;
	xor.b64  	%rd2539, %rd2538, %rd2298;
	shr.u64 	%rd2540, %rd2305, 2;
	xor.b64  	%rd2541, %rd2540, %rd2319;
	and.b64  	%rd2542, %rd2541, 3689348814741910323;
	xor.b64  	%rd2543, %rd2542, %rd2319;
	shl.b64 	%rd2544, %rd2541, 2;
	and.b64  	%rd2545, %rd2544, -3689348814741910324;
	xor.b64  	%rd2546, %rd2545, %rd2305;
	shr.u64 	%rd2547, %rd2329, 2;
	xor.b64  	%rd2548, %rd2547, %rd2343;
	and.b64  	%rd2549, %rd2548, 3689348814741910323;
	xor.b64  	%rd2550, %rd2549, %rd2343;
	shl.b64 	%rd2551, %rd2548, 2;
	and.b64  	%rd2552, %rd2551, -3689348814741910324;
	xor.b64  	%rd2553, %rd2552, %rd2329;
	shr.u64 	%rd2554, %rd2336, 2;
	xor.b64  	%rd2555, %rd2554, %rd2350;
	and.b64  	%rd2556, %rd2555, 3689348814741910323;
	xor.b64  	%rd2557, %rd2556, %rd2350;
	shl.b64 	%rd2558, %rd2555, 2;
	and.b64  	%rd2559, %rd2558, -3689348814741910324;
	xor.b64  	%rd2560, %rd2559, %rd2336;
	shr.u64 	%rd2561, %rd2326, 2;
	xor.b64  	%rd2562, %rd2561, %rd2340;
	and.b64  	%rd2563, %rd2562, 3689348814741910323;
	xor.b64  	%rd2564, %rd2563, %rd2340;
	shl.b64 	%rd2565, %rd2562, 2;
	and.b64  	%rd2566, %rd2565, -3689348814741910324;
	xor.b64  	%rd2567, %rd2566, %rd2326;
	shr.u64 	%rd2568, %rd2333, 2;
	xor.b64  	%rd2569, %rd2568, %rd2347;
	and.b64  	%rd2570, %rd2569, 3689348814741910323;
	xor.b64  	%rd2571, %rd2570, %rd2347;
	shl.b64 	%rd2572, %rd2569, 2;
	and.b64  	%rd2573, %rd2572, -3689348814741910324;
	xor.b64  	%rd2574, %rd2573, %rd2333;
	shr.u64 	%rd2575, %rd2357, 2;
	xor.b64  	%rd2576, %rd2575, %rd2371;
	and.b64  	%rd2577, %rd2576, 3689348814741910323;
	xor.b64  	%rd2578, %rd2577, %rd2371;
	shl.b64 	%rd2579, %rd2576, 2;
	and.b64  	%rd2580, %rd2579, -3689348814741910324;
	xor.b64  	%rd2581, %rd2580, %rd2357;
	shr.u64 	%rd2582, %rd2364, 2;
	xor.b64  	%rd2583, %rd2582, %rd2378;
	and.b64  	%rd2584, %rd2583, 3689348814741910323;
	xor.b64  	%rd2585, %rd2584, %rd2378;
	shl.b64 	%rd2586, %rd2583, 2;
	and.b64  	%rd2587, %rd2586, -3689348814741910324;
	xor.b64  	%rd2588, %rd2587, %rd2364;
	shr.u64 	%rd2589, %rd2354, 2;
	xor.b64  	%rd2590, %rd2589, %rd2368;
	and.b64  	%rd2591, %rd2590, 3689348814741910323;
	xor.b64  	%rd2592, %rd2591, %rd2368;
	shl.b64 	%rd2593, %rd2590, 2;
	and.b64  	%rd2594, %rd2593, -3689348814741910324;
	xor.b64  	%rd2595, %rd2594, %rd2354;
	shr.u64 	%rd2596, %rd2361, 2;
	xor.b64  	%rd2597, %rd2596, %rd2375;
	and.b64  	%rd2598, %rd2597, 3689348814741910323;
	xor.b64  	%rd2599, %rd2598, %rd2375;
	shl.b64 	%rd2600, %rd2597, 2;
	and.b64  	%rd2601, %rd2600, -3689348814741910324;
	xor.b64  	%rd2602, %rd2601, %rd2361;
	shr.u64 	%rd2603, %rd2385, 2;
	xor.b64  	%rd2604, %rd2603, %rd2399;
	and.b64  	%rd2605, %rd2604, 3689348814741910323;
	xor.b64  	%rd2606, %rd2605, %rd2399;
	shl.b64 	%rd2607, %rd2604, 2;
	and.b64  	%rd2608, %rd2607, -3689348814741910324;
	xor.b64  	%rd2609, %rd2608, %rd2385;
	shr.u64 	%rd2610, %rd2392, 2;
	xor.b64  	%rd2611, %rd2610, %rd2406;
	and.b64  	%rd2612, %rd2611, 3689348814741910323;
	xor.b64  	%rd2613, %rd2612, %rd2406;
	shl.b64 	%rd2614, %rd2611, 2;
	and.b64  	%rd2615, %rd2614, -3689348814741910324;
	xor.b64  	%rd2616, %rd2615, %rd2392;
	shr.u64 	%rd2617, %rd2382, 2;
	xor.b64  	%rd2618, %rd2617, %rd2396;
	and.b64  	%rd2619, %rd2618, 3689348814741910323;
	xor.b64  	%rd2620, %rd2619, %rd2396;
	shl.b64 	%rd2621, %rd2618, 2;
	and.b64  	%rd2622, %rd2621, -3689348814741910324;
	xor.b64  	%rd2623, %rd2622, %rd2382;
	shr.u64 	%rd2624, %rd2389, 2;
	xor.b64  	%rd2625, %rd2624, %rd2403;
	and.b64  	%rd2626, %rd2625, 3689348814741910323;
	xor.b64  	%rd2627, %rd2626, %rd2403;
	shl.b64 	%rd2628, %rd2625, 2;
	and.b64  	%rd2629, %rd2628, -3689348814741910324;
	xor.b64  	%rd2630, %rd2629, %rd2389;
	shr.u64 	%rd2631, %rd2413, 2;
	xor.b64  	%rd2632, %rd2631, %rd2427;
	and.b64  	%rd2633, %rd2632, 3689348814741910323;
	xor.b64  	%rd2634, %rd2633, %rd2427;
	shl.b64 	%rd2635, %rd2632, 2;
	and.b64  	%rd2636, %rd2635, -3689348814741910324;
	xor.b64  	%rd2637, %rd2636, %rd2413;
	shr.u64 	%rd2638, %rd2420, 2;
	xor.b64  	%rd2639, %rd2638, %rd2434;
	and.b64  	%rd2640, %rd2639, 3689348814741910323;
	xor.b64  	%rd2641, %rd2640, %rd2434;
	shl.b64 	%rd2642, %rd2639, 2;
	and.b64  	%rd2643, %rd2642, -3689348814741910324;
	xor.b64  	%rd2644, %rd2643, %rd2420;
	shr.u64 	%rd2645, %rd2410, 2;
	xor.b64  	%rd2646, %rd2645, %rd2424;
	and.b64  	%rd2647, %rd2646, 3689348814741910323;
	xor.b64  	%rd2648, %rd2647, %rd2424;
	shl.b64 	%rd2649, %rd2646, 2;
	and.b64  	%rd2650, %rd2649, -3689348814741910324;
	xor.b64  	%rd2651, %rd2650, %rd2410;
	shr.u64 	%rd2652, %rd2417, 2;
	xor.b64  	%rd2653, %rd2652, %rd2431;
	and.b64  	%rd2654, %rd2653, 3689348814741910323;
	xor.b64  	%rd2655, %rd2654, %rd2431;
	shl.b64 	%rd2656, %rd2653, 2;
	and.b64  	%rd2657, %rd2656, -3689348814741910324;
	xor.b64  	%rd2658, %rd2657, %rd2417;
	shr.u64 	%rd2659, %rd2441, 1;
	xor.b64  	%rd2660, %rd2659, %rd2448;
	and.b64  	%rd2661, %rd2660, 6148914691236517205;
	xor.b64  	%rd2662, %rd2661, %rd2448;
	shl.b64 	%rd2663, %rd2660, 1;
	and.b64  	%rd2664, %rd2663, -6148914691236517206;
	xor.b64  	%rd2665, %rd2664, %rd2441;
	st.local.v2.u64 	[%rd1], {%rd2665, %rd2662};
	shr.u64 	%rd2666, %rd2438, 1;
	xor.b64  	%rd2667, %rd2666, %rd2445;
	and.b64  	%rd2668, %rd2667, 6148914691236517205;
	xor.b64  	%rd2669, %rd2668, %rd2445;
	shl.b64 	%rd2670, %rd2667, 1;
	and.b64  	%rd2671, %rd2670, -6148914691236517206;
	xor.b64  	%rd2672, %rd2671, %rd2438;
	st.local.v2.u64 	[%rd1+16], {%rd2672, %rd2669};
	shr.u64 	%rd2673, %rd2455, 1;
	xor.b64  	%rd2674, %rd2673, %rd2462;
	and.b64  	%rd2675, %rd2674, 6148914691236517205;
	xor.b64  	%rd2676, %rd2675, %rd2462;
	shl.b64 	%rd2677, %rd2674, 1;
	and.b64  	%rd2678, %rd2677, -6148914691236517206;
	xor.b64  	%rd2679, %rd2678, %rd2455;
	st.local.v2.u64 	[%rd1+32], {%rd2679, %rd2676};
	shr.u64 	%rd2680, %rd2452, 1;
	xor.b64  	%rd2681, %rd2680, %rd2459;
	and.b64  	%rd2682, %rd2681, 6148914691236517205;
	xor.b64  	%rd2683, %rd2682, %rd2459;
	shl.b64 	%rd2684, %rd2681, 1;
	and.b64  	%rd2685, %rd2684, -6148914691236517206;
	xor.b64  	%rd2686, %rd2685, %rd2452;
	st.local.v2.u64 	[%rd1+48], {%rd2686, %rd2683};
	shr.u64 	%rd2687, %rd2469, 1;
	xor.b64  	%rd2688, %rd2687, %rd2476;
	and.b64  	%rd2689, %rd2688, 6148914691236517205;
	xor.b64  	%rd2690, %rd2689, %rd2476;
	shl.b64 	%rd2691, %rd2688, 1;
	and.b64  	%rd2692, %rd2691, -6148914691236517206;
	xor.b64  	%rd2693, %rd2692, %rd2469;
	st.local.v2.u64 	[%rd1+64], {%rd2693, %rd2690};
	shr.u64 	%rd2694, %rd2466, 1;
	xor.b64  	%rd2695, %rd2694, %rd2473;
	and.b64  	%rd2696, %rd2695, 6148914691236517205;
	xor.b64  	%rd2697, %rd2696, %rd2473;
	shl.b64 	%rd2698, %rd2695, 1;
	and.b64  	%rd2699, %rd2698, -6148914691236517206;
	xor.b64  	%rd2700, %rd2699, %rd2466;
	st.local.v2.u64 	[%rd1+80], {%rd2700, %rd2697};
	shr.u64 	%rd2701, %rd2483, 1;
	xor.b64  	%rd2702, %rd2701, %rd2490;
	and.b64  	%rd2703, %rd2702, 6148914691236517205;
	xor.b64  	%rd2704, %rd2703, %rd2490;
	shl.b64 	%rd2705, %rd2702, 1;
	and.b64  	%rd2706, %rd2705, -6148914691236517206;
	xor.b64  	%rd2707, %rd2706, %rd2483;
	st.local.v2.u64 	[%rd1+96], {%rd2707, %rd2704};
	shr.u64 	%rd2708, %rd2480, 1;
	xor.b64  	%rd2709, %rd2708, %rd2487;
	and.b64  	%rd2710, %rd2709, 6148914691236517205;
	xor.b64  	%rd2711, %rd2710, %rd2487;
	shl.b64 	%rd2712, %rd2709, 1;
	and.b64  	%rd2713, %rd2712, -6148914691236517206;
	xor.b64  	%rd2714, %rd2713, %rd2480;
	st.local.v2.u64 	[%rd1+112], {%rd2714, %rd2711};
	shr.u64 	%rd2715, %rd2497, 1;
	xor.b64  	%rd2716, %rd2715, %rd2504;
	and.b64  	%rd2717, %rd2716, 6148914691236517205;
	xor.b64  	%rd2718, %rd2717, %rd2504;
	shl.b64 	%rd2719, %rd2716, 1;
	and.b64  	%rd2720, %rd2719, -6148914691236517206;
	xor.b64  	%rd2721, %rd2720, %rd2497;
	st.local.v2.u64 	[%rd1+128], {%rd2721, %rd2718};
	shr.u64 	%rd2722, %rd2494, 1;
	xor.b64  	%rd2723, %rd2722, %rd2501;
	and.b64  	%rd2724, %rd2723, 6148914691236517205;
	xor.b64  	%rd2725, %rd2724, %rd2501;
	shl.b64 	%rd2726, %rd2723, 1;
	and.b64  	%rd2727, %rd2726, -6148914691236517206;
	xor.b64  	%rd2728, %rd2727, %rd2494;
	st.local.v2.u64 	[%rd1+144], {%rd2728, %rd2725};
	shr.u64 	%rd2729, %rd2511, 1;
	xor.b64  	%rd2730, %rd2729, %rd2518;
	and.b64  	%rd2731, %rd2730, 6148914691236517205;
	xor.b64  	%rd2732, %rd2731, %rd2518;
	shl.b64 	%rd2733, %rd2730, 1;
	and.b64  	%rd2734, %rd2733, -6148914691236517206;
	xor.b64  	%rd2735, %rd2734, %rd2511;
	st.local.v2.u64 	[%rd1+160], {%rd2735, %rd2732};
	shr.u64 	%rd2736, %rd2508, 1;
	xor.b64  	%rd2737, %rd2736, %rd2515;
	and.b64  	%rd2738, %rd2737, 6148914691236517205;
	xor.b64  	%rd2739, %rd2738, %rd2515;
	shl.b64 	%rd2740, %rd2737, 1;
	and.b64  	%rd2741, %rd2740, -6148914691236517206;
	xor.b64  	%rd2742, %rd2741, %rd2508;
	st.local.v2.u64 	[%rd1+176], {%rd2742, %rd2739};
	shr.u64 	%rd2743, %rd2525, 1;
	xor.b64  	%rd2744, %rd2743, %rd2532;
	and.b64  	%rd2745, %rd2744, 6148914691236517205;
	xor.b64  	%rd2746, %rd2745, %rd2532;
	shl.b64 	%rd2747, %rd2744, 1;
	and.b64  	%rd2748, %rd2747, -6148914691236517206;
	xor.b64  	%rd2749, %rd2748, %rd2525;
	st.local.v2.u64 	[%rd1+192], {%rd2749, %rd2746};
	shr.u64 	%rd2750, %rd2522, 1;
	xor.b64  	%rd2751, %rd2750, %rd2529;
	and.b64  	%rd2752, %rd2751, 6148914691236517205;
	xor.b64  	%rd2753, %rd2752, %rd2529;
	shl.b64 	%rd2754, %rd2751, 1;
	and.b64  	%rd2755, %rd2754, -6148914691236517206;
	xor.b64  	%rd2756, %rd2755, %rd2522;
	st.local.v2.u64 	[%rd1+208], {%rd2756, %rd2753};
	shr.u64 	%rd2757, %rd2539, 1;
	xor.b64  	%rd2758, %rd2757, %rd2546;
	and.b64  	%rd2759, %rd2758, 6148914691236517205;
	xor.b64  	%rd2760, %rd2759, %rd2546;
	shl.b64 	%rd2761, %rd2758, 1;
	and.b64  	%rd2762, %rd2761, -6148914691236517206;
	xor.b64  	%rd2763, %rd2762, %rd2539;
	st.local.v2.u64 	[%rd1+224], {%rd2763, %rd2760};
	shr.u64 	%rd2764, %rd2536, 1;
	xor.b64  	%rd2765, %rd2764, %rd2543;
	and.b64  	%rd2766, %rd2765, 6148914691236517205;
	xor.b64  	%rd2767, %rd2766, %rd2543;
	shl.b64 	%rd2768, %rd2765, 1;
	and.b64  	%rd2769, %rd2768, -6148914691236517206;
	xor.b64  	%rd2770, %rd2769, %rd2536;
	st.local.v2.u64 	[%rd1+240], {%rd2770, %rd2767};
	shr.u64 	%rd2771, %rd2553, 1;
	xor.b64  	%rd2772, %rd2771, %rd2560;
	and.b64  	%rd2773, %rd2772, 6148914691236517205;
	xor.b64  	%rd2774, %rd2773, %rd2560;
	shl.b64 	%rd2775, %rd2772, 1;
	and.b64  	%rd2776, %rd2775, -6148914691236517206;
	xor.b64  	%rd2777, %rd2776, %rd2553;
	st.local.v2.u64 	[%rd1+256], {%rd2777, %rd2774};
	shr.u64 	%rd2778, %rd2550, 1;
	xor.b64  	%rd2779, %rd2778, %rd2557;
	and.b64  	%rd2780, %rd2779, 6148914691236517205;
	xor.b64  	%rd2781, %rd2780, %rd2557;
	shl.b64 	%rd2782, %rd2779, 1;
	and.b64  	%rd2783, %rd2782, -6148914691236517206;
	xor.b64  	%rd2784, %rd2783, %rd2550;
	st.local.v2.u64 	[%rd1+272], {%rd2784, %rd2781};
	shr.u64 	%rd2785, %rd2567, 1;
	xor.b64  	%rd2786, %rd2785, %rd2574;
	and.b64  	%rd2787, %rd2786, 6148914691236517205;
	xor.b64  	%rd2788, %rd2787, %rd2574;
	shl.b64 	%rd2789, %rd2786, 1;
	and.b64  	%rd2790, %rd2789, -6148914691236517206;
	xor.b64  	%rd2791, %rd2790, %rd2567;
	st.local.v2.u64 	[%rd1+288], {%rd2791, %rd2788};
	shr.u64 	%rd2792, %rd2564, 1;
	xor.b64  	%rd2793, %rd2792, %rd2571;
	and.b64  	%rd2794, %rd2793, 6148914691236517205;
	xor.b64  	%rd2795, %rd2794, %rd2571;
	shl.b64 	%rd2796, %rd2793, 1;
	and.b64  	%rd2797, %rd2796, -6148914691236517206;
	xor.b64  	%rd2798, %rd2797, %rd2564;
	st.local.v2.u64 	[%rd1+304], {%rd2798, %rd2795};
	shr.u64 	%rd2799, %rd2581, 1;
	xor.b64  	%rd2800, %rd2799, %rd2588;
	and.b64  	%rd2801, %rd2800, 6148914691236517205;
	xor.b64  	%rd2802, %rd2801, %rd2588;
	shl.b64 	%rd2803, %rd2800, 1;
	and.b64  	%rd2804, %rd2803, -6148914691236517206;
	xor.b64  	%rd2805, %rd2804, %rd2581;
	st.local.v2.u64 	[%rd1+320], {%rd2805, %rd2802};
	shr.u64 	%rd2806, %rd2578, 1;
	xor.b64  	%rd2807, %rd2806, %rd2585;
	and.b64  	%rd2808, %rd2807, 6148914691236517205;
	xor.b64  	%rd2809, %rd2808, %rd2585;
	shl.b64 	%rd2810, %rd2807, 1;
	and.b64  	%rd2811, %rd2810, -6148914691236517206;
	xor.b64  	%rd2812, %rd2811, %rd2578;
	st.local.v2.u64 	[%rd1+336], {%rd2812, %rd2809};
	shr.u64 	%rd2813, %rd2595, 1;
	xor.b64  	%rd2814, %rd2813, %rd2602;
	and.b64  	%rd2815, %rd2814, 6148914691236517205;
	xor.b64  	%rd2816, %rd2815, %rd2602;
	shl.b64 	%rd2817, %rd2814, 1;
	and.b64  	%rd2818, %rd2817, -6148914691236517206;
	xor.b64  	%rd2819, %rd2818, %rd2595;
	st.local.v2.u64 	[%rd1+352], {%rd2819, %rd2816};
	shr.u64 	%rd2820, %rd2592, 1;
	xor.b64  	%rd2821, %rd2820, %rd2599;
	and.b64  	%rd2822, %rd2821, 6148914691236517205;
	xor.b64  	%rd2823, %rd2822, %rd2599;
	shl.b64 	%rd2824, %rd2821, 1;
	and.b64  	%rd2825, %rd2824, -6148914691236517206;
	xor.b64  	%rd2826, %rd2825, %rd2592;
	st.local.v2.u64 	[%rd1+368], {%rd2826, %rd2823};
	shr.u64 	%rd2827, %rd2609, 1;
	xor.b64  	%rd2828, %rd2827, %rd2616;
	and.b64  	%rd2829, %rd2828, 6148914691236517205;
	xor.b64  	%rd2830, %rd2829, %rd2616;
	shl.b64 	%rd2831, %rd2828, 1;
	and.b64  	%rd2832, %rd2831, -6148914691236517206;
	xor.b64  	%rd2833, %rd2832, %rd2609;
	st.local.v2.u64 	[%rd1+384], {%rd2833, %rd2830};
	shr.u64 	%rd2834, %rd2606, 1;
	xor.b64  	%rd2835, %rd2834, %rd2613;
	and.b64  	%rd2836, %rd2835, 6148914691236517205;
	xor.b64  	%rd2837, %rd2836, %rd2613;
	shl.b64 	%rd2838, %rd2835, 1;
	and.b64  	%rd2839, %rd2838, -6148914691236517206;
	xor.b64  	%rd2840, %rd2839, %rd2606;
	st.local.v2.u64 	[%rd1+400], {%rd2840, %rd2837};
	shr.u64 	%rd2841, %rd2623, 1;
	xor.b64  	%rd2842, %rd2841, %rd2630;
	and.b64  	%rd2843, %rd2842, 6148914691236517205;
	xor.b64  	%rd2844, %rd2843, %rd2630;
	shl.b64 	%rd2845, %rd2842, 1;
	and.b64  	%rd2846, %rd2845, -6148914691236517206;
	xor.b64  	%rd2847, %rd2846, %rd2623;
	st.local.v2.u64 	[%rd1+416], {%rd2847, %rd2844};
	shr.u64 	%rd2848, %rd2620, 1;
	xor.b64  	%rd2849, %rd2848, %rd2627;
	and.b64  	%rd2850, %rd2849, 6148914691236517205;
	xor.b64  	%rd2851, %rd2850, %rd2627;
	shl.b64 	%rd2852, %rd2849, 1;
	and.b64  	%rd2853, %rd2852, -6148914691236517206;
	xor.b64  	%rd2854, %rd2853, %rd2620;
	st.local.v2.u64 	[%rd1+432], {%rd2854, %rd2851};
	shr.u64 	%rd2855, %rd2637, 1;
	xor.b64  	%rd2856, %rd2855, %rd2644;
	and.b64  	%rd2857, %rd2856, 6148914691236517205;
	xor.b64  	%rd2858, %rd2857, %rd2644;
	shl.b64 	%rd2859, %rd2856, 1;
	and.b64  	%rd2860, %rd2859, -6148914691236517206;
	xor.b64  	%rd2861, %rd2860, %rd2637;
	st.local.v2.u64 	[%rd1+448], {%rd2861, %rd2858};
	shr.u64 	%rd2862, %rd2634, 1;
	xor.b64  	%rd2863, %rd2862, %rd2641;
	and.b64  	%rd2864, %rd2863, 6148914691236517205;
	xor.b64  	%rd2865, %rd2864, %rd2641;
	shl.b64 	%rd2866, %rd2863, 1;
	and.b64  	%rd2867, %rd2866, -6148914691236517206;
	xor.b64  	%rd2868, %rd2867, %rd2634;
	st.local.v2.u64 	[%rd1+464], {%rd2868, %rd2865};
	shr.u64 	%rd2869, %rd2651, 1;
	xor.b64  	%rd2870, %rd2869, %rd2658;
	and.b64  	%rd2871, %rd2870, 6148914691236517205;
	xor.b64  	%rd2872, %rd2871, %rd2658;
	shl.b64 	%rd2873, %rd2870, 1;
	and.b64  	%rd2874, %rd2873, -6148914691236517206;
	xor.b64  	%rd2875, %rd2874, %rd2651;
	st.local.v2.u64 	[%rd1+480], {%rd2875, %rd2872};
	shr.u64 	%rd2876, %rd2648, 1;
	xor.b64  	%rd2877, %rd2876, %rd2655;
	and.b64  	%rd2878, %rd2877, 6148914691236517205;
	xor.b64  	%rd2879, %rd2878, %rd2655;
	shl.b64 	%rd2880, %rd2877, 1;
	and.b64  	%rd2881, %rd2880, -6148914691236517206;
	xor.b64  	%rd2882, %rd2881, %rd2648;
	st.local.v2.u64 	[%rd1+496], {%rd2882, %rd2879};
	setp.eq.s32 	%p14, %r200, 0;
	@%p14 bra 	$L__BB11_32;
	ld.param.u32 	%r201, [shared_u64_transpose_pack_u64_param_5];
	ld.param.u64 	%rd2975, [shared_u64_transpose_pack_u64_param_0];
	cvta.to.global.u64 	%rd3, %rd2975;
	and.b32  	%r6, %r201, 15;
	setp.lt.u32 	%p15, %r201, 16;
	mov.b32 	%r240, 0;
	@%p15 bra 	$L__BB11_9;
	ld.param.u32 	%r202, [shared_u64_transpose_pack_u64_param_5];
	and.b32  	%r240, %r202, -16;
	neg.s32 	%r221, %r240;
	add.s32 	%r178, %r3, %r2;
	add.s32 	%r220, %r178, %r4;
	shl.b32 	%r10, %r2, 4;
	shl.b32 	%r179, %r2, 1;
	add.s32 	%r219, %r5, %r179;
	mad.lo.s32 	%r218, %r2, 3, %r5;
	shl.b32 	%r180, %r2, 2;
	add.s32 	%r217, %r5, %r180;
	mad.lo.s32 	%r216, %r2, 5, %r5;
	mad.lo.s32 	%r215, %r2, 6, %r5;
	mad.lo.s32 	%r214, %r2, 7, %r5;
	shl.b32 	%r181, %r2, 3;
	add.s32 	%r213, %r5, %r181;
	mad.lo.s32 	%r212, %r2, 9, %r5;
	mad.lo.s32 	%r211, %r2, 10, %r5;
	mad.lo.s32 	%r210, %r2, 11, %r5;
	mad.lo.s32 	%r209, %r2, 12, %r5;
	mad.lo.s32 	%r208, %r2, 13, %r5;
	mad.lo.s32 	%r207, %r2, 14, %r5;
	mad.lo.s32 	%r206, %r2, 15, %r5;
	mov.u32 	%r205, %r5;
$L__BB11_8:
	.pragma "nounroll";
	ld.local.v2.u64 	{%rd2883, %rd2884}, [%rd2979+-64];
	mul.wide.u32 	%rd2885, %r205, 8;
	add.s64 	%rd2886, %rd3, %rd2885;
	st.global.u64 	[%rd2886], %rd2883;
	mul.wide.u32 	%rd2887, %r220, 8;
	add.s64 	%rd2888, %rd3, %rd2887;
	st.global.u64 	[%rd2888], %rd2884;
	ld.local.v2.u64 	{%rd2889, %rd2890}, [%rd2979+-48];
	mul.wide.u32 	%rd2891, %r219, 8;
	add.s64 	%rd2892, %rd3, %rd2891;
	st.global.u64 	[%rd2892], %rd2889;
	mul.wide.u32 	%rd2893, %r218, 8;
	add.s64 	%rd2894, %rd3, %rd2893;
	st.global.u64 	[%rd2894], %rd2890;
	ld.local.v2.u64 	{%rd2895, %rd2896}, [%rd2979+-32];
	mul.wide.u32 	%rd2897, %r217, 8;
	add.s64 	%rd2898, %rd3, %rd2897;
	st.global.u64 	[%rd2898], %rd2895;
	mul.wide.u32 	%rd2899, %r216, 8;
	add.s64 	%rd2900, %rd3, %rd2899;
	st.global.u64 	[%rd2900], %rd2896;
	ld.local.v2.u64 	{%rd2901, %rd2902}, [%rd2979+-16];
	mul.wide.u32 	%rd2903, %r215, 8;
	add.s64 	%rd2904, %rd3, %rd2903;
	st.global.u64 	[%rd2904], %rd2901;
	mul.wide.u32 	%rd2905, %r214, 8;
	add.s64 	%rd2906, %rd3, %rd2905;
	st.global.u64 	[%rd2906], %rd2902;
	ld.local.v2.u64 	{%rd2907, %rd2908}, [%rd2979];
	mul.wide.u32 	%rd2909, %r213, 8;
	add.s64 	%rd2910, %rd3, %rd2909;
	st.global.u64 	[%rd2910], %rd2907;
	mul.wide.u32 	%rd2911, %r212, 8;
	add.s64 	%rd2912, %rd3, %rd2911;
	st.global.u64 	[%rd2912], %rd2908;
	ld.local.v2.u64 	{%rd2913, %rd2914}, [%rd2979+16];
	mul.wide.u32 	%rd2915, %r211, 8;
	add.s64 	%rd2916, %rd3, %rd2915;
	st.global.u64 	[%rd2916], %rd2913;
	mul.wide.u32 	%rd2917, %r210, 8;
	add.s64 	%rd2918, %rd3, %rd2917;
	st.global.u64 	[%rd2918], %rd2914;
	ld.local.v2.u64 	{%rd2919, %rd2920}, [%rd2979+32];
	mul.wide.u32 	%rd2921, %r209, 8;
	add.s64 	%rd2922, %rd3, %rd2921;
	st.global.u64 	[%rd2922], %rd2919;
	mul.wide.u32 	%rd2923, %r208, 8;
	add.s64 	%rd2924, %rd3, %rd2923;
	st.global.u64 	[%rd2924], %rd2920;
	ld.local.v2.u64 	{%rd2925, %rd2926}, [%rd2979+48];
	mul.wide.u32 	%rd2927, %r207, 8;
	add.s64 	%rd2928, %rd3, %rd2927;
	st.global.u64 	[%rd2928], %rd2925;
	mul.wide.u32 	%rd2929, %r206, 8;
	add.s64 	%rd2930, %rd3, %rd2929;
	st.global.u64 	[%rd2930], %rd2926;
	add.s32 	%r221, %r221, 16;
	add.s32 	%r220, %r220, %r10;
	add.s32 	%r219, %r219, %r10;
	add.s32 	%r218, %r218, %r10;
	add.s32 	%r217, %r217, %r10;
	add.s32 	%r216, %r216, %r10;
	add.s32 	%r215, %r215, %r10;
	add.s32 	%r214, %r214, %r10;
	add.s32 	%r213, %r213, %r10;
	add.s32 	%r212, %r212, %r10;
	add.s32 	%r211, %r211, %r10;
	add.s32 	%r210, %r210, %r10;
	add.s32 	%r209, %r209, %r10;
	add.s32 	%r208, %r208, %r10;
	add.s32 	%r207, %r207, %r10;
	add.s32 	%r206, %r206, %r10;
	add.s32 	%r205, %r205, %r10;
	add.s64 	%rd2979, %rd2979, 128;
	setp.eq.s32 	%p16, %r221, 0;
	@%p16 bra 	$L__BB11_9;
	bra.uni 	$L__BB11_8;
$L__BB11_9:
	setp.eq.s32 	%p17, %r6, 0;
	@%p17 bra 	$L__BB11_32;
	ld.param.u32 	%r203, [shared_u64_transpose_pack_u64_param_5];
	and.b32  	%r116, %r203, 7;
	setp.lt.u32 	%p18, %r6, 8;
	@%p18 bra 	$L__BB11_12;
	mul.wide.u32 	%rd2931, %r240, 8;
	add.s64 	%rd2932, %rd1, %rd2931;
	ld.local.u64 	%rd2933, [%rd2932];
	mad.lo.s32 	%r182, %r240, %r2, %r5;
	mul.wide.u32 	%rd2934, %r182, 8;
	add.s64 	%rd2935, %rd3, %rd2934;
	st.global.u64 	[%rd2935], %rd2933;
	ld.local.u64 	%rd2936, [%rd2932+8];
	add.s32 	%r183, %r182, %r2;
	mul.wide.u32 	%rd2937, %r183, 8;
	add.s64 	%rd2938, %rd3, %rd2937;
	st.global.u64 	[%rd2938], %rd2936;
	ld.local.u64 	%rd2939, [%rd2932+16];
	add.s32 	%r184, %r183, %r2;
	mul.wide.u32 	%rd2940, %r184, 8;
	add.s64 	%rd2941, %rd3, %rd2940;
	st.global.u64 	[%rd2941], %rd2939;
	ld.local.u64 	%rd2942, [%rd2932+24];
	add.s32 	%r185, %r184, %r2;
	mul.wide.u32 	%rd2943, %r185, 8;
	add.s64 	%rd2944, %rd3, %rd2943;
	st.global.u64 	[%rd2944], %rd2942;
	ld.local.u64 	%rd2945, [%rd2932+32];
	add.s32 	%r186, %r185, %r2;
	mul.wide.u32 	%rd2946, %r186, 8;
	add.s64 	%rd2947, %rd3, %rd2946;
	st.global.u64 	[%rd2947], %rd2945;
	ld.local.u64 	%rd2948, [%rd2932+40];
	add.s32 	%r187, %r186, %r2;
	mul.wide.u32 	%rd2949, %r187, 8;
	add.s64 	%rd2950, %rd3, %rd2949;
	st.global.u64 	[%rd2950], %rd2948;
	ld.local.u64 	%rd2951, [%rd2932+48];
	add.s32 	%r188, %r187, %r2;
	mul.wide.u32 	%rd2952, %r188, 8;
	add.s64 	%rd2953, %rd3, %rd2952;
	st.global.u64 	[%rd2953], %rd2951;
	ld.local.u64 	%rd2954, [%rd2932+56];
	add.s32 	%r189, %r188, %r2;
	mul.wide.u32 	%rd2955, %r189, 8;
	add.s64 	%rd2956, %rd3, %rd2955;
	st.global.u64 	[%rd2956], %rd2954;
	add.s32 	%r240, %r240, 8;
$L__BB11_12:
	setp.eq.s32 	%p19, %r116, 0;
	@%p19 bra 	$L__BB11_32;
	ld.param.u32 	%r204, [shared_u64_transpose_pack_u64_param_5];
	and.b32  	%r119, %r204, 3;
	setp.lt.u32 	%p20, %r116, 4;
	@%p20 bra 	$L__BB11_15;
	mul.wide.u32 	%rd2957, %r240, 8;
	add.s64 	%rd2958, %rd1, %rd2957;
	ld.local.u64 	%rd2959, [%rd2958];
	mad.lo.s32 	%r190, %r240, %r2, %r5;
	mul.wide.u32 	%rd2960, %r190, 8;
	add.s64 	%rd2961, %rd3, %rd2960;
	st.global.u64 	[%rd2961], %rd2959;
	ld.local.u64 	%rd2962, [%rd2958+8];
	add.s32 	%r191, %r190, %r2;
	mul.wide.u32 	%rd2963, %r191, 8;
	add.s64 	%rd2964, %rd3, %rd2963;
	st.global.u64 	[%rd2964], %rd2962;
	ld.local.u64 	%rd2965, [%rd2958+16];
	add.s32 	%r192, %r191, %r2;
	mul.wide.u32 	%rd2966, %r192, 8;
	add.s64 	%rd2967, %rd3, %rd2966;
	st.global.u64 	[%rd2967], %rd2965;
	ld.local.u64 	%rd2968, [%rd2958+24];
	add.s32 	%r193, %r192, %r2;
	mul.wide.u32 	%rd2969, %r193, 8;
	add.s64 	%rd2970, %rd3, %rd2969;
	st.global.u64 	[%rd2970], %rd2968;
	add.s32 	%r240, %r240, 4;
$L__BB11_15:
	setp.eq.s32 	%p21, %r119, 0;
	@%p21 bra 	$L__BB11_32;
	mad.lo.s32 	%r243, %r240, %r2, %r5;
	mul.wide.u32 	%rd2971, %r240, 8;
	add.s64 	%rd2981, %rd1, %rd2971;
	neg.s32 	%r242, %r119;
$L__BB11_17:
	.pragma "nounroll";
	ld.local.u64 	%rd2972, [%rd2981];
	mul.wide.u32 	%rd2973, %r243, 8;
	add.s64 	%rd2974, %rd3, %rd2973;
	st.global.u64 	[%rd2974], %rd2972;
	add.s32 	%r243, %r243, %r2;
	add.s64 	%rd2981, %rd2981, 8;
	add.s32 	%r242, %r242, 1;
	setp.eq.s32 	%p22, %r242, 0;
	@%p22 bra 	$L__BB11_32;
	bra.uni 	$L__BB11_17;
$L__BB11_18:
	shl.b32 	%r150, %r2, 1;
	setp.ge.s32 	%p4, %r1, %r150;
	@%p4 bra 	$L__BB11_32;
	ld.param.u32 	%r195, [shared_u64_transpose_pack_u64_param_5];
	ld.param.u64 	%rd2978, [shared_u64_transpose_pack_u64_param_3];
	mov.u32 	%r59, %tid.x;
	mov.u32 	%r151, %ctaid.x;
	mov.u32 	%r152, %ntid.x;
	mul.lo.s32 	%r60, %r151, %r152;
	add.s32 	%r61, %r60, %r59;
	sub.s32 	%r62, %r61, %r2;
	shl.b32 	%r153, %r62, 6;
	cvta.to.global.u64 	%rd33, %rd2978;
	mul.wide.s32 	%rd34, %r153, 8;
	add.s64 	%rd35, %rd33, %rd34;
	ld.global.u64 	%rd36, [%rd35];
	ld.global.u64 	%rd37, [%rd35+8];
	ld.global.u64 	%rd38, [%rd35+16];
	ld.global.u64 	%rd39, [%rd35+24];
	ld.global.u64 	%rd40, [%rd35+32];
	ld.global.u64 	%rd41, [%rd35+40];
	ld.global.u64 	%rd42, [%rd35+48];
	ld.global.u64 	%rd43, [%rd35+56];
	ld.global.u64 	%rd44, [%rd35+64];
	add.s64 	%rd2980, %rd1, 64;
	ld.global.u64 	%rd45, [%rd35+72];
	ld.global.u64 	%rd46, [%rd35+80];
	ld.global.u64 	%rd47, [%rd35+88];
	ld.global.u64 	%rd48, [%rd35+96];
	ld.global.u64 	%rd49, [%rd35+104];
	ld.global.u64 	%rd50, [%rd35+112];
	ld.global.u64 	%rd51, [%rd35+120];
	ld.global.u64 	%rd52, [%rd35+128];
	ld.global.u64 	%rd53, [%rd35+136];
	ld.global.u64 	%rd54, [%rd35+144];
	ld.global.u64 	%rd55, [%rd35+152];
	ld.global.u64 	%rd56, [%rd35+160];
	ld.global.u64 	%rd57, [%rd35+168];
	ld.global.u64 	%rd58, [%rd35+176];
	ld.global.u64 	%rd59, [%rd35+184];
	ld.global.u64 	%rd60, [%rd35+192];
	ld.global.u64 	%rd61, [%rd35+200];
	ld.global.u64 	%rd62, [%rd35+208];
	ld.global.u64 	%rd63, [%rd35+216];
	ld.global.u64 	%rd64, [%rd35+224];
	ld.global.u64 	%rd65, [%rd35+232];
	ld.global.u64 	%rd66, [%rd35+240];
	ld.global.u64 	%rd67, [%rd35+248];
	ld.global.u64 	%rd68, [%rd35+256];
	ld.global.u64 	%rd69, [%rd35+264];
	ld.global.u64 	%rd70, [%rd35+272];
	ld.global.u64 	%rd71, [%rd35+280];
	ld.global.u64 	%rd72, [%rd35+288];
	ld.global.u64 	%rd73, [%rd35+296];
	ld.global.u64 	%rd74, [%rd35+304];
	ld.global.u64 	%rd75, [%rd35+312];
	ld.global.u64 	%rd76, [%rd35+320];
	ld.global.u64 	%rd77, [%rd35+328];
	ld.global.u64 	%rd78, [%rd35+336];
	ld.global.u64 	%rd79, [%rd35+344];
	ld.global.u64 	%rd80, [%rd35+352];
	ld.global.u64 	%rd81, [%rd35+360];
	ld.global.u64 	%rd82, [%rd35+368];
	ld.global.u64 	%rd83, [%rd35+376];
	ld.global.u64 	%rd84, [%rd35+384];
	ld.global.u64 	%rd85, [%rd35+392];
	ld.global.u64 	%rd86, [%rd35+400];
	ld.global.u64 	%rd87, [%rd35+408];
	ld.global.u64 	%rd88, [%rd35+416];
	ld.global.u64 	%rd89, [%rd35+424];
	ld.global.u64 	%rd90, [%rd35+432];
	ld.global.u64 	%rd91, [%rd35+440];
	ld.global.u64 	%rd92, [%rd35+448];
	ld.global.u64 	%rd93, [%rd35+456];
	ld.global.u64 	%rd94, [%rd35+464];
	ld.global.u64 	%rd95, [%rd35+472];
	ld.global.u64 	%rd96, [%rd35+480];
	ld.global.u64 	%rd97, [%rd35+488];
	ld.global.u64 	%rd98, [%rd35+496];
	ld.global.u64 	%rd99, [%rd35+504];
	shr.u64 	%rd100, %rd36, 32;
	and.b64  	%rd101, %rd68, 4294967295;
	xor.b64  	%rd102, %rd100, %rd101;
	xor.b64  	%rd103, %rd102, %rd68;
	shl.b64 	%rd104, %rd102, 32;
	xor.b64  	%rd105, %rd104, %rd36;
	shr.u64 	%rd106, %rd37, 32;
	and.b64  	%rd107, %rd69, 4294967295;
	xor.b64  	%rd108, %rd106, %rd107;
	xor.b64  	%rd109, %rd108, %rd69;
	shl.b64 	%rd110, %rd108, 32;
	xor.b64  	%rd111, %rd110, %rd37;
	shr.u64 	%rd112, %rd38, 32;
	and.b64  	%rd113, %rd70, 4294967295;
	xor.b64  	%rd114, %rd112, %rd113;
	xor.b64  	%rd115, %rd114, %rd70;
	shl.b64 	%rd116, %rd114, 32;
	xor.b64  	%rd117, %rd116, %rd38;
	shr.u64 	%rd118, %rd39, 32;
	and.b64  	%rd119, %rd71, 4294967295;
	xor.b64  	%rd120, %rd118, %rd119;
	xor.b64  	%rd121, %rd120, %rd71;
	shl.b64 	%rd122, %rd120, 32;
	xor.b64  	%rd123, %rd122, %rd39;
	shr.u64 	%rd124, %rd40, 32;
	and.b64  	%rd125, %rd72, 4294967295;
	xor.b64  	%rd126, %rd124, %rd125;
	xor.b64  	%rd127, %rd126, %rd72;
	shl.b64 	%rd128, %rd126, 32;
	xor.b64  	%rd129, %rd128, %rd40;
	shr.u64 	%rd130, %rd41, 32;
	and.b64  	%rd131, %rd73, 4294967295;
	xor.b64  	%rd132, %rd130, %rd131;
	xor.b64  	%rd133, %rd132, %rd73;
	shl.b64 	%rd134, %rd132, 32;
	xor.b64  	%rd135, %rd134, %rd41;
	shr.u64 	%rd136, %rd42, 32;
	and.b64  	%rd137, %rd74, 4294967295;
	xor.b64  	%rd138, %rd136, %rd137;
	xor.b64  	%rd139, %rd138, %rd74;
	shl.b64 	%rd140, %rd138, 32;
	xor.b64  	%rd141, %rd140, %rd42;
	shr.u64 	%rd142, %rd43, 32;
	and.b64  	%rd143, %rd75, 4294967295;
	xor.b64  	%rd144, %rd142, %rd143;
	xor.b64  	%rd145, %rd144, %rd75;
	shl.b64 	%rd146, %rd144, 32;
	xor.b64  	%rd147, %rd146, %rd43;
	shr.u64 	%rd148, %rd44, 32;
	and.b64  	%rd149, %rd76, 4294967295;
	xor.b64  	%rd150, %rd148, %rd149;
	xor.b64  	%rd151, %rd150, %rd76;
	shl.b64 	%rd152, %rd150, 32;
	xor.b64  	%rd153, %rd152, %rd44;
	shr.u64 	%rd154, %rd45, 32;
	and.b64  	%rd155, %rd77, 4294967295;
	xor.b64  	%rd156, %rd154, %rd155;
	xor.b64  	%rd157, %rd156, %rd77;
	shl.b64 	%rd158, %rd156, 32;
	xor.b64  	%rd159, %rd158, %rd45;
	shr.u64 	%rd160, %rd46, 32;
	and.b64  	%rd161, %rd78, 4294967295;
	xor.b64  	%rd162, %rd160, %rd161;
	xor.b64  	%rd163, %rd162, %rd78;
	shl.b64 	%rd164, %rd162, 32;
	xor.b64  	%rd165, %rd164, %rd46;
	shr.u64 	%rd166, %rd47, 32;
	and.b64  	%rd167, %rd79, 4294967295;
	xor.b64  	%rd168, %rd166, %rd167;
	xor.b64  	%rd169, %rd168, %rd79;
	shl.b64 	%rd170, %rd168, 32;
	xor.b64  	%rd171, %rd170, %rd47;
	shr.u64 	%rd172, %rd48, 32;
	and.b64  	%rd173, %rd80, 4294967295;
	xor.b64  	%rd174, %rd172, %rd173;
	xor.b64  	%rd175, %rd174, %rd80;
	shl.b64 	%rd176, %rd174, 32;
	xor.b64  	%rd177, %rd176, %rd48;
	shr.u64 	%rd178, %rd49, 32;
	and.b64  	%rd179, %rd81, 4294967295;
	xor.b64  	%rd180, %rd178, %rd179;
	xor.b64  	%rd181, %rd180, %rd81;
	shl.b64 	%rd182, %rd180, 32;
	xor.b64  	%rd183, %rd182, %rd49;
	shr.u64 	%rd184, %rd50, 32;
	and.b64  	%rd185, %rd82, 4294967295;
	xor.b64  	%rd186, %rd184, %rd185;
	xor.b64  	%rd187, %rd186, %rd82;
	shl.b64 	%rd188, %rd186, 32;
	xor.b64  	%rd189, %rd188, %rd50;
	shr.u64 	%rd190, %rd51, 32;
	and.b64  	%rd191, %rd83, 4294967295;
	xor.b64  	%rd192, %rd190, %rd191;
	xor.b64  	%rd193, %rd192, %rd83;
	shl.b64 	%rd194, %rd192, 32;
	xor.b64  	%rd195, %rd194, %rd51;
	shr.u64 	%rd196, %rd52, 32;
	and.b64  	%rd197, %rd84, 4294967295;
	xor.b64  	%rd198, %rd196, %rd197;
	xor.b64  	%rd199, %rd198, %rd84;
	shl.b64 	%rd200, %rd198, 32;
	xor.b64  	%rd201, %rd200, %rd52;
	shr.u64 	%rd202, %rd53, 32;
	and.b64  	%rd203, %rd85, 4294967295;
	xor.b64  	%rd204, %rd202, %rd203;
	xor.b64  	%rd205, %rd204, %rd85;
	shl.b64 	%rd206, %rd204, 32;
	xor.b64  	%rd207, %rd206, %rd53;
	shr.u64 	%rd208, %rd54, 32;
	and.b64  	%rd209, %rd86, 4294967295;
	xor.b64  	%rd210, %rd208, %rd209;
	xor.b64  	%rd211, %rd210, %rd86;
	shl.b64 	%rd212, %rd210, 32;
	xor.b64  	%rd213, %rd212, %rd54;
	shr.u64 	%rd214, %rd55, 32;
	and.b64  	%rd215, %rd87, 4294967295;
	xor.b64  	%rd216, %rd214, %rd215;
	xor.b64  	%rd217, %rd216, %rd87;
	shl.b64 	%rd218, %rd216, 32;
	xor.b64  	%rd219, %rd218, %rd55;
	shr.u64 	%rd220, %rd56, 32;
	and.b64  	%rd221, %rd88, 4294967295;
	xor.b64  	%rd222, %rd220, %rd221;
	xor.b64  	%rd223, %rd222, %rd88;
	shl.b64 	%rd224, %rd222, 32;
	xor.b64  	%rd225, %rd224, %rd56;
	shr.u64 	%rd226, %rd57, 32;
	and.b64  	%rd227, %rd89, 4294967295;
	xor.b64  	%rd228, %rd226, %rd227;
	xor.b64  	%rd229, %rd228, %rd89;
	shl.b64 	%rd230, %rd228, 32;
	xor.b64  	%rd231, %rd230, %rd57;
	shr.u64 	%rd232, %rd58, 32;
	and.b64  	%rd233, %rd90, 4294967295;
	xor.b64  	%rd234, %rd232, %rd233;
	xor.b64  	%rd235, %rd234, %rd90;
	shl.b64 	%rd236, %rd234, 32;
	xor.b64  	%rd237, %rd236, %rd58;
	shr.u64 	%rd238, %rd59, 32;
	and.b64  	%rd239, %rd91, 4294967295;
	xor.b64  	%rd240, %rd238, %rd239;
	xor.b64  	%rd241, %rd240, %rd91;
	shl.b64 	%rd242, %rd240, 32;
	xor.b64  	%rd243, %rd242, %rd59;
	shr.u64 	%rd244, %rd60, 32;
	and.b64  	%rd245, %rd92, 4294967295;
	xor.b64  	%rd246, %rd244, %rd245;
	xor.b64  	%rd247, %rd246, %rd92;
	shl.b64 	%rd248, %rd246, 32;
	xor.b64  	%rd249, %rd248, %rd60;
	shr.u64 	%rd250, %rd61, 32;
	and.b64  	%rd251, %rd93, 4294967295;
	xor.b64  	%rd252, %rd250, %rd251;
	xor.b64  	%rd253, %rd252, %rd93;
	shl.b64 	%rd254, %rd252, 32;
	xor.b64  	%rd255, %rd254, %rd61;
	shr.u64 	%rd256, %rd62, 32;
	and.b64  	%rd257, %rd94, 4294967295;
	xor.b64  	%rd258, %rd256, %rd257;
	xor.b64  	%rd259, %rd258, %rd94;
	shl.b64 	%rd260, %rd258, 32;
	xor.b64  	%rd261, %rd260, %rd62;
	shr.u64 	%rd262, %rd63, 32;
	and.b64  	%rd263, %rd95, 4294967295;
	xor.b64  	%rd264, %rd262, %rd263;
	xor.b64  	%rd265, %rd264, %rd95;
	shl.b64 	%rd266, %rd264, 32;
	xor.b64  	%rd267, %rd266, %rd63;
	shr.u64 	%rd268, %rd64, 32;
	and.b64  	%rd269, %rd96, 4294967295;
	xor.b64  	%rd270, %rd268, %rd269;
	xor.b64  	%rd271, %rd270, %rd96;
	shl.b64 	%rd272, %rd270, 32;
	xor.b64  	%rd273, %rd272, %rd64;
	shr.u64 	%rd274, %rd65, 32;
	and.b64  	%rd275, %rd97, 4294967295;
	xor.b64  	%rd276, %rd274, %rd275;
	xor.b64  	%rd277, %rd276, %rd97;
	shl.b64 	%rd278, %rd276, 32;
	xor.b64  	%rd279, %rd278, %rd65;
	shr.u64 	%rd280, %rd66, 32;
	and.b64  	%rd281, %rd98, 4294967295;
	xor.b64  	%rd282, %rd280, %rd281;
	xor.b64  	%rd283, %rd282, %rd98;
	shl.b64 	%rd284, %rd282, 32;
	xor.b64  	%rd285, %rd284, %rd66;
	shr.u64 	%rd286, %rd67, 32;
	and.b64  	%rd287, %rd99, 4294967295;
	xor.b64  	%rd288, %rd286, %rd287;
	xor.b64  	%rd289, %rd288, %rd99;
	shl.b64 	%rd290, %rd288, 32;
	xor.b64  	%rd291, %rd290, %rd67;
	shr.u64 	%rd292, %rd105, 16;
	xor.b64  	%rd293, %rd292, %rd201;
	and.b64  	%rd294, %rd293, 281470681808895;
	xor.b64  	%rd295, %rd294, %rd201;
	shl.b64 	%rd296, %rd293, 16;
	and.b64  	%rd297, %rd296, -281470681808896;
	xor.b64  	%rd298, %rd297, %rd105;
	shr.u64 	%rd299, %rd111, 16;
	xor.b64  	%rd300, %rd299, %rd207;
	and.b64  	%rd301, %rd300, 281470681808895;
	xor.b64  	%rd302, %rd301, %rd207;
	shl.b64 	%rd303, %rd300, 16;
	and.b64  	%rd304, %rd303, -281470681808896;
	xor.b64  	%rd305, %rd304, %rd111;
	shr.u64 	%rd306, %rd117, 16;
	xor.b64  	%rd307, %rd306, %rd213;
	and.b64  	%rd308, %rd307, 281470681808895;
	xor.b64  	%rd309, %rd308, %rd213;
	shl.b64 	%rd310, %rd307, 16;
	and.b64  	%rd311, %rd310, -281470681808896;
	xor.b64  	%rd312, %rd311, %rd117;
	shr.u64 	%rd313, %rd123, 16;
	xor.b64  	%rd314, %rd313, %rd219;
	and.b64  	%rd315, %rd314, 281470681808895;
	xor.b64  	%rd316, %rd315, %rd219;
	shl.b64 	%rd317, %rd314, 16;
	and.b64  	%rd318, %rd317, -281470681808896;
	xor.b64  	%rd319, %rd318, %rd123;
	shr.u64 	%rd320, %rd129, 16;
	xor.b64  	%rd321, %rd320, %rd225;
	and.b64  	%rd322, %rd321, 281470681808895;
	xor.b64  	%rd323, %rd322, %rd225;
	shl.b64 	%rd324, %rd321, 16;
	and.b64  	%rd325, %rd324, -281470681808896;
	xor.b64  	%rd326, %rd325, %rd129;
	shr.u64 	%rd327, %rd135, 16;
	xor.b64  	%rd328, %rd327, %rd231;
	and.b64  	%rd329, %rd328, 281470681808895;
	xor.b64  	%rd330, %rd329, %rd231;
	shl.b64 	%rd331, %rd328, 16;
	and.b64  	%rd332, %rd331, -281470681808896;
	xor.b64  	%rd333, %rd332, %rd135;
	shr.u64 	%rd334, %rd141, 16;
	xor.b64  	%rd335, %rd334, %rd237;
	and.b64  	%rd336, %rd335, 281470681808895;
	xor.b64  	%rd337, %rd336, %rd237;
	shl.b64 	%rd338, %rd335, 16;
	and.b64  	%rd339, %rd338, -281470681808896;
	xor.b64  	%rd340, %rd339, %rd141;
	shr.u64 	%rd341, %rd147, 16;
	xor.b64  	%rd342, %rd341, %rd243;
	and.b64  	%rd343, %rd342, 281470681808895;
	xor.b64  	%rd344, %rd343, %rd243;
	shl.b64 	%rd345, %rd342, 16;
	and.b64  	%rd346, %rd345, -281470681808896;
	xor.b64  	%rd347, %rd346, %rd147;
	shr.u64 	%rd348, %rd153, 16;
	xor.b64  	%rd349, %rd348, %rd249;
	and.b64  	%rd350, %rd349, 281470681808895;
	xor.b64  	%rd351, %rd350, %rd249;
	shl.b64 	%rd352, %rd349, 16;
	and.b64  	%rd353, %rd352, -281470681808896;
	xor.b64  	%rd354, %rd353, %rd153;
	shr.u64 	%rd355, %rd159, 16;
	xor.b64  	%rd356, %rd355, %rd255;
	and.b64  	%rd357, %rd356, 281470681808895;
	xor.b64  	%rd358, %rd357, %rd255;
	shl.b64 	%rd359, %rd356, 16;
	and.b64  	%rd360, %rd359, -281470681808896;
	xor.b64  	%rd361, %rd360, %rd159;
	shr.u64 	%rd362, %rd165, 16;
	xor.b64  	%rd363, %rd362, %rd261;
	and.b64  	%rd364, %rd363, 281470681808895;
	xor.b64  	%rd365, %rd364, %rd261;
	shl.b64 	%rd366, %rd363, 16;
	and.b64  	%rd367, %rd366, -281470681808896;
	xor.b64  	%rd368, %rd367, %rd165;
	shr.u64 	%rd369, %rd171, 16;
	xor.b64  	%rd370, %rd369, %rd267;
	and.b64  	%rd371, %rd370, 281470681808895;
	xor.b64  	%rd372, %rd371, %rd267;
	shl.b64 	%rd373, %rd370, 16;
	and.b64  	%rd374, %rd373, -281470681808896;
	xor.b64  	%rd375, %rd374, %rd171;
	shr.u64 	%rd376, %rd177, 16;
	xor.b64  	%rd377, %rd376, %rd273;
	and.b64  	%rd378, %rd377, 281470681808895;
	xor.b64  	%rd379, %rd378, %rd273;
	shl.b64 	%rd380, %rd377, 16;
	and.b64  	%rd381, %rd380, -281470681808896;
	xor.b64  	%rd382, %rd381, %rd177;
	shr.u64 	%rd383, %rd183, 16;
	xor.b64  	%rd384, %rd383, %rd279;
	and.b64  	%rd385, %rd384, 281470681808895;
	xor.b64  	%rd386, %rd385, %rd279;
	shl.b64 	%rd387, %rd384, 16;
	and.b64  	%rd388, %rd387, -281470681808896;
	xor.b64  	%rd389, %rd388, %rd183;
	shr.u64 	%rd390, %rd189, 16;
	xor.b64  	%rd391, %rd390, %rd285;
	and.b64  	%rd392, %rd391, 281470681808895;
	xor.b64  	%rd393, %rd392, %rd285;
	shl.b64 	%rd394, %rd391, 16;
	and.b64  	%rd395, %rd394, -281470681808896;
	xor.b64  	%rd396, %rd395, %rd189;
	shr.u64 	%rd397, %rd195, 16;
	xor.b64  	%rd398, %rd397, %rd291;
	and.b64  	%rd399, %rd398, 281470681808895;
	xor.b64  	%rd400, %rd399, %rd291;
	shl.b64 	%rd401, %rd398, 16;
	and.b64  	%rd402, %rd401, -281470681808896;
	xor.b64  	%rd403, %rd402, %rd195;
	shr.u64 	%rd404, %rd103, 16;
	xor.b64  	%rd405, %rd404, %rd199;
	and.b64  	%rd406, %rd405, 281470681808895;
	xor.b64  	%rd407, %rd406, %rd199;
	shl.b64 	%rd408, %rd405, 16;
	and.b64  	%rd409, %rd408, -281470681808896;
	xor.b64  	%rd410, %rd409, %rd103;
	shr.u64 	%rd411, %rd109, 16;
	xor.b64  	%rd412, %rd411, %rd205;
	and.b64  	%rd413, %rd412, 281470681808895;
	xor.b64  	%rd414, %rd413, %rd205;
	shl.b64 	%rd415, %rd412, 16;
	and.b64  	%rd416, %rd415, -281470681808896;
	xor.b64  	%rd417, %rd416, %rd109;
	shr.u64 	%rd418, %rd115, 16;
	xor.b64  	%rd419, %rd418, %rd211;
	and.b64  	%rd420, %rd419, 281470681808895;
	xor.b64  	%rd421, %rd420, %rd211;
	shl.b64 	%rd422, %rd419, 16;
	and.b64  	%rd423, %rd422, -281470681808896;
	xor.b64  	%rd424, %rd423, %rd115;
	shr.u64 	%rd425, %rd121, 16;
	xor.b64  	%rd426, %rd425, %rd217;
	and.b64  	%rd427, %rd426, 281470681808895;
	xor.b64  	%rd428, %rd427, %rd217;
	shl.b64 	%rd429, %rd426, 16;
	and.b64  	%rd430, %rd429, -281470681808896;
	xor.b64  	%rd431, %rd430, %rd121;
	shr.u64 	%rd432, %rd127, 16;
	xor.b64  	%rd433, %rd432, %rd223;
	and.b64  	%rd434, %rd433, 281470681808895;
	xor.b64  	%rd435, %rd434, %rd223;
	shl.b64 	%rd436, %rd433, 16;
	and.b64  	%rd437, %rd436, -281470681808896;
	xor.b64  	%rd438, %rd437, %rd127;
	shr.u64 	%rd439, %rd133, 16;
	xor.b64  	%rd440, %rd439, %rd229;
	and.b64  	%rd441, %rd440, 281470681808895;
	xor.b64  	%rd442, %rd441, %rd229;
	shl.b64 	%rd443, %rd440, 16;
	and.b64  	%rd444, %rd443, -281470681808896;
	xor.b64  	%rd445, %rd444, %rd133;
	shr.u64 	%rd446, %rd139, 16;
	xor.b64  	%rd447, %rd446, %rd235;
	and.b64  	%rd448, %rd447, 281470681808895;
	xor.b64  	%rd449, %rd448, %rd235;
	shl.b64 	%rd450, %rd447, 16;
	and.b64  	%rd451, %rd450, -281470681808896;
	xor.b64  	%rd452, %rd451, %rd139;
	shr.u64 	%rd453, %rd145, 16;
	xor.b64  	%rd454, %rd453, %rd241;
	and.b64  	%rd455, %rd454, 281470681808895;
	xor.b64  	%rd456, %rd455, %rd241;
	shl.b64 	%rd457, %rd454, 16;
	and.b64  	%rd458, %rd457, -281470681808896;
	xor.b64  	%rd459, %rd458, %rd145;
	shr.u64 	%rd460, %rd151, 16;
	xor.b64  	%rd461, %rd460, %rd247;
	and.b64  	%rd462, %rd461, 281470681808895;
	xor.b64  	%rd463, %rd462, %rd247;
	shl.b64 	%rd464, %rd461, 16;
	and.b64  	%rd465, %rd464, -281470681808896;
	xor.b64  	%rd466, %rd465, %rd151;
	shr.u64 	%rd467, %rd157, 16;
	xor.b64  	%rd468, %rd467, %rd253;
	and.b64  	%rd469, %rd468, 281470681808895;
	xor.b64  	%rd470, %rd469, %rd253;
	shl.b64 	%rd471, %rd468, 16;
	and.b64  	%rd472, %rd471, -281470681808896;
	xor.b64  	%rd473, %rd472, %rd157;
	shr.u64 	%rd474, %rd163, 16;
	xor.b64  	%rd475, %rd474, %rd259;
	and.b64  	%rd476, %rd475, 281470681808895;
	xor.b64  	%rd477, %rd476, %rd259;
	shl.b64 	%rd478, %rd475, 16;
	and.b64  	%rd479, %rd478, -281470681808896;
	xor.b64  	%rd480, %rd479, %rd163;
	shr.u64 	%rd481, %rd169, 16;
	xor.b64  	%rd482, %rd481, %rd265;
	and.b64  	%rd483, %rd482, 281470681808895;
	xor.b64  	%rd484, %rd483, %rd265;
	shl.b64 	%rd485, %rd482, 16;
	and.b64  	%rd486, %rd485, -281470681808896;
	xor.b64  	%rd487, %rd486, %rd169;
	shr.u64 	%rd488, %rd175, 16;
	xor.b64  	%rd489, %rd488, %rd271;
	and.b64  	%rd490, %rd489, 281470681808895;
	xor.b64  	%rd491, %rd490, %rd271;
	shl.b64 	%rd492, %rd489, 16;
	and.b64  	%rd493, %rd492, -281470681808896;
	xor.b64  	%rd494, %rd493, %rd175;
	shr.u64 	%rd495, %rd181, 16;
	xor.b64  	%rd496, %rd495, %rd277;
	and.b64  	%rd497, %rd496, 281470681808895;
	xor.b64  	%rd498, %rd497, %rd277;
	shl.b64 	%rd499, %rd496, 16;
	and.b64  	%rd500, %rd499, -281470681808896;
	xor.b64  	%rd501, %rd500, %rd181;
	shr.u64 	%rd502, %rd187, 16;
	xor.b64  	%rd503, %rd502, %rd283;
	and.b64  	%rd504, %rd503, 281470681808895;
	xor.b64  	%rd505, %rd504, %rd283;
	shl.b64 	%rd506, %rd503, 16;
	and.b64  	%rd507, %rd506, -281470681808896;
	xor.b64  	%rd508, %rd507, %rd187;
	shr.u64 	%rd509, %rd193, 16;
	xor.b64  	%rd510, %rd509, %rd289;
	and.b64  	%rd511, %rd510, 281470681808895;
	xor.b64  	%rd512, %rd511, %rd289;
	shl.b64 	%rd513, %rd510, 16;
	and.b64  	%rd514, %rd513, -281470681808896;
	xor.b64  	%rd515, %rd514, %rd193;
	shr.u64 	%rd516, %rd298, 8;
	xor.b64  	%rd517, %rd516, %rd354;
	and.b64  	%rd518, %rd517, 71777214294589695;
	xor.b64  	%rd519, %rd518, %rd354;
	shl.b64 	%rd520, %rd517, 8;
	and.b64  	%rd521, %rd520, -71777214294589696;
	xor.b64  	%rd522, %rd521, %rd298;
	shr.u64 	%rd523, %rd305, 8;
	xor.b64  	%rd524, %rd523, %rd361;
	and.b64  	%rd525, %rd524, 71777214294589695;
	xor.b64  	%rd526, %rd525, %rd361;
	shl.b64 	%rd527, %rd524, 8;
	and.b64  	%rd528, %rd527, -71777214294589696;
	xor.b64  	%rd529, %rd528, %rd305;
	shr.u64 	%rd530, %rd312, 8;
	xor.b64  	%rd531, %rd530, %rd368;
	and.b64  	%rd532, %rd531, 71777214294589695;
	xor.b64  	%rd533, %rd532, %rd368;
	shl.b64 	%rd534, %rd531, 8;
	and.b64  	%rd535, %rd534, -71777214294589696;
	xor.b64  	%rd536, %rd535, %rd312;
	shr.u64 	%rd537, %rd319, 8;
	xor.b64  	%rd538, %rd537, %rd375;
	and.b64  	%rd539, %rd538, 71777214294589695;
	xor.b64  	%rd540, %rd539, %rd375;
	shl.b64 	%rd541, %rd538, 8;
	and.b64  	%rd542, %rd541, -71777214294589696;
	xor.b64  	%rd543, %rd542, %rd319;
	shr.u64 	%rd544, %rd326, 8;
	xor.b64  	%rd545, %rd544, %rd382;
	and.b64  	%rd546, %rd545, 71777214294589695;
	xor.b64  	%rd547, %rd546, %rd382;
	shl.b64 	%rd548, %rd545, 8;
	and.b64  	%rd549, %rd548, -71777214294589696;
	xor.b64  	%rd550, %rd549, %rd326;
	shr.u64 	%rd551, %rd333, 8;
	xor.b64  	%rd552, %rd551, %rd389;
	and.b64  	%rd553, %rd552, 71777214294589695;
	xor.b64  	%rd554, %rd553, %rd389;
	shl.b64 	%rd555, %rd552, 8;
	and.b64  	%rd556, %rd555, -71777214294589696;
	xor.b64  	%rd557, %rd556, %rd333;
	shr.u64 	%rd558, %rd340, 8;
	xor.b64  	%rd559, %rd558, %rd396;
	and.b64  	%rd560, %rd559, 71777214294589695;
	xor.b64  	%rd561, %rd560, %rd396;
	shl.b64 	%rd562, %rd559, 8;
	and.b64  	%rd563, %rd562, -71777214294589696;
	xor.b64  	%rd564, %rd563, %rd340;
	shr.u64 	%rd565, %rd347, 8;
	xor.b64  	%rd566, %rd565, %rd403;
	and.b64  	%rd567, %rd566, 71777214294589695;
	xor.b64  	%rd568, %rd567, %rd403;
	shl.b64 	%rd569, %rd566, 8;
	and.b64  	%rd570, %rd569, -71777214294589696;
	xor.b64  	%rd571, %rd570, %rd347;
	shr.u64 	%rd572, %rd295, 8;
	xor.b64  	%rd573, %rd572, %rd351;
	and.b64  	%rd574, %rd573, 71777214294589695;
	xor.b64  	%rd575, %rd574, %rd351;
	shl.b64 	%rd576, %rd573, 8;
	and.b64  	%rd577, %rd576, -71777214294589696;
	xor.b64  	%rd578, %rd577, %rd295;
	shr.u64 	%rd579, %rd302, 8;
	xor.b64  	%rd580, %rd579, %rd358;
	and.b64  	%rd581, %rd580, 71777214294589695;
	xor.b64  	%rd582, %rd581, %rd358;
	shl.b64 	%rd583, %rd580, 8;
	and.b64  	%rd584, %rd583, -71777214294589696;
	xor.b64  	%rd585, %rd584, %rd302;
	shr.u64 	%rd586, %rd309, 8;
	xor.b64  	%rd587, %rd586, %rd365;
	and.b64  	%rd588, %rd587, 71777214294589695;
	xor.b64  	%rd589, %rd588, %rd365;
	shl.b64 	%rd590, %rd587, 8;
	and.b64  	%rd591, %rd590, -71777214294589696;
	xor.b64  	%rd592, %rd591, %rd309;
	shr.u64 	%rd593, %rd316, 8;
	xor.b64  	%rd594, %rd593, %rd372;
	and.b64  	%rd595, %rd594, 71777214294589695;
	xor.b64  	%rd596, %rd595, %rd372;
	shl.b64 	%rd597, %rd594, 8;
	and.b64  	%rd598, %rd597, -71777214294589696;
	xor.b64  	%rd599, %rd598, %rd316;
	shr.u64 	%rd600, %rd323, 8;
	xor.b64  	%rd601, %rd600, %rd379;
	and.b64  	%rd602, %rd601, 71777214294589695;
	xor.b64  	%rd603, %rd602, %rd379;
	shl.b64 	%rd604, %rd601, 8;
	and.b64  	%rd605, %rd604, -71777214294589696;
	xor.b64  	%rd606, %rd605, %rd323;
	shr.u64 	%rd607, %rd330, 8;
	xor.b64  	%rd608, %rd607, %rd386;
	and.b64  	%rd609, %rd608, 71777214294589695;
	xor.b64  	%rd610, %rd609, %rd386;
	shl.b64 	%rd611, %rd608, 8;
	and.b64  	%rd612, %rd611, -71777214294589696;
	xor.b64  	%rd613, %rd612, %rd330;
	shr.u64 	%rd614, %rd337, 8;
	xor.b64  	%rd615, %rd614, %rd393;
	and.b64  	%rd616, %rd615, 71777214294589695;
	xor.b64  	%rd617, %rd616, %rd393;
	shl.b64 	%rd618, %rd615, 8;
	and.b64  	%rd619, %rd618, -71777214294589696;
	xor.b64  	%rd620, %rd619, %rd337;
	shr.u64 	%rd621, %rd344, 8;
	xor.b64  	%rd622, %rd621, %rd400;
	and.b64  	%rd623, %rd622, 71777214294589695;
	xor.b64  	%rd624, %rd623, %rd400;
	shl.b64 	%rd625, %rd622, 8;
	and.b64  	%rd626, %rd625, -71777214294589696;
	xor.b64  	%rd627, %rd626, %rd344;
	shr.u64 	%rd628, %rd410, 8;
	xor.b64  	%rd629, %rd628, %rd466;
	and.b64  	%rd630, %rd629, 71777214294589695;
	xor.b64  	%rd631, %rd630, %rd466;
	shl.b64 	%rd632, %rd629, 8;
	and.b64  	%rd633, %rd632, -71777214294589696;
	xor.b64  	%rd634, %rd633, %rd410;
	shr.u64 	%rd635, %rd417, 8;
	xor.b64  	%rd636, %rd635, %rd473;
	and.b64  	%rd637, %rd636, 71777214294589695;
	xor.b64  	%rd638, %rd637, %rd473;
	shl.b64 	%rd639, %rd636, 8;
	and.b64  	%rd640, %rd639, -71777214294589696;
	xor.b64  	%rd641, %rd640, %rd417;
	shr.u64 	%rd642, %rd424, 8;
	xor.b64  	%rd643, %rd642, %rd480;
	and.b64  	%rd644, %rd643, 71777214294589695;
	xor.b64  	%rd645, %rd644, %rd480;
	shl.b64 	%rd646, %rd643, 8;
	and.b64  	%rd647, %rd646, -71777214294589696;
	xor.b64  	%rd648, %rd647, %rd424;
	shr.u64 	%rd649, %rd431, 8;
	xor.b64  	%rd650, %rd649, %rd487;
	and.b64  	%rd651, %rd650, 71777214294589695;
	xor.b64  	%rd652, %rd651, %rd487;
	shl.b64 	%rd653, %rd650, 8;
	and.b64  	%rd654, %rd653, -71777214294589696;
	xor.b64  	%rd655, %rd654, %rd431;
	shr.u64 	%rd656, %rd438, 8;
	xor.b64  	%rd657, %rd656, %rd494;
	and.b64  	%rd658, %rd657, 71777214294589695;
	xor.b64  	%rd659, %rd658, %rd494;
	shl.b64 	%rd660, %rd657, 8;
	and.b64  	%rd661, %rd660, -71777214294589696;
	xor.b64  	%rd662, %rd661, %rd438;
	shr.u64 	%rd663, %rd445, 8;
	xor.b64  	%rd664, %rd663, %rd501;
	and.b64  	%rd665, %rd664, 71777214294589695;
	xor.b64  	%rd666, %rd665, %rd501;
	shl.b64 	%rd667, %rd664, 8;
	and.b64  	%rd668, %rd667, -71777214294589696;
	xor.b64  	%rd669, %rd668, %rd445;
	shr.u64 	%rd670, %rd452, 8;
	xor.b64  	%rd671, %rd670, %rd508;
	and.b64  	%rd672, %rd671, 71777214294589695;
	xor.b64  	%rd673, %rd672, %rd508;
	shl.b64 	%rd674, %rd671, 8;
	and.b64  	%rd675, %rd674, -71777214294589696;
	xor.b64  	%rd676, %rd675, %rd452;
	shr.u64 	%rd677, %rd459, 8;
	xor.b64  	%rd678, %rd677, %rd515;
	and.b64  	%rd679, %rd678, 71777214294589695;
	xor.b64  	%rd680, %rd679, %rd515;
	shl.b64 	%rd681, %rd678, 8;
	and.b64  	%rd682, %rd681, -71777214294589696;
	xor.b64  	%rd683, %rd682, %rd459;
	shr.u64 	%rd684, %rd407, 8;
	xor.b64  	%rd685, %rd684, %rd463;
	and.b64  	%rd686, %rd685, 71777214294589695;
	xor.b64  	%rd687, %rd686, %rd463;
	shl.b64 	%rd688, %rd685, 8;
	and.b64  	%rd689, %rd688, -71777214294589696;
	xor.b64  	%rd690, %rd689, %rd407;
	shr.u64 	%rd691, %rd414, 8;
	xor.b64  	%rd692, %rd691, %rd470;
	and.b64  	%rd693, %rd692, 71777214294589695;
	xor.b64  	%rd694, %rd693, %rd470;
	shl.b64 	%rd695, %rd692, 8;
	and.b64  	%rd696, %rd695, -71777214294589696;
	xor.b64  	%rd697, %rd696, %rd414;
	shr.u64 	%rd698, %rd421, 8;
	xor.b64  	%rd699, %rd698, %rd477;
	and.b64  	%rd700, %rd699, 71777214294589695;
	xor.b64  	%rd701, %rd700, %rd477;
	shl.b64 	%rd702, %rd699, 8;
	and.b64  	%rd703, %rd702, -71777214294589696;
	xor.b64  	%rd704, %rd703, %rd421;
	shr.u64 	%rd705, %rd428, 8;
	xor.b64  	%rd706, %rd705, %rd484;
	and.b64  	%rd707, %rd706, 71777214294589695;
	xor.b64  	%rd708, %rd707, %rd484;
	shl.b64 	%rd709, %rd706, 8;
	and.b64  	%rd710, %rd709, -71777214294589696;
	xor.b64  	%rd711, %rd710, %rd428;
	shr.u64 	%rd712, %rd435, 8;
	xor.b64  	%rd713, %rd712, %rd491;
	and.b64  	%rd714, %rd713, 71777214294589695;
	xor.b64  	%rd715, %rd714, %rd491;
	shl.b64 	%rd716, %rd713, 8;
	and.b64  	%rd717, %rd716, -71777214294589696;
	xor.b64  	%rd718, %rd717, %rd435;
	shr.u64 	%rd719, %rd442, 8;
	xor.b64  	%rd720, %rd719, %rd498;
	and.b64  	%rd721, %rd720, 71777214294589695;
	xor.b64  	%rd722, %rd721, %rd498;
	shl.b64 	%rd723, %rd720, 8;
	and.b64  	%rd724, %rd723, -71777214294589696;
	xor.b64  	%rd725, %rd724, %rd442;
	shr.u64 	%rd726, %rd449, 8;
	xor.b64  	%rd727, %rd726, %rd505;
	and.b64  	%rd728, %rd727, 71777214294589695;
	xor.b64  	%rd729, %rd728, %rd505;
	shl.b64 	%rd730, %rd727, 8;
	and.b64  	%rd731, %rd730, -71777214294589696;
	xor.b64  	%rd732, %rd731, %rd449;
	shr.u64 	%rd733, %rd456, 8;
	xor.b64  	%rd734, %rd733, %rd512;
	and.b64  	%rd735, %rd734, 71777214294589695;
	xor.b64  	%rd736, %rd735, %rd512;
	shl.b64 	%rd737, %rd734, 8;
	and.b64  	%rd738, %rd737, -71777214294589696;
	xor.b64  	%rd739, %rd738, %rd456;
	shr.u64 	%rd740, %rd522, 4;
	xor.b64  	%rd741, %rd740, %rd550;
	and.b64  	%rd742, %rd741, 1085102592571150095;
	xor.b64  	%rd743, %rd742, %rd550;
	shl.b64 	%rd744, %rd741, 4;
	and.b64  	%rd745, %rd744, -1085102592571150096;
	xor.b64  	%rd746, %rd745, %rd522;
	shr.u64 	%rd747, %rd529, 4;
	xor.b64  	%rd748, %rd747, %rd557;
	and.b64  	%rd749, %rd748, 1085102592571150095;
	xor.b64  	%rd750, %rd749, %rd557;
	shl.b64 	%rd751, %rd748, 4;
	and.b64  	%rd752, %rd751, -1085102592571150096;
	xor.b64  	%rd753, %rd752, %rd529;
	shr.u64 	%rd754, %rd536, 4;
	xor.b64  	%rd755, %rd754, %rd564;
	and.b64  	%rd756, %rd755, 1085102592571150095;
	xor.b64  	%rd757, %rd756, %rd564;
	shl.b64 	%rd758, %rd755, 4;
	and.b64  	%rd759, %rd758, -1085102592571150096;
	xor.b64  	%rd760, %rd759, %rd536;
	shr.u64 	%rd761, %rd543, 4;
	xor.b64  	%rd762, %rd761, %rd571;
	and.b64  	%rd763, %rd762, 1085102592571150095;
	xor.b64  	%rd764, %rd763, %rd571;
	shl.b64 	%rd765, %rd762, 4;
	and.b64  	%rd766, %rd765, -1085102592571150096;
	xor.b64  	%rd767, %rd766, %rd543;
	shr.u64 	%rd768, %rd519, 4;
	xor.b64  	%rd769, %rd768, %rd547;
	and.b64  	%rd770, %rd769, 1085102592571150095;
	xor.b64  	%rd771, %rd770, %rd547;
	shl.b64 	%rd772, %rd769, 4;
	and.b64  	%rd773, %rd772, -1085102592571150096;
	xor.b64  	%rd774, %rd773, %rd519;
	shr.u64 	%rd775, %rd526, 4;
	xor.b64  	%rd776, %rd775, %rd554;
	and.b64  	%rd777, %rd776, 1085102592571150095;
	xor.b64  	%rd778, %rd777, %rd554;
	shl.b64 	%rd779, %rd776, 4;
	and.b64  	%rd780, %rd779, -1085102592571150096;
	xor.b64  	%rd781, %rd780, %rd526;
	shr.u64 	%rd782, %rd533, 4;
	xor.b64  	%rd783, %rd782, %rd561;
	and.b64  	%rd784, %rd783, 1085102592571150095;
	xor.b64  	%rd785, %rd784, %rd561;
	shl.b64 	%rd786, %rd783, 4;
	and.b64  	%rd787, %rd786, -1085102592571150096;
	xor.b64  	%rd788, %rd787, %rd533;
	shr.u64 	%rd789, %rd540, 4;
	xor.b64  	%rd790, %rd789, %rd568;
	and.b64  	%rd791, %rd790, 1085102592571150095;
	xor.b64  	%rd792, %rd791, %rd568;
	shl.b64 	%rd793, %rd790, 4;
	and.b64  	%rd794, %rd793, -1085102592571150096;
	xor.b64  	%rd795, %rd794, %rd540;
	shr.u64 	%rd796, %rd578, 4;
	xor.b64  	%rd797, %rd796, %rd606;
	and.b64  	%rd798, %rd797, 1085102592571150095;
	xor.b64  	%rd799, %rd798, %rd606;
	shl.b64 	%rd800, %rd797, 4;
	and.b64  	%rd801, %rd800, -1085102592571150096;
	xor.b64  	%rd802, %rd801, %rd578;
	shr.u64 	%rd803, %rd585, 4;
	xor.b64  	%rd804, %rd803, %rd613;
	and.b64  	%rd805, %rd804, 1085102592571150095;
	xor.b64  	%rd806, %rd805, %rd613;
	shl.b64 	%rd807, %rd804, 4;
	and.b64  	%rd808, %rd807, -1085102592571150096;
	xor.b64  	%rd809, %rd808, %rd585;
	shr.u64 	%rd810, %rd592, 4;
	xor.b64  	%rd811, %rd810, %rd620;
	and.b64  	%rd812, %rd811, 1085102592571150095;
	xor.b64  	%rd813, %rd812, %rd620;
	shl.b64 	%rd814, %rd811, 4;
	and.b64  	%rd815, %rd814, -1085102592571150096;
	xor.b64  	%rd816, %rd815, %rd592;
	shr.u64 	%rd817, %rd599, 4;
	xor.b64  	%rd818, %rd817, %rd627;
	and.b64  	%rd819, %rd818, 1085102592571150095;
	xor.b64  	%rd820, %rd819, %rd627;
	shl.b64 	%rd821, %rd818, 4;
	and.b64  	%rd822, %rd821, -1085102592571150096;
	xor.b64  	%rd823, %rd822, %rd599;
	shr.u64 	%rd824, %rd575, 4;
	xor.b64  	%rd825, %rd824, %rd603;
	and.b64  	%rd826, %rd825, 1085102592571150095;
	xor.b64  	%rd827, %rd826, %rd603;
	shl.b64 	%rd828, %rd825, 4;
	and.b64  	%rd829, %rd828, -1085102592571150096;
	xor.b64  	%rd830, %rd829, %rd575;
	shr.u64 	%rd831, %rd582, 4;
	xor.b64  	%rd832, %rd831, %rd610;
	and.b64  	%rd833, %rd832, 1085102592571150095;
	xor.b64  	%rd834, %rd833, %rd610;
	shl.b64 	%rd835, %rd832, 4;
	and.b64  	%rd836, %rd835, -1085102592571150096;
	xor.b64  	%rd837, %rd836, %rd582;
	shr.u64 	%rd838, %rd589, 4;
	xor.b64  	%rd839, %rd838, %rd617;
	and.b64  	%rd840, %rd839, 1085102592571150095;
	xor.b64  	%rd841, %rd840, %rd617;
	shl.b64 	%rd842, %rd839, 4;
	and.b64  	%rd843, %rd842, -1085102592571150096;
	xor.b64  	%rd844, %rd843, %rd589;
	shr.u64 	%rd845, %rd596, 4;
	xor.b64  	%rd846, %rd845, %rd624;
	and.b64  	%rd847, %rd846, 1085102592571150095;
	xor.b64  	%rd848, %rd847, %rd624;
	shl.b64 	%rd849, %rd846, 4;
	and.b64  	%rd850, %rd849, -1085102592571150096;
	xor.b64  	%rd851, %rd850, %rd596;
	shr.u64 	%rd852, %rd634, 4;
	xor.b64  	%rd853, %rd852, %rd662;
	and.b64  	%rd854, %rd853, 1085102592571150095;
	xor.b64  	%rd855, %rd854, %rd662;
	shl.b64 	%rd856, %rd853, 4;
	and.b64  	%rd857, %rd856, -1085102592571150096;
	xor.b64  	%rd858, %rd857, %rd634;
	shr.u64 	%rd859, %rd641, 4;
	xor.b64  	%rd860, %rd859, %rd669;
	and.b64  	%rd861, %rd860, 1085102592571150095;
	xor.b64  	%rd862, %rd861, %rd669;
	shl.b64 	%rd863, %rd860, 4;
	and.b64  	%rd864, %rd863, -1085102592571150096;
	xor.b64  	%rd865, %rd864, %rd641;
	shr.u64 	%rd866, %rd648, 4;
	xor.b64  	%rd867, %rd866, %rd676;
	and.b64  	%rd868, %rd867, 1085102592571150095;
	xor.b64  	%rd869, %rd868, %rd676;
	shl.b64 	%rd870, %rd867, 4;
	and.b64  	%rd871, %rd870, -1085102592571150096;
	xor.b64  	%rd872, %rd871, %rd648;
	shr.u64 	%rd873, %rd655, 4;
	xor.b64  	%rd874, %rd873, %rd683;
	and.b64  	%rd875, %rd874, 1085102592571150095;
	xor.b64  	%rd876, %rd875, %rd683;
	shl.b64 	%rd877, %rd874, 4;
	and.b64  	%rd878, %rd877, -1085102592571150096;
	xor.b64  	%rd879, %rd878, %rd655;
	shr.u64 	%rd880, %rd631, 4;
	xor.b64  	%rd881, %rd880, %rd659;
	and.b64  	%rd882, %rd881, 1085102592571150095;
	xor.b64  	%rd883, %rd882, %rd659;
	shl.b64 	%rd884, %rd881, 4;
	and.b64  	%rd885, %rd884, -1085102592571150096;
	xor.b64  	%rd886, %rd885, %rd631;
	shr.u64 	%rd887, %rd638, 4;
	xor.b64  	%rd888, %rd887, %rd666;
	and.b64  	%rd889, %rd888, 1085102592571150095;
	xor.b64  	%rd890, %rd889, %rd666;
	shl.b64 	%rd891, %rd888, 4;
	and.b64  	%rd892, %rd891, -1085102592571150096;
	xor.b64  	%rd893, %rd892, %rd638;
	shr.u64 	%rd894, %rd645, 4;
	xor.b64  	%rd895, %rd894, %rd673;
	and.b64  	%rd896, %rd895, 1085102592571150095;
	xor.b64  	%rd897, %rd896, %rd673;
	shl.b64 	%rd898, %rd895, 4;
	and.b64  	%rd899, %rd898, -1085102592571150096;
	xor.b64  	%rd900, %rd899, %rd645;
	shr.u64 	%rd901, %rd652, 4;
	xor.b64  	%rd902, %rd901, %rd680;
	and.b64  	%rd903, %rd902, 1085102592571150095;
	xor.b64  	%rd904, %rd903, %rd680;
	shl.b64 	%rd905, %rd902, 4;
	and.b64  	%rd906, %rd905, -1085102592571150096;
	xor.b64  	%rd907, %rd906, %rd652;
	shr.u64 	%rd908, %rd690, 4;
	xor.b64  	%rd909, %rd908, %rd718;
	and.b64  	%rd910, %rd909, 1085102592571150095;
	xor.b64  	%rd911, %rd910, %rd718;
	shl.b64 	%rd912, %rd909, 4;
	and.b64  	%rd913, %rd912, -1085102592571150096;
	xor.b64  	%rd914, %rd913, %rd690;
	shr.u64 	%rd915, %rd697, 4;
	xor.b64  	%rd916, %rd915, %rd725;
	and.b64  	%rd917, %rd916, 1085102592571150095;
	xor.b64  	%rd918, %rd917, %rd725;
	shl.b64 	%rd919, %rd916, 4;
	and.b64  	%rd920, %rd919, -1085102592571150096;
	xor.b64  	%rd921, %rd920, %rd697;
	shr.u64 	%rd922, %rd704, 4;
	xor.b64  	%rd923, %rd922, %rd732;
	and.b64  	%rd924, %rd923, 1085102592571150095;
	xor.b64  	%rd925, %rd924, %rd732;
	shl.b64 	%rd926, %rd923, 4;
	and.b64  	%rd927, %rd926, -1085102592571150096;
	xor.b64  	%rd928, %rd927, %rd704;
	shr.u64 	%rd929, %rd711, 4;
	xor.b64  	%rd930, %rd929, %rd739;
	and.b64  	%rd931, %rd930, 1085102592571150095;
	xor.b64  	%rd932, %rd931, %rd739;
	shl.b64 	%rd933, %rd930, 4;
	and.b64  	%rd934, %rd933, -1085102592571150096;
	xor.b64  	%rd935, %rd934, %rd711;
	shr.u64 	%rd936, %rd687, 4;
	xor.b64  	%rd937, %rd936, %rd715;
	and.b64  	%rd938, %rd937, 1085102592571150095;
	xor.b64  	%rd939, %rd938, %rd715;
	shl.b64 	%rd940, %rd937, 4;
	and.b64  	%rd941, %rd940, -1085102592571150096;
	xor.b64  	%rd942, %rd941, %rd687;
	shr.u64 	%rd943, %rd694, 4;
	xor.b64  	%rd944, %rd943, %rd722;
	and.b64  	%rd945, %rd944, 1085102592571150095;
	xor.b64  	%rd946, %rd945, %rd722;
	shl.b64 	%rd947, %rd944, 4;
	and.b64  	%rd948, %rd947, -1085102592571150096;
	xor.b64  	%rd949, %rd948, %rd694;
	shr.u64 	%rd950, %rd701, 4;
	xor.b64  	%rd951, %rd950, %rd729;
	and.b64  	%rd952, %rd951, 1085102592571150095;
	xor.b64  	%rd953, %rd952, %rd729;
	shl.b64 	%rd954, %rd951, 4;
	and.b64  	%rd955, %rd954, -1085102592571150096;
	xor.b64  	%rd956, %rd955, %rd701;
	shr.u64 	%rd957, %rd708, 4;
	xor.b64  	%rd958, %rd957, %rd736;
	and.b64  	%rd959, %rd958, 1085102592571150095;
	xor.b64  	%rd960, %rd959, %rd736;
	shl.b64 	%rd961, %rd958, 4;
	and.b64  	%rd962, %rd961, -1085102592571150096;
	xor.b64  	%rd963, %rd962, %rd708;
	shr.u64 	%rd964, %rd746, 2;
	xor.b64  	%rd965, %rd964, %rd760;
	and.b64  	%rd966, %rd965, 3689348814741910323;
	xor.b64  	%rd967, %rd966, %rd760;
	shl.b64 	%rd968, %rd965, 2;
	and.b64  	%rd969, %rd968, -3689348814741910324;
	xor.b64  	%rd970, %rd969, %rd746;
	shr.u64 	%rd971, %rd753, 2;
	xor.b64  	%rd972, %rd971, %rd767;
	and.b64  	%rd973, %rd972, 3689348814741910323;
	xor.b64  	%rd974, %rd973, %rd767;
	shl.b64 	%rd975, %rd972, 2;
	and.b64  	%rd976, %rd975, -3689348814741910324;
	xor.b64  	%rd977, %rd976, %rd753;
	shr.u64 	%rd978, %rd743, 2;
	xor.b64  	%rd979, %rd978, %rd757;
	and.b64  	%rd980, %rd979, 3689348814741910323;
	xor.b64  	%rd981, %rd980, %rd757;
	shl.b64 	%rd982, %rd979, 2;
	and.b64  	%rd983, %rd982, -3689348814741910324;
	xor.b64  	%rd984, %rd983, %rd743;
	shr.u64 	%rd985, %rd750, 2;
	xor.b64  	%rd986, %rd985, %rd764;
	and.b64  	%rd987, %rd986, 3689348814741910323;
	xor.b64  	%rd988, %rd987, %rd764;
	shl.b64 	%rd989, %rd986, 2;
	and.b64  	%rd990, %rd989, -3689348814741910324;
	xor.b64  	%rd991, %rd990, %rd750;
	shr.u64 	%rd992, %rd774, 2;
	xor.b64  	%rd993, %rd992, %rd788;
	and.b64  	%rd994, %rd993, 3689348814741910323;
	xor.b64  	%rd995, %rd994, %rd788;
	shl.b64 	%rd996, %rd993, 2;
	and.b64  	%rd997, %rd996, -3689348814741910324;
	xor.b64  	%rd998, %rd997, %rd774;
	shr.u64 	%rd999, %rd781, 2;
	xor.b64  	%rd1000, %rd999, %rd795;
	and.b64  	%rd1001, %rd1000, 3689348814741910323;
	xor.b64  	%rd1002, %rd1001, %rd795;
	shl.b64 	%rd1003, %rd1000, 2;
	and.b64  	%rd1004, %rd1003, -3689348814741910324;
	xor.b64  	%rd1005, %rd1004, %rd781;
	shr.u64 	%rd1006, %rd771, 2;
	xor.b64  	%rd1007, %rd1006, %rd785;
	and.b64  	%rd1008, %rd1007, 3689348814741910323;
	xor.b64  	%rd1009, %rd1008, %rd785;
	shl.b64 	%rd1010, %rd1007, 2;
	and.b64  	%rd1011, %rd1010, -3689348814741910324;
	xor.b64  	%rd1012, %rd1011, %rd771;
	shr.u64 	%rd1013, %rd778, 2;
	xor.b64  	%rd1014, %rd1013, %rd792;
	and.b64  	%rd1015, %rd1014, 3689348814741910323;
	xor.b64  	%rd1016, %rd1015, %rd792;
	shl.b64 	%rd1017, %rd1014, 2;
	and.b64  	%rd1018, %rd1017, -3689348814741910324;
	xor.b64  	%rd1019, %rd1018, %rd778;
	shr.u64 	%rd1020, %rd802, 2;
	xor.b64  	%rd1021, %rd1020, %rd816;
	and.b64  	%rd1022, %rd1021, 3689348814741910323;
	xor.b64  	%rd1023, %rd1022, %rd816;
	shl.b64 	%rd1024, %rd1021, 2;
	and.b64  	%rd1025, %rd1024, -3689348814741910324;
	xor.b64  	%rd1026, %rd1025, %rd802;
	shr.u64 	%rd1027, %rd809, 2;
	xor.b64  	%rd1028, %rd1027, %rd823;
	and.b64  	%rd1029, %rd1028, 3689348814741910323;
	xor.b64  	%rd1030, %rd1029, %rd823;
	shl.b64 	%rd1031, %rd1028, 2;
	and.b64  	%rd1032, %rd1031, -3689348814741910324;
	xor.b64  	%rd1033, %rd1032, %rd809;
	shr.u64 	%rd1034, %rd799, 2;
	xor.b64  	%rd1035, %rd1034, %rd813;
	and.b64  	%rd1036, %rd1035, 3689348814741910323;
	xor.b64  	%rd1037, %rd1036, %rd813;
	shl.b64 	%rd1038, %rd1035, 2;
	and.b64  	%rd1039, %rd1038, -3689348814741910324;
	xor.b64  	%rd1040, %rd1039, %rd799;
	shr.u64 	%rd1041, %rd806, 2;
	xor.b64  	%rd1042, %rd1041, %rd820;
	and.b64  	%rd1043, %rd1042, 3689348814741910323;
	xor.b64  	%rd1044, %rd1043, %rd820;
	shl.b64 	%rd1045, %rd1042, 2;
	and.b64  	%rd1046, %rd1045, -3689348814741910324;
	xor.b64  	%rd1047, %rd1046, %rd806;
	shr.u64 	%rd1048, %rd830, 2;
	xor.b64  	%rd1049, %rd1048, %rd844;
	and.b64  	%rd1050, %rd1049, 3689348814741910323;
	xor.b64  	%rd1051, %rd1050, %rd844;
	shl.b64 	%rd1052, %rd1049, 2;
	and.b64  	%rd1053, %rd1052, -3689348814741910324;
	xor.b64  	%rd1054, %rd1053, %rd830;
	shr.u64 	%rd1055, %rd837, 2;
	xor.b64  	%rd1056, %rd1055, %rd851;
	and.b64  	%rd1057, %rd1056, 3689348814741910323;
	xor.b64  	%rd1058, %rd1057, %rd851;
	shl.b64 	%rd1059, %rd1056, 2;
	and.b64  	%rd1060, %rd1059, -3689348814741910324;
	xor.b64  	%rd1061, %rd1060, %rd837;
	shr.u64 	%rd1062, %rd827, 2;
	xor.b64  	%rd1063, %rd1062, %rd841;
	and.b64  	%rd1064, %rd1063, 3689348814741910323;
	xor.b64  	%rd1065, %rd1064, %rd841;
	shl.b64 	%rd1066, %rd1063, 2;
	and.b64  	%rd1067, %rd1066, -3689348814741910324;
	xor.b64  	%rd1068, %rd1067, %rd827;
	shr.u64 	%rd1069, %rd834, 2;
	xor.b64  	%rd1070, %rd1069, %rd848;
	and.b64  	%rd1071, %rd1070, 3689348814741910323;
	xor.b64  	%rd1072, %rd1071, %rd848;
	shl.b64 	%rd1073, %rd1070, 2;
	and.b64  	%rd1074, %rd1073, -3689348814741910324;
	xor.b64  	%rd1075, %rd1074, %rd834;
	shr.u64 	%rd1076, %rd858, 2;
	xor.b64  	%rd1077, %rd1076, %rd872;
	and.b64  	%rd1078, %rd1077, 3689348814741910323;
	xor.b64  	%rd1079, %rd1078, %rd872;
	shl.b64 	%rd1080, %rd1077, 2;
	and.b64  	%rd1081, %rd1080, -3689348814741910324;
	xor.b64  	%rd1082, %rd1081, %rd858;
	shr.u64 	%rd1083, %rd865, 2;
	xor.b64  	%rd1084, %rd1083, %rd879;
	and.b64  	%rd1085, %rd1084, 3689348814741910323;
	xor.b64  	%rd1086, %rd1085, %rd879;
	shl.b64 	%rd1087, %rd1084, 2;
	and.b64  	%rd1088, %rd1087, -3689348814741910324;
	xor.b64  	%rd1089, %rd1088, %rd865;
	shr.u64 	%rd1090, %rd855, 2;
	xor.b64  	%rd1091, %rd1090, %rd869;
	and.b64  	%rd1092, %rd1091, 3689348814741910323;
	xor.b64  	%rd1093, %rd1092, %rd869;
	shl.b64 	%rd1094, %rd1091, 2;
	and.b64  	%rd1095, %rd1094, -3689348814741910324;
	xor.b64  	%rd1096, %rd1095, %rd855;
	shr.u64 	%rd1097, %rd862, 2;
	xor.b64  	%rd1098, %rd1097, %rd876;
	and.b64  	%rd1099, %rd1098, 3689348814741910323;
	xor.b64  	%rd1100, %rd1099, %rd876;
	shl.b64 	%rd1101, %rd1098, 2;
	and.b64  	%rd1102, %rd1101, -3689348814741910324;
	xor.b64  	%rd1103, %rd1102, %rd862;
	shr.u64 	%rd1104, %rd886, 2;
	xor.b64  	%rd1105, %rd1104, %rd900;
	and.b64  	%rd1106, %rd1105, 3689348814741910323;
	xor.b64  	%rd1107, %rd1106, %rd900;
	shl.b64 	%rd1108, %rd1105, 2;
	and.b64  	%rd1109, %rd1108, -3689348814741910324;
	xor.b64  	%rd1110, %rd1109, %rd886;
	shr.u64 	%rd1111, %rd893, 2;
	xor.b64  	%rd1112, %rd1111, %rd907;
	and.b64  	%rd1113, %rd1112, 3689348814741910323;
	xor.b64  	%rd1114, %rd1113, %rd907;
	shl.b64 	%rd1115, %rd1112, 2;
	and.b64  	%rd1116, %rd1115, -3689348814741910324;
	xor.b64  	%rd1117, %rd1116, %rd893;
	shr.u64 	%rd1118, %rd883, 2;
	xor.b64  	%rd1119, %rd1118, %rd897;
	and.b64  	%rd1120, %rd1119, 3689348814741910323;
	xor.b64  	%rd1121, %rd1120, %rd897;
	shl.b64 	%rd1122, %rd1119, 2;
	and.b64  	%rd1123, %rd1122, -3689348814741910324;
	xor.b64  	%rd1124, %rd1123, %rd883;
	shr.u64 	%rd1125, %rd890, 2;
	xor.b64  	%rd1126, %rd1125, %rd904;
	and.b64  	%rd1127, %rd1126, 3689348814741910323;
	xor.b64  	%rd1128, %rd1127, %rd904;
	shl.b64 	%rd1129, %rd1126, 2;
	and.b64  	%rd1130, %rd1129, -3689348814741910324;
	xor.b64  	%rd1131, %rd1130, %rd890;
	shr.u64 	%rd1132, %rd914, 2;
	xor.b64  	%rd1133, %rd1132, %rd928;
	and.b64  	%rd1134, %rd1133, 3689348814741910323;
	xor.b64  	%rd1135, %rd1134, %rd928;
	shl.b64 	%rd1136, %rd1133, 2;
	and.b64  	%rd1137, %rd1136, -3689348814741910324;
	xor.b64  	%rd1138, %rd1137, %rd914;
	shr.u64 	%rd1139, %rd921, 2;
	xor.b64  	%rd1140, %rd1139, %rd935;
	and.b64  	%rd1141, %rd1140, 3689348814741910323;
	xor.b64  	%rd1142, %rd1141, %rd935;
	shl.b64 	%rd1143, %rd1140, 2;
	and.b64  	%rd1144, %rd1143, -3689348814741910324;
	xor.b64  	%rd1145, %rd1144, %rd921;
	shr.u64 	%rd1146, %rd911, 2;
	xor.b64  	%rd1147, %rd1146, %rd925;
	and.b64  	%rd1148, %rd1147, 3689348814741910323;
	xor.b64  	%rd1149, %rd1148, %rd925;
	shl.b64 	%rd1150, %rd1147, 2;
	and.b64  	%rd1151, %rd1150, -3689348814741910324;
	xor.b64  	%rd1152, %rd1151, %rd911;
	shr.u64 	%rd1153, %rd918, 2;
	xor.b64  	%rd1154, %rd1153, %rd932;
	and.b64  	%rd1155, %rd1154, 3689348814741910323;
	xor.b64  	%rd1156, %rd1155, %rd932;
	shl.b64 	%rd1157, %rd1154, 2;
	and.b64  	%rd1158, %rd1157, -3689348814741910324;
	xor.b64  	%rd1159, %rd1158, %rd918;
	shr.u64 	%rd1160, %rd942, 2;
	xor.b64  	%rd1161, %rd1160, %rd956;
	and.b64  	%rd1162, %rd1161, 3689348814741910323;
	xor.b64  	%rd1163, %rd1162, %rd956;
	shl.b64 	%rd1164, %rd1161, 2;
	and.b64  	%rd1165, %rd1164, -3689348814741910324;
	xor.b64  	%rd1166, %rd1165, %rd942;
	shr.u64 	%rd1167, %rd949, 2;
	xor.b64  	%rd1168, %rd1167, %rd963;
	and.b64  	%rd1169, %rd1168, 3689348814741910323;
	xor.b64  	%rd1170, %rd1169, %rd963;
	shl.b64 	%rd1171, %rd1168, 2;
	and.b64  	%rd1172, %rd1171, -3689348814741910324;
	xor.b64  	%rd1173, %rd1172, %rd949;
	shr.u64 	%rd1174, %rd939, 2;
	xor.b64  	%rd1175, %rd1174, %rd953;
	and.b64  	%rd1176, %rd1175, 3689348814741910323;
	xor.b64  	%rd1177, %rd1176, %rd953;
	shl.b64 	%rd1178, %rd1175, 2;
	and.b64  	%rd1179, %rd1178, -3689348814741910324;
	xor.b64  	%rd1180, %rd1179, %rd939;
	shr.u64 	%rd1181, %rd946, 2;
	xor.b64  	%rd1182, %rd1181, %rd960;
	and.b64  	%rd1183, %rd1182, 3689348814741910323;
	xor.b64  	%rd1184, %rd1183, %rd960;
	shl.b64 	%rd1185, %rd1182, 2;
	and.b64  	%rd1186, %rd1185, -3689348814741910324;
	xor.b64  	%rd1187, %rd1186, %rd946;
	shr.u64 	%rd1188, %rd970, 1;
	xor.b64  	%rd1189, %rd1188, %rd977;
	and.b64  	%rd1190, %rd1189, 6148914691236517205;
	xor.b64  	%rd1191, %rd1190, %rd977;
	shl.b64 	%rd1192, %rd1189, 1;
	and.b64  	%rd1193, %rd1192, -6148914691236517206;
	xor.b64  	%rd1194, %rd1193, %rd970;
	st.local.v2.u64 	[%rd1], {%rd1194, %rd1191};
	shr.u64 	%rd1195, %rd967, 1;
	xor.b64  	%rd1196, %rd1195, %rd974;
	and.b64  	%rd1197, %rd1196, 6148914691236517205;
	xor.b64  	%rd1198, %rd1197, %rd974;
	shl.b64 	%rd1199, %rd1196, 1;
	and.b64  	%rd1200, %rd1199, -6148914691236517206;
	xor.b64  	%rd1201, %rd1200, %rd967;
	st.local.v2.u64 	[%rd1+16], {%rd1201, %rd1198};
	shr.u64 	%rd1202, %rd984, 1;
	xor.b64  	%rd1203, %rd1202, %rd991;
	and.b64  	%rd1204, %rd1203, 6148914691236517205;
	xor.b64  	%rd1205, %rd1204, %rd991;
	shl.b64 	%rd1206, %rd1203, 1;
	and.b64  	%rd1207, %rd1206, -6148914691236517206;
	xor.b64  	%rd1208, %rd1207, %rd984;
	st.local.v2.u64 	[%rd1+32], {%rd1208, %rd1205};
	shr.u64 	%rd1209, %rd981, 1;
	xor.b64  	%rd1210, %rd1209, %rd988;
	and.b64  	%rd1211, %rd1210, 6148914691236517205;
	xor.b64  	%rd1212, %rd1211, %rd988;
	shl.b64 	%rd1213, %rd1210, 1;
	and.b64  	%rd1214, %rd1213, -6148914691236517206;
	xor.b64  	%rd1215, %rd1214, %rd981;
	st.local.v2.u64 	[%rd1+48], {%rd1215, %rd1212};
	shr.u64 	%rd1216, %rd998, 1;
	xor.b64  	%rd1217, %rd1216, %rd1005;
	and.b64  	%rd1218, %rd1217, 6148914691236517205;
	xor.b64  	%rd1219, %rd1218, %rd1005;
	shl.b64 	%rd1220, %rd1217, 1;
	and.b64  	%rd1221, %rd1220, -6148914691236517206;
	xor.b64  	%rd1222, %rd1221, %rd998;
	st.local.v2.u64 	[%rd1+64], {%rd1222, %rd1219};
	shr.u64 	%rd1223, %rd995, 1;
	xor.b64  	%rd1224, %rd1223, %rd1002;
	and.b64  	%rd1225, %rd1224, 6148914691236517205;
	xor.b64  	%rd1226, %rd1225, %rd1002;
	shl.b64 	%rd1227, %rd1224, 1;
	and.b64  	%rd1228, %rd1227, -6148914691236517206;
	xor.b64  	%rd1229, %rd1228, %rd995;
	st.local.v2.u64 	[%rd1+80], {%rd1229, %rd1226};
	shr.u64 	%rd1230, %rd1012, 1;
	xor.b64  	%rd1231, %rd1230, %rd1019;
	and.b64  	%rd1232, %rd1231, 6148914691236517205;
	xor.b64  	%rd1233, %rd1232, %rd1019;
	shl.b64 	%rd1234, %rd1231, 1;
	and.b64  	%rd1235, %rd1234, -6148914691236517206;
	xor.b64  	%rd1236, %rd1235, %rd1012;
	st.local.v2.u64 	[%rd1+96], {%rd1236, %rd1233};
	shr.u64 	%rd1237, %rd1009, 1;
	xor.b64  	%rd1238, %rd1237, %rd1016;
	and.b64  	%rd1239, %rd1238, 6148914691236517205;
	xor.b64  	%rd1240, %rd1239, %rd1016;
	shl.b64 	%rd1241, %rd1238, 1;
	and.b64  	%rd1242, %rd1241, -6148914691236517206;
	xor.b64  	%rd1243, %rd1242, %rd1009;
	st.local.v2.u64 	[%rd1+112], {%rd1243, %rd1240};
	shr.u64 	%rd1244, %rd1026, 1;
	xor.b64  	%rd1245, %rd1244, %rd1033;
	and.b64  	%rd1246, %rd1245, 6148914691236517205;
	xor.b64  	%rd1247, %rd1246, %rd1033;
	shl.b64 	%rd1248, %rd1245, 1;
	and.b64  	%rd1249, %rd1248, -6148914691236517206;
	xor.b64  	%rd1250, %rd1249, %rd1026;
	st.local.v2.u64 	[%rd1+128], {%rd1250, %rd1247};
	shr.u64 	%rd1251, %rd1023, 1;
	xor.b64  	%rd1252, %rd1251, %rd1030;
	and.b64  	%rd1253, %rd1252, 6148914691236517205;
	xor.b64  	%rd1254, %rd1253, %rd1030;
	shl.b64 	%rd1255, %rd1252, 1;
	and.b64  	%rd1256, %rd1255, -6148914691236517206;
	xor.b64  	%rd1257, %rd1256, %rd1023;
	st.local.v2.u64 	[%rd1+144], {%rd1257, %rd1254};
	shr.u64 	%rd1258, %rd1040, 1;
	xor.b64  	%rd1259, %rd1258, %rd1047;
	and.b64  	%rd1260, %rd1259, 6148914691236517205;
	xor.b64  	%rd1261, %rd1260, %rd1047;
	shl.b64 	%rd1262, %rd1259, 1;
	and.b64  	%rd1263, %rd1262, -6148914691236517206;
	xor.b64  	%rd1264, %rd1263, %rd1040;
	st.local.v2.u64 	[%rd1+160], {%rd1264, %rd1261};
	shr.u64 	%rd1265, %rd1037, 1;
	xor.b64  	%rd1266, %rd1265, %rd1044;
	and.b64  	%rd1267, %rd1266, 6148914691236517205;
	xor.b64  	%rd1268, %rd1267, %rd1044;
	shl.b64 	%rd1269, %rd1266, 1;
	and.b64  	%rd1270, %rd1269, -6148914691236517206;
	xor.b64  	%rd1271, %rd1270, %rd1037;
	st.local.v2.u64 	[%rd1+176], {%rd1271, %rd1268};
	shr.u64 	%rd1272, %rd1054, 1;
	xor.b64  	%rd1273, %rd1272, %rd1061;
	and.b64  	%rd1274, %rd1273, 6148914691236517205;
	xor.b64  	%rd1275, %rd1274, %rd1061;
	shl.b64 	%rd1276, %rd1273, 1;
	and.b64  	%rd1277, %rd1276, -6148914691236517206;
	xor.b64  	%rd1278, %rd1277, %rd1054;
	st.local.v2.u64 	[%rd1+192], {%rd1278, %rd1275};
	shr.u64 	%rd1279, %rd1051, 1;
	xor.b64  	%rd1280, %rd1279, %rd1058;
	and.b64  	%rd1281, %rd1280, 6148914691236517205;
	xor.b64  	%rd1282, %rd1281, %rd1058;
	shl.b64 	%rd1283, %rd1280, 1;
	and.b64  	%rd1284, %rd1283, -6148914691236517206;
	xor.b64  	%rd1285, %rd1284, %rd1051;
	st.local.v2.u64 	[%rd1+208], {%rd1285, %rd1282};
	shr.u64 	%rd1286, %rd1068, 1;
	xor.b64  	%rd1287, %rd1286, %rd1075;
	and.b64  	%rd1288, %rd1287, 6148914691236517205;
	xor.b64  	%rd1289, %rd1288, %rd1075;
	shl.b64 	%rd1290, %rd1287, 1;
	and.b64  	%rd1291, %rd1290, -6148914691236517206;
	xor.b64  	%rd1292, %rd1291, %rd1068;
	st.local.v2.u64 	[%rd1+224], {%rd1292, %rd1289};
	shr.u64 	%rd1293, %rd1065, 1;
	xor.b64  	%rd1294, %rd1293, %rd1072;
	and.b64  	%rd1295, %rd1294, 6148914691236517205;
	xor.b64  	%rd1296, %rd1295, %rd1072;
	shl.b64 	%rd1297, %rd1294, 1;
	and.b64  	%rd1298, %rd1297, -6148914691236517206;
	xor.b64  	%rd1299, %rd1298, %rd1065;
	st.local.v2.u64 	[%rd1+240], {%rd1299, %rd1296};
	shr.u64 	%rd1300, %rd1082, 1;
	xor.b64  	%rd1301, %rd1300, %rd1089;
	and.b64  	%rd1302, %rd1301, 6148914691236517205;
	xor.b64  	%rd1303, %rd1302, %rd1089;
	shl.b64 	%rd1304, %rd1301, 1;
	and.b64  	%rd1305, %rd1304, -6148914691236517206;
	xor.b64  	%rd1306, %rd1305, %rd1082;
	st.local.v2.u64 	[%rd1+256], {%rd1306, %rd1303};
	shr.u64 	%rd1307, %rd1079, 1;
	xor.b64  	%rd1308, %rd1307, %rd1086;
	and.b64  	%rd1309, %rd1308, 6148914691236517205;
	xor.b64  	%rd1310, %rd1309, %rd1086;
	shl.b64 	%rd1311, %rd1308, 1;
	and.b64  	%rd1312, %rd1311, -6148914691236517206;
	xor.b64  	%rd1313, %rd1312, %rd1079;
	st.local.v2.u64 	[%rd1+272], {%rd1313, %rd1310};
	shr.u64 	%rd1314, %rd1096, 1;
	xor.b64  	%rd1315, %rd1314, %rd1103;
	and.b64  	%rd1316, %rd1315, 6148914691236517205;
	xor.b64  	%rd1317, %rd1316, %rd1103;
	shl.b64 	%rd1318, %rd1315, 1;
	and.b64  	%rd1319, %rd1318, -6148914691236517206;
	xor.b64  	%rd1320, %rd1319, %rd1096;
	st.local.v2.u64 	[%rd1+288], {%rd1320, %rd1317};
	shr.u64 	%rd1321, %rd1093, 1;
	xor.b64  	%rd1322, %rd1321, %rd1100;
	and.b64  	%rd1323, %rd1322, 6148914691236517205;
	xor.b64  	%rd1324, %rd1323, %rd1100;
	shl.b64 	%rd1325, %rd1322, 1;
	and.b64  	%rd1326, %rd1325, -6148914691236517206;
	xor.b64  	%rd1327, %rd1326, %rd1093;
	st.local.v2.u64 	[%rd1+304], {%rd1327, %rd1324};
	shr.u64 	%rd1328, %rd1110, 1;
	xor.b64  	%rd1329, %rd1328, %rd1117;
	and.b64  	%rd1330, %rd1329, 6148914691236517205;
	xor.b64  	%rd1331, %rd1330, %rd1117;
	shl.b64 	%rd1332, %rd1329, 1;
	and.b64  	%rd1333, %rd1332, -6148914691236517206;
	xor.b64  	%rd1334, %rd1333, %rd1110;
	st.local.v2.u64 	[%rd1+320], {%rd1334, %rd1331};
	shr.u64 	%rd1335, %rd1107, 1;
	xor.b64  	%rd1336, %rd1335, %rd1114;
	and.b64  	%rd1337, %rd1336, 6148914691236517205;
	xor.b64  	%rd1338, %rd1337, %rd1114;
	shl.b64 	%rd1339, %rd1336, 1;
	and.b64  	%rd1340, %rd1339, -6148914691236517206;
	xor.b64  	%rd1341, %rd1340, %rd1107;
	st.local.v2.u64 	[%rd1+336], {%rd1341, %rd1338};
	shr.u64 	%rd1342, %rd1124, 1;
	xor.b64  	%rd1343, %rd1342, %rd1131;
	and.b64  	%rd1344, %rd1343, 6148914691236517205;
	xor.b64  	%rd1345, %rd1344, %rd1131;
	shl.b64 	%rd1346, %rd1343, 1;
	and.b64  	%rd1347, %rd1346, -6148914691236517206;
	xor.b64  	%rd1348, %rd1347, %rd1124;
	st.local.v2.u64 	[%rd1+352], {%rd1348, %rd1345};
	shr.u64 	%rd1349, %rd1121, 1;
	xor.b64  	%rd1350, %rd1349, %rd1128;
	and.b64  	%rd1351, %rd1350, 6148914691236517205;
	xor.b64  	%rd1352, %rd1351, %rd1128;
	shl.b64 	%rd1353, %rd1350, 1;
	and.b64  	%rd1354, %rd1353, -6148914691236517206;
	xor.b64  	%rd1355, %rd1354, %rd1121;
	st.local.v2.u64 	[%rd1+368], {%rd1355, %rd1352};
	shr.u64 	%rd1356, %rd1138, 1;
	xor.b64  	%rd1357, %rd1356, %rd1145;
	and.b64  	%rd1358, %rd1357, 6148914691236517205;
	xor.b64  	%rd1359, %rd1358, %rd1145;
	shl.b64 	%rd1360, %rd1357, 1;
	and.b64  	%rd1361, %rd1360, -6148914691236517206;
	xor.b64  	%rd1362, %rd1361, %rd1138;
	st.local.v2.u64 	[%rd1+384], {%rd1362, %rd1359};
	shr.u64 	%rd1363, %rd1135, 1;
	xor.b64  	%rd1364, %rd1363, %rd1142;
	and.b64  	%rd1365, %rd1364, 6148914691236517205;
	xor.b64  	%rd1366, %rd1365, %rd1142;
	shl.b64 	%rd1367, %rd1364, 1;
	and.b64  	%rd1368, %rd1367, -6148914691236517206;
	xor.b64  	%rd1369, %rd1368, %rd1135;
	st.local.v2.u64 	[%rd1+400], {%rd1369, %rd1366};
	shr.u64 	%rd1370, %rd1152, 1;
	xor.b64  	%rd1371, %rd1370, %rd1159;
	and.b64  	%rd1372, %rd1371, 6148914691236517205;
	xor.b64  	%rd1373, %rd1372, %rd1159;
	shl.b64 	%rd1374, %rd1371, 1;
	and.b64  	%rd1375, %rd1374, -6148914691236517206;
	xor.b64  	%rd1376, %rd1375, %rd1152;
	st.local.v2.u64 	[%rd1+416], {%rd1376, %rd1373};
	shr.u64 	%rd1377, %rd1149, 1;
	xor.b64  	%rd1378, %rd1377, %rd1156;
	and.b64  	%rd1379, %rd1378, 6148914691236517205;
	xor.b64  	%rd1380, %rd1379, %rd1156;
	shl.b64 	%rd1381, %rd1378, 1;
	and.b64  	%rd1382, %rd1381, -6148914691236517206;
	xor.b64  	%rd1383, %rd1382, %rd1149;
	st.local.v2.u64 	[%rd1+432], {%rd1383, %rd1380};
	shr.u64 	%rd1384, %rd1166, 1;
	xor.b64  	%rd1385, %rd1384, %rd1173;
	and.b64  	%rd1386, %rd1385, 6148914691236517205;
	xor.b64  	%rd1387, %rd1386, %rd1173;
	shl.b64 	%rd1388, %rd1385, 1;
	and.b64  	%rd1389, %rd1388, -6148914691236517206;
	xor.b64  	%rd1390, %rd1389, %rd1166;
	st.local.v2.u64 	[%rd1+448], {%rd1390, %rd1387};
	shr.u64 	%rd1391, %rd1163, 1;
	xor.b64  	%rd1392, %rd1391, %rd1170;
	and.b64  	%rd1393, %rd1392, 6148914691236517205;
	xor.b64  	%rd1394, %rd1393, %rd1170;
	shl.b64 	%rd1395, %rd1392, 1;
	and.b64  	%rd1396, %rd1395, -6148914691236517206;
	xor.b64  	%rd1397, %rd1396, %rd1163;
	st.local.v2.u64 	[%rd1+464], {%rd1397, %rd1394};
	shr.u64 	%rd1398, %rd1180, 1;
	xor.b64  	%rd1399, %rd1398, %rd1187;
	and.b64  	%rd1400, %rd1399, 6148914691236517205;
	xor.b64  	%rd1401, %rd1400, %rd1187;
	shl.b64 	%rd1402, %rd1399, 1;
	and.b64  	%rd1403, %rd1402, -6148914691236517206;
	xor.b64  	%rd1404, %rd1403, %rd1180;
	st.local.v2.u64 	[%rd1+480], {%rd1404, %rd1401};
	shr.u64 	%rd1405, %rd1177, 1;
	xor.b64  	%rd1406, %rd1405, %rd1184;
	and.b64  	%rd1407, %rd1406, 6148914691236517205;
	xor.b64  	%rd1408, %rd1407, %rd1184;
	shl.b64 	%rd1409, %rd1406, 1;
	and.b64  	%rd1410, %rd1409, -6148914691236517206;
	xor.b64  	%rd1411, %rd1410, %rd1177;
	st.local.v2.u64 	[%rd1+496], {%rd1411, %rd1408};
	setp.eq.s32 	%p5, %r195, 0;
	@%p5 bra 	$L__BB11_32;
	ld.param.u32 	%r196, [shared_u64_transpose_pack_u64_param_5];
	ld.param.u64 	%rd2976, [shared_u64_transpose_pack_u64_param_1];
	cvta.to.global.u64 	%rd7, %rd2976;
	and.b32  	%r63, %r196, 15;
	setp.lt.u32 	%p6, %r196, 16;
	mov.b32 	%r245, 0;
	@%p6 bra 	$L__BB11_23;
	ld.param.u32 	%r197, [shared_u64_transpose_pack_u64_param_5];
	and.b32  	%r245, %r197, -16;
	neg.s32 	%r238, %r245;
	shl.b32 	%r66, %r2, 4;
	add.s32 	%r155, %r59, %r2;
	add.s32 	%r236, %r155, %r60;
	shl.b32 	%r156, %r2, 1;
	add.s32 	%r235, %r61, %r156;
	mad.lo.s32 	%r234, %r2, 3, %r61;
	shl.b32 	%r157, %r2, 2;
	add.s32 	%r233, %r61, %r157;
	mad.lo.s32 	%r232, %r2, 5, %r61;
	mad.lo.s32 	%r231, %r2, 6, %r61;
	mad.lo.s32 	%r230, %r2, 7, %r61;
	shl.b32 	%r158, %r2, 3;
	add.s32 	%r229, %r61, %r158;
	mad.lo.s32 	%r228, %r2, 9, %r61;
	mad.lo.s32 	%r227, %r2, 10, %r61;
	mad.lo.s32 	%r226, %r2, 11, %r61;
	mad.lo.s32 	%r225, %r2, 12, %r61;
	mad.lo.s32 	%r224, %r2, 13, %r61;
	mad.lo.s32 	%r223, %r2, 14, %r61;
	mov.u32 	%r222, %r62;
	mov.u32 	%r237, %r61;
$L__BB11_22:
	.pragma "nounroll";
	ld.local.v2.u64 	{%rd1412, %rd1413}, [%rd2980+-64];
	mul.wide.u32 	%rd1414, %r222, 8;
	add.s64 	%rd1415, %rd7, %rd1414;
	st.global.u64 	[%rd1415], %rd1412;
	mul.wide.u32 	%rd1416, %r237, 8;
	add.s64 	%rd1417, %rd7, %rd1416;
	st.global.u64 	[%rd1417], %rd1413;
	ld.local.v2.u64 	{%rd1418, %rd1419}, [%rd2980+-48];
	mul.wide.u32 	%rd1420, %r236, 8;
	add.s64 	%rd1421, %rd7, %rd1420;
	st.global.u64 	[%rd1421], %rd1418;
	mul.wide.u32 	%rd1422, %r235, 8;
	add.s64 	%rd1423, %rd7, %rd1422;
	st.global.u64 	[%rd1423], %rd1419;
	ld.local.v2.u64 	{%rd1424, %rd1425}, [%rd2980+-32];
	mul.wide.u32 	%rd1426, %r234, 8;
	add.s64 	%rd1427, %rd7, %rd1426;
	st.global.u64 	[%rd1427], %rd1424;
	mul.wide.u32 	%rd1428, %r233, 8;
	add.s64 	%rd1429, %rd7, %rd1428;
	st.global.u64 	[%rd1429], %rd1425;
	ld.local.v2.u64 	{%rd1430, %rd1431}, [%rd2980+-16];
	mul.wide.u32 	%rd1432, %r232, 8;
	add.s64 	%rd1433, %rd7, %rd1432;
	st.global.u64 	[%rd1433], %rd1430;
	mul.wide.u32 	%rd1434, %r231, 8;
	add.s64 	%rd1435, %rd7, %rd1434;
	st.global.u64 	[%rd1435], %rd1431;
	ld.local.v2.u64 	{%rd1436, %rd1437}, [%rd2980];
	mul.wide.u32 	%rd1438, %r230, 8;
	add.s64 	%rd1439, %rd7, %rd1438;
	st.global.u64 	[%rd1439], %rd1436;
	mul.wide.u32 	%rd1440, %r229, 8;
	add.s64 	%rd1441, %rd7, %rd1440;
	st.global.u64 	[%rd1441], %rd1437;
	ld.local.v2.u64 	{%rd1442, %rd1443}, [%rd2980+16];
	mul.wide.u32 	%rd1444, %r228, 8;
	add.s64 	%rd1445, %rd7, %rd1444;
	st.global.u64 	[%rd1445], %rd1442;
	mul.wide.u32 	%rd1446, %r227, 8;
	add.s64 	%rd1447, %rd7, %rd1446;
	st.global.u64 	[%rd1447], %rd1443;
	ld.local.v2.u64 	{%rd1448, %rd1449}, [%rd2980+32];
	mul.wide.u32 	%rd1450, %r226, 8;
	add.s64 	%rd1451, %rd7, %rd1450;
	st.global.u64 	[%rd1451], %rd1448;
	mul.wide.u32 	%rd1452, %r225, 8;
	add.s64 	%rd1453, %rd7, %rd1452;
	st.global.u64 	[%rd1453], %rd1449;
	ld.local.v2.u64 	{%rd1454, %rd1455}, [%rd2980+48];
	mul.wide.u32 	%rd1456, %r224, 8;
	add.s64 	%rd1457, %rd7, %rd1456;
	st.global.u64 	[%rd1457], %rd1454;
	mul.wide.u32 	%rd1458, %r223, 8;
	add.s64 	%rd1459, %rd7, %rd1458;
	st.global.u64 	[%rd1459], %rd1455;
	add.s32 	%r238, %r238, 16;
	add.s32 	%r237, %r237, %r66;
	add.s32 	%r236, %r236, %r66;
	add.s32 	%r235, %r235, %r66;
	add.s32 	%r234, %r234, %r66;
	add.s32 	%r233, %r233, %r66;
	add.s32 	%r232, %r232, %r66;
	add.s32 	%r231, %r231, %r66;
	add.s32 	%r230, %r230, %r66;
	add.s32 	%r229, %r229, %r66;
	add.s32 	%r228, %r228, %r66;
	add.s32 	%r227, %r227, %r66;
	add.s32 	%r226, %r226, %r66;
	add.s32 	%r225, %r225, %r66;
	add.s32 	%r224, %r224, %r66;
	add.s32 	%r223, %r223, %r66;
	add.s32 	%r222, %r222, %r66;
	add.s64 	%rd2980, %rd2980, 128;
	setp.eq.s32 	%p7, %r238, 0;
	@%p7 bra 	$L__BB11_23;
	bra.uni 	$L__BB11_22;
$L__BB11_23:
	setp.eq.s32 	%p8, %r63, 0;
	@%p8 bra 	$L__BB11_32;
	ld.param.u32 	%r198, [shared_u64_transpose_pack_u64_param_5];
	and.b32  	%r129, %r198, 7;
	setp.lt.u32 	%p9, %r63, 8;
	@%p9 bra 	$L__BB11_26;
	mul.wide.u32 	%rd1460, %r245, 8;
	add.s64 	%rd1461, %rd1, %rd1460;
	ld.local.u64 	%rd1462, [%rd1461];
	mul.lo.s32 	%r159, %r245, %r2;
	add.s32 	%r160, %r159, %r62;
	mul.wide.u32 	%rd1463, %r160, 8;
	add.s64 	%rd1464, %rd7, %rd1463;
	st.global.u64 	[%rd1464], %rd1462;
	ld.local.u64 	%rd1465, [%rd1461+8];
	add.s32 	%r161, %r159, %r61;
	mul.wide.u32 	%rd1466, %r161, 8;
	add.s64 	%rd1467, %rd7, %rd1466;
	st.global.u64 	[%rd1467], %rd1465;
	ld.local.u64 	%rd1468, [%rd1461+16];
	add.s32 	%r162, %r161, %r2;
	mul.wide.u32 	%rd1469, %r162, 8;
	add.s64 	%rd1470, %rd7, %rd1469;
	st.global.u64 	[%rd1470], %rd1468;
	ld.local.u64 	%rd1471, [%rd1461+24];
	add.s32 	%r163, %r162, %r2;
	mul.wide.u32 	%rd1472, %r163, 8;
	add.s64 	%rd1473, %rd7, %rd1472;
	st.global.u64 	[%rd1473], %rd1471;
	ld.local.u64 	%rd1474, [%rd1461+32];
	add.s32 	%r164, %r163, %r2;
	mul.wide.u32 	%rd1475, %r164, 8;
	add.s64 	%rd1476, %rd7, %rd1475;
	st.global.u64 	[%rd1476], %rd1474;
	ld.local.u64 	%rd1477, [%rd1461+40];
	add.s32 	%r165, %r164, %r2;
	mul.wide.u32 	%rd1478, %r165, 8;
	add.s64 	%rd1479, %rd7, %rd1478;
	st.global.u64 	[%rd1479], %rd1477;
	ld.local.u64 	%rd1480, [%rd1461+48];
	add.s32 	%r166, %r165, %r2;
	mul.wide.u32 	%rd1481, %r166, 8;
	add.s64 	%rd1482, %rd7, %rd1481;
	st.global.u64 	[%rd1482], %rd1480;
	ld.local.u64 	%rd1483, [%rd1461+56];
	add.s32 	%r167, %r166, %r2;
	mul.wide.u32 	%rd1484, %r167, 8;
	add.s64 	%rd1485, %rd7, %rd1484;
	st.global.u64 	[%rd1485], %rd1483;
	add.s32 	%r245, %r245, 8;
$L__BB11_26:
	setp.eq.s32 	%p10, %r129, 0;
	@%p10 bra 	$L__BB11_32;
	ld.param.u32 	%r199, [shared_u64_transpose_pack_u64_param_5];
	and.b32  	%r132, %r199, 3;
	setp.lt.u32 	%p11, %r129, 4;
	@%p11 bra 	$L__BB11_29;
	mul.wide.u32 	%rd1486, %r245, 8;
	add.s64 	%rd1487, %rd1, %rd1486;
	ld.local.u64 	%rd1488, [%rd1487];
	mul.lo.s32 	%r168, %r245, %r2;
	add.s32 	%r169, %r168, %r62;
	mul.wide.u32 	%rd1489, %r169, 8;
	add.s64 	%rd1490, %rd7, %rd1489;
	st.global.u64 	[%rd1490], %rd1488;
	ld.local.u64 	%rd1491, [%rd1487+8];
	add.s32 	%r170, %r168, %r61;
	mul.wide.u32 	%rd1492, %r170, 8;
	add.s64 	%rd1493, %rd7, %rd1492;
	st.global.u64 	[%rd1493], %rd1491;
	ld.local.u64 	%rd1494, [%rd1487+16];
	add.s32 	%r171, %r170, %r2;
	mul.wide.u32 	%rd1495, %r171, 8;
	add.s64 	%rd1496, %rd7, %rd1495;
	st.global.u64 	[%rd1496], %rd1494;
	ld.local.u64 	%rd1497, [%rd1487+24];
	add.s32 	%r172, %r171, %r2;
	mul.wide.u32 	%rd1498, %r172, 8;
	add.s64 	%rd1499, %rd7, %rd1498;
	st.global.u64 	[%rd1499], %rd1497;
	add.s32 	%r245, %r245, 4;
$L__BB11_29:
	setp.eq.s32 	%p12, %r132, 0;
	@%p12 bra 	$L__BB11_32;
	add.s32 	%r173, %r245, -1;
	mad.lo.s32 	%r248, %r2, %r173, %r61;
	mul.wide.u32 	%rd1500, %r245, 8;
	add.s64 	%rd2982, %rd1, %rd1500;
	neg.s32 	%r247, %r132;
$L__BB11_31:
	.pragma "nounroll";
	ld.local.u64 	%rd1501, [%rd2982];
	mul.wide.u32 	%rd1502, %r248, 8;
	add.s64 	%rd1503, %rd7, %rd1502;
	st.global.u64 	[%rd1503], %rd1501;
	add.s32 	%r248, %r248, %r2;
	add.s64 	%rd2982, %rd2982, 8;
	add.s32 	%r247, %r247, 1;
	setp.ne.s32 	%p13, %r247, 0;
	@%p13 bra 	$L__BB11_31;
$L__BB11_32:
	ret;

}
	// .globl	packed_ot_sender
.visible .entry packed_ot_sender(
	.param .u64 .ptr .align 1 packed_ot_sender_param_0,
	.param .u64 .ptr .align 1 packed_ot_sender_param_1,
	.param .u64 .ptr .align 1 packed_ot_sender_param_2,
	.param .u64 .ptr .align 1 packed_ot_sender_param_3,
	.param .u64 .ptr .align 1 packed_ot_sender_param_4,
	.param .u64 .ptr .align 1 packed_ot_sender_param_5,
	.param .u64 .ptr .align 1 packed_ot_sender_param_6,
	.param .u64 .ptr .align 1 packed_ot_sender_param_7,
	.param .u64 .ptr .align 1 packed_ot_sender_param_8,
	.param .u64 .ptr .align 1 packed_ot_sender_param_9,
	.param .u32 packed_ot_sender_param_10
)
{
	.reg .pred 	%p<2>;
	.reg .b32 	%r<26>;
	.reg .b64 	%rd<41>;

	ld.param.u64 	%rd2, [packed_ot_sender_param_1];
	ld.param.u64 	%rd4, [packed_ot_sender_param_3];
	ld.param.u64 	%rd5, [packed_ot_sender_param_4];
	ld.param.u64 	%rd8, [packed_ot_sender_param_7];
	ld.param.u64 	%rd9, [packed_ot_sender_param_8];
	ld.param.u64 	%rd10, [packed_ot_sender_param_9];
	ld.param.u32 	%r2, [packed_ot_sender_param_10];
	mov.u32 	%r3, %ctaid.x;
	mov.u32 	%r4, %ntid.x;
	mov.u32 	%r5, %tid.x;
	mad.lo.s32 	%r1, %r3, %r4, %r5;
	shl.b32 	%r6, %r2, 6;
	setp.ge.s32 	%p1, %r1, %r6;
	@%p1 bra 	$L__BB12_2;
	ld.param.u64 	%rd40, [packed_ot_sender_param_6];
	ld.param.u64 	%rd39, [packed_ot_sender_param_5];
	ld.param.u64 	%rd38, [packed_ot_sender_param_2];
	ld.param.u64 	%rd37, [packed_ot_sender_param_0];
	cvta.to.global.u64 	%rd11, %rd38;
	cvta.to.global.u64 	%rd12, %rd4;
	cvta.to.global.u64 	%rd13, %rd40;
	cvta.to.global.u64 	%rd14, %rd37;
	cvta.to.global.u64 	%rd15, %rd8;
	cvta.to.global.u64 	%rd16, %rd2;
	cvta.to.global.u64 	%rd17, %rd9;
	cvta.to.global.u64 	%rd18, %rd5;
	cvta.to.global.u64 	%rd19, %rd10;
	cvta.to.global.u64 	%rd20, %rd39;
	shr.s32 	%r7, %r1, 31;
	shr.u32 	%r8, %r7, 26;
	add.s32 	%r9, %r1, %r8;
	and.b32  	%r10, %r9, -64;
	sub.s32 	%r11, %r1, %r10;
	shr.s32 	%r12, %r9, 6;
	mul.wide.s32 	%rd21, %r12, 8;
	add.s64 	%rd22, %rd11, %rd21;
	ld.global.u64 	%rd23, [%rd22];
	add.s64 	%rd24, %rd12, %rd21;
	ld.global.u64 	%rd25, [%rd24];
	mul.wide.s32 	%rd26, %r1, 4;
	add.s64 	%rd27, %rd13, %rd26;
	ld.global.u32 	%r13, [%rd27];
	add.s64 	%rd28, %rd14, %rd26;
	st.global.u32 	[%rd28], %r13;
	add.s64 	%rd29, %rd15, %rd26;
	ld.global.u32 	%r14, [%rd29];
	add.s64 	%rd30, %rd16, %rd26;
	st.global.u32 	[%rd30], %r14;
	ld.global.u32 	%r15, [%rd27];
	add.s32 	%r16, %r14, %r15;
	xor.b64  	%rd31, %rd25, %rd23;
	shr.u64 	%rd32, %rd31, %r11;
	cvt.u32.u64 	%r17, %rd32;
	and.b32  	%r18, %r17, 1;
	xor.b32  	%r19, %r18, 1;
	sub.s32 	%r20, %r19, %r16;
	add.s64 	%rd33, %rd17, %rd26;
	ld.global.u32 	%r21, [%rd33];
	xor.b32  	%r22, %r20, %r21;
	add.s64 	%rd34, %rd18, %rd26;
	st.global.u32 	[%rd34], %r22;
	sub.s32 	%r23, %r18, %r16;
	add.s64 	%rd35, %rd19, %rd26;
	ld.global.u32 	%r24, [%rd35];
	xor.b32  	%r25, %r24, %r23;
	add.s64 	%rd36, %rd20, %rd26;
	st.global.u32 	[%rd36], %r25;
$L__BB12_2:
	ret;

}
	// .globl	packed_ot_receiver
.visible .entry packed_ot_receiver(
	.param .u64 .ptr .align 1 packed_ot_receiver_param_0,
	.param .u64 .ptr .align 1 packed_ot_receiver_param_1,
	.param .u64 .ptr .align 1 packed_ot_receiver_param_2,
	.param .u64 .ptr .align 1 packed_ot_receiver_param_3,
	.param .u64 .ptr .align 1 packed_ot_receiver_param_4,
	.param .u64 .ptr .align 1 packed_ot_receiver_param_5,
	.param .u64 .ptr .align 1 packed_ot_receiver_param_6,
	.param .u32 packed_ot_receiver_param_7
)
{
	.reg .pred 	%p<4>;
	.reg .b32 	%r<20>;
	.reg .b64 	%rd<31>;

	ld.param.u64 	%rd3, [packed_ot_receiver_param_0];
	ld.param.u64 	%rd8, [packed_ot_receiver_param_1];
	ld.param.u64 	%rd4, [packed_ot_receiver_param_2];
	ld.param.u64 	%rd5, [packed_ot_receiver_param_3];
	ld.param.u64 	%rd6, [packed_ot_receiver_param_4];
	ld.param.u64 	%rd7, [packed_ot_receiver_param_5];
	ld.param.u64 	%rd9, [packed_ot_receiver_param_6];
	ld.param.u32 	%r2, [packed_ot_receiver_param_7];
	cvta.to.global.u64 	%rd1, %rd8;
	cvta.to.global.u64 	%rd2, %rd9;
	mov.u32 	%r3, %ctaid.x;
	mov.u32 	%r4, %ntid.x;
	mov.u32 	%r5, %tid.x;
	mad.lo.s32 	%r1, %r3, %r4, %r5;
	shl.b32 	%r6, %r2, 6;
	setp.ge.s32 	%p1, %r1, %r6;
	@%p1 bra 	$L__BB13_4;
	cvta.to.global.u64 	%rd10, %rd4;
	cvta.to.global.u64 	%rd11, %rd7;
	cvta.to.global.u64 	%rd12, %rd3;
	shr.s32 	%r7, %r1, 31;
	shr.u32 	%r8, %r7, 26;
	add.s32 	%r9, %r1, %r8;
	and.b32  	%r10, %r9, -64;
	sub.s32 	%r11, %r1, %r10;
	shr.s32 	%r12, %r9, 6;
	mul.wide.s32 	%rd13, %r12, 8;
	add.s64 	%rd14, %rd10, %rd13;
	ld.global.u64 	%rd15, [%rd14];
	mul.wide.s32 	%rd16, %r1, 4;
	add.s64 	%rd17, %rd11, %rd16;
	ld.global.u32 	%r13, [%rd17];
	add.s64 	%rd18, %rd12, %rd16;
	st.global.u32 	[%rd18], %r13;
	shr.u64 	%rd19, %rd15, %r11;
	and.b64  	%rd20, %rd19, 1;
	setp.eq.b64 	%p2, %rd20, 1;
	not.pred 	%p3, %p2;
	@%p3 bra 	$L__BB13_3;
	add.s64 	%rd22, %rd2, %rd16;
	ld.global.u32 	%r14, [%rd22];
	cvta.to.global.u64 	%rd23, %rd6;
	add.s64 	%rd24, %rd23, %rd16;
	ld.global.u32 	%r15, [%rd24];
	xor.b32  	%r16, %r15, %r14;
	add.s64 	%rd25, %rd1, %rd16;
	st.global.u32 	[%rd25], %r16;
	bra.uni 	$L__BB13_4;
$L__BB13_3:
	add.s64 	%rd27, %rd2, %rd16;
	ld.global.u32 	%r17, [%rd27];
	cvta.to.global.u64 	%rd28, %rd5;
	add.s64 	%rd29, %rd28, %rd16;
	ld.global.u32 	%r18, [%rd29];
	xor.b32  	%r19, %r18, %r17;
	add.s64 	%rd30, %rd1, %rd16;
	st.global.u32 	[%rd30], %r19;
$L__BB13_4:
	ret;

}
	// .globl	packed_ot_helper
.visible .entry packed_ot_helper(
	.param .u64 .ptr .align 1 packed_ot_helper_param_0,
	.param .u64 .ptr .align 1 packed_ot_helper_param_1,
	.param .u64 .ptr .align 1 packed_ot_helper_param_2,
	.param .u64 .ptr .align 1 packed_ot_helper_param_3,
	.param .u64 .ptr .align 1 packed_ot_helper_param_4,
	.param .u64 .ptr .align 1 packed_ot_helper_param_5,
	.param .u32 packed_ot_helper_param_6
)
{
	.reg .pred 	%p<4>;
	.reg .b32 	%r<16>;
	.reg .b64 	%rd<27>;

	ld.param.u64 	%rd2, [packed_ot_helper_param_0];
	ld.param.u64 	%rd3, [packed_ot_helper_param_1];
	ld.param.u64 	%rd4, [packed_ot_helper_param_2];
	ld.param.u64 	%rd5, [packed_ot_helper_param_3];
	ld.param.u64 	%rd6, [packed_ot_helper_param_4];
	ld.param.u64 	%rd7, [packed_ot_helper_param_5];
	ld.param.u32 	%r2, [packed_ot_helper_param_6];
	cvta.to.global.u64 	%rd1, %rd7;
	mov.u32 	%r3, %ctaid.x;
	mov.u32 	%r4, %ntid.x;
	mov.u32 	%r5, %tid.x;
	mad.lo.s32 	%r1, %r3, %r4, %r5;
	shl.b32 	%r6, %r2, 6;
	setp.ge.s32 	%p1, %r1, %r6;
	@%p1 bra 	$L__BB14_4;
	cvta.to.global.u64 	%rd8, %rd3;
	cvta.to.global.u64 	%rd9, %rd4;
	cvta.to.global.u64 	%rd10, %rd2;
	shr.s32 	%r7, %r1, 31;
	shr.u32 	%r8, %r7, 26;
	add.s32 	%r9, %r1, %r8;
	and.b32  	%r10, %r9, -64;
	sub.s32 	%r11, %r1, %r10;
	shr.s32 	%r12, %r9, 6;
	mul.wide.s32 	%rd11, %r12, 8;
	add.s64 	%rd12, %rd8, %rd11;
	ld.global.u64 	%rd13, [%rd12];
	mul.wide.s32 	%rd14, %r1, 4;
	add.s64 	%rd15, %rd9, %rd14;
	ld.global.u32 	%r13, [%rd15];
	add.s64 	%rd16, %rd10, %rd14;
	st.global.u32 	[%rd16], %r13;
	shr.u64 	%rd17, %rd13, %r11;
	and.b64  	%rd18, %rd17, 1;
	setp.eq.b64 	%p2, %rd18, 1;
	not.pred 	%p3, %p2;
	@%p3 bra 	$L__BB14_3;
	cvta.to.global.u64 	%rd19, %rd6;
	add.s64 	%rd21, %rd19, %rd14;
	ld.global.u32 	%r14, [%rd21];
	add.s64 	%rd22, %rd1, %rd14;
	st.global.u32 	[%rd22], %r14;
	bra.uni 	$L__BB14_4;
$L__BB14_3:
	cvta.to.global.u64 	%rd23, %rd5;
	add.s64 	%rd25, %rd23, %rd14;
	ld.global.u32 	%r15, [%rd25];
	add.s64 	%rd26, %rd1, %rd14;
	st.global.u32 	[%rd26], %r15;
$L__BB14_4:
	ret;

}
	// .globl	collapse_u64_helper
.visible .entry collapse_u64_helper(
	.param .u64 .ptr .align 1 collapse_u64_helper_param_0,
	.param .u64 .ptr .align 1 collapse_u64_helper_param_1,
	.param .u64 .ptr .align 1 collapse_u64_helper_param_2,
	.param .u64 .ptr .align 1 collapse_u64_helper_param_3,
	.param .u64 .ptr .align 1 collapse_u64_helper_param_4,
	.param .u32 collapse_u64_helper_param_5
)
{
	.reg .pred 	%p<2>;
	.reg .b32 	%r<10>;
	.reg .b64 	%rd<28>;

	ld.param.u64 	%rd1, [collapse_u64_helper_param_0];
	ld.param.u64 	%rd2, [collapse_u64_helper_param_1];
	ld.param.u64 	%rd3, [collapse_u64_helper_param_2];
	ld.param.u64 	%rd4, [collapse_u64_helper_param_3];
	ld.param.u64 	%rd5, [collapse_u64_helper_param_4];
	ld.param.u32 	%r1, [collapse_u64_helper_param_5];
	mov.u32 	%r2, %ctaid.x;
	mov.u32 	%r3, %ntid.x;
	mul.lo.s32 	%r4, %r2, %r3;
	mov.u32 	%r5, %tid.x;
	neg.s32 	%r6, %r5;
	setp.ne.s32 	%p1, %r4, %r6;
	@%p1 bra 	$L__BB15_2;
	cvta.to.global.u64 	%rd6, %rd1;
	cvta.to.global.u64 	%rd7, %rd3;
	cvta.to.global.u64 	%rd8, %rd2;
	cvta.to.global.u64 	%rd9, %rd4;
	cvta.to.global.u64 	%rd10, %rd5;
	mov.b32 	%r7, -1;
	shl.b32 	%r8, %r7, %r1;
	not.b32 	%r9, %r8;
	cvt.u64.u32 	%rd11, %r9;
	ld.global.u64 	%rd12, [%rd6];
	shr.u64 	%rd13, %rd12, %r1;
	st.global.u64 	[%rd7], %rd13;
	ld.global.u64 	%rd14, [%rd8];
	shr.u64 	%rd15, %rd14, %r1;
	st.global.u64 	[%rd9], %rd15;
	ld.global.u64 	%rd16, [%rd6];
	ld.global.u64 	%rd17, [%rd7];
	ld.global.u64 	%rd18, [%rd8];
	xor.b64  	%rd19, %rd18, %rd16;
	and.b64  	%rd20, %rd19, %rd17;
	and.b64  	%rd21, %rd16, %rd15;
	ld.global.u64 	%rd22, [%rd10];
	xor.b64  	%rd23, %rd22, %rd21;
	xor.b64  	%rd24, %rd23, %rd20;
	xor.b64  	%rd25, %rd24, %rd16;
	xor.b64  	%rd26, %rd25, %rd17;
	and.b64  	%rd27, %rd26, %rd11;
	st.global.u64 	[%rd6], %rd27;
$L__BB15_2:
	ret;

}


// ===== COMPILED SASS (sm_100) =====

	.target	sm_100

	.elftype	@"ET_EXEC"


//--------------------- .note.nv.tkinfo           --------------------------
	.section	.note.nv.tkinfo,"",@"SHT_NOTE"
	.sectionflags	@"SHF_NOTE_NV_TKINFO"
	.tkinfo
        /*0018*/ 	.word	0x00000002
        /*0030*/ 	.string	""
        /*0030*/ 	.string	"ptxas"
        /*0030*/ 	.string	"Cuda compilation tools, release 13.0, V13.0.88"
        /*0030*/ 	.string	"Build cuda_13.0.r13.0/compiler.36424714_0"
        /*0030*/ 	.string	"-arch sm_100 -m 64 "



//--------------------- .note.nv.cuinfo           --------------------------
	.section	.note.nv.cuinfo,"",@"SHT_NOTE"
	.sectionflags	@"SHF_NOTE_NV_CUINFO"
        /*0018*/ 	.short	0x0002
        /*001a*/ 	.short	0x0064
        /*001c*/ 	.short	0x0082
	.zero		2


//--------------------- .nv.info                  --------------------------
	.section	.nv.info,"",@"SHT_CUDA_INFO"
	.align	4


	//----- nvinfo : EIATTR_REGCOUNT
	.align		4
        /*0000*/ 	.byte	0x04, 0x2f
        /*0002*/ 	.short	(.L_10 - .L_9)
	.align		4
.L_9:
        /*0004*/ 	.word	index@(shared_assign)
        /*0008*/ 	.word	0x0000000e


	//----- nvinfo : EIATTR_FRAME_SIZE
	.align		4
.L_10:
        /*000c*/ 	.byte	0x04, 0x11
        /*000e*/ 	.short	(.L_12 - .L_11)
	.align		4
.L_11:
        /*0010*/ 	.word	index@(shared_assign)
        /*0014*/ 	.word	0x00000000


	//----- nvinfo : EIATTR_REGCOUNT
	.align		4
.L_12:
        /*0018*/ 	.byte	0x04, 0x2f
        /*001a*/ 	.short	(.L_14 - .L_13)
	.align		4
.L_13:
        /*001c*/ 	.word	index@(shared_not_inplace)
        /*0020*/ 	.word	0x0000000c


	//----- nvinfo : EIATTR_FRAME_SIZE
	.align		4
.L_14:
        /*0024*/ 	.byte	0x04, 0x11
        /*0026*/ 	.short	(.L_16 - .L_15)
	.align		4
.L_15:
        /*0028*/ 	.word	index@(shared_not_inplace)
        /*002c*/ 	.word	0x00000000


	//----- nvinfo : EIATTR_REGCOUNT
	.align		4
.L_16:
        /*0030*/ 	.byte	0x04, 0x2f
        /*0032*/ 	.short	(.L_18 - .L_17)
	.align		4
.L_17:
        /*0034*/ 	.word	index@(shared_not)
        /*0038*/ 	.word	0x00000012


	//----- nvinfo : EIATTR_FRAME_SIZE
	.align		4
.L_18:
        /*003c*/ 	.byte	0x04, 0x11
        /*003e*/ 	.short	(.L_20 - .L_19)
	.align		4
.L_19:
        /*0040*/ 	.word	index@(shared_not)
        /*0044*/ 	.word	0x00000000


	//----- nvinfo : EIATTR_REGCOUNT
	.align		4
.L_20:
        /*0048*/ 	.byte	0x04, 0x2f
        /*004a*/ 	.short	(.L_22 - .L_21)
	.align		4
.L_21:
        /*004c*/ 	.word	index@(shared_xor)
        /*0050*/ 	.word	0x00000010


	//----- nvinfo : EIATTR_FRAME_SIZE
	.align		4
.L_22:
        /*0054*/ 	.byte	0x04, 0x11
        /*0056*/ 	.short	(.L_24 - .L_23)
	.align		4
.L_23:
        /*0058*/ 	.word	index@(shared_xor)
        /*005c*/ 	.word	0x00000000


	//----- nvinfo : EIATTR_REGCOUNT
	.align		4
.L_24:
        /*0060*/ 	.byte	0x04, 0x2f
        /*0062*/ 	.short	(.L_26 - .L_25)
	.align		4
.L_25:
        /*0064*/ 	.word	index@(shared_xor_assign)
        /*0068*/ 	.word	0x00000012


	//----- nvinfo : EIATTR_FRAME_SIZE
	.align		4
.L_26:
        /*006c*/ 	.byte	0x04, 0x11
        /*006e*/ 	.short	(.L_28 - .L_27)
	.align		4
.L_27:
        /*0070*/ 	.word	index@(shared_xor_assign)
        /*0074*/ 	.word	0x00000000


	//----- nvinfo : EIATTR_REGCOUNT
	.align		4
.L_28:
        /*0078*/ 	.byte	0x04, 0x2f
        /*007a*/ 	.short	(.L_30 - .L_29)
	.align		4
.L_29:
        /*007c*/ 	.word	index@(shared_and_pre)
        /*0080*/ 	.word	0x00000014


	//----- nvinfo : EIATTR_FRAME_SIZE
	.align		4
.L_30:
        /*0084*/ 	.byte	0x04, 0x11
        /*0086*/ 	.short	(.L_32 - .L_31)
	.align		4
.L_31:
        /*0088*/ 	.word	index@(shared_and_pre)
        /*008c*/ 	.word	0x00000000


	//----- nvinfo : EIATTR_REGCOUNT
	.align		4
.L_32:
        /*0090*/ 	.byte	0x04, 0x2f
        /*0092*/ 	.short	(.L_34 - .L_33)
	.align		4
.L_33:
        /*0094*/ 	.word	index@(shared_or_pre_assign)
        /*0098*/ 	.word	0x00000014


	//----- nvinfo : EIATTR_FRAME_SIZE
	.align		4
.L_34:
        /*009c*/ 	.byte	0x04, 0x11
        /*009e*/ 	.short	(.L_36 - .L_35)
	.align		4
.L_35:
        /*00a0*/ 	.word	index@(shared_or_pre_assign)
        /*00a4*/ 	.word	0x00000000


	//----- nvinfo : EIATTR_REGCOUNT
	.align		4
.L_36:
        /*00a8*/ 	.byte	0x04, 0x2f
        /*00aa*/ 	.short	(.L_38 - .L_37)
	.align		4
.L_37:
        /*00ac*/ 	.word	index@(shared_mul_lift_b)
        /*00b0*/ 	.word	0x00000010


	//----- nvinfo : EIATTR_FRAME_SIZE
	.align		4
.L_38:
        /*00b4*/ 	.byte	0x04, 0x11
        /*00b6*/ 	.short	(.L_40 - .L_39)
	.align		4
.L_39:
        /*00b8*/ 	.word	index@(shared_mul_lift_b)
        /*00bc*/ 	.word	0x00000000


	//----- nvinfo : EIATTR_REGCOUNT
	.align		4
.L_40:
        /*00c0*/ 	.byte	0x04, 0x2f
        /*00c2*/ 	.short	(.L_42 - .L_41)
	.align		4
.L_41:
        /*00c4*/ 	.word	index@(shared_u16_transpose_pack_u64)
        /*00c8*/ 	.word	0x00000030


	//----- nvinfo : EIATTR_FRAME_SIZE
	.align		4
.L_42:
        /*00cc*/ 	.byte	0x04, 0x11
        /*00ce*/ 	.short	(.L_44 - .L_43)
	.align		4
.L_43:
        /*00d0*/ 	.word	index@(shared_u16_transpose_pack_u64)
        /*00d4*/ 	.word	0x00000080


	//----- nvinfo : EIATTR_REGCOUNT
	.align		4
.L_44:
        /*00d8*/ 	.byte	0x04, 0x2f
        /*00da*/ 	.short	(.L_46 - .L_45)
	.align		4
.L_45:
        /*00dc*/ 	.word	index@(shared_u32_transpose_pack_u64)
        /*00e0*/ 	.word	0x00000048


	//----- nvinfo : EIATTR_FRAME_SIZE
	.align		4
.L_46:
        /*00e4*/ 	.byte	0x04, 0x11
        /*00e6*/ 	.short	(.L_48 - .L_47)
	.align		4
.L_47:
        /*00e8*/ 	.word	index@(shared_u32_transpose_pack_u64)
        /*00ec*/ 	.word	0x00000100


	//----- nvinfo : EIATTR_REGCOUNT
	.align		4
.L_48:
        /*00f0*/ 	.byte	0x04, 0x2f
        /*00f2*/ 	.short	(.L_50 - .L_49)
	.align		4
.L_49:
        /*00f4*/ 	.word	index@(shared_u64_transpose_pack_u64_global_mem)
        /*00f8*/ 	.word	0x00000028


	//----- nvinfo : EIATTR_FRAME_SIZE
	.align		4
.L_50:
        /*00fc*/ 	.byte	0x04, 0x11
        /*00fe*/ 	.short	(.L_52 - .L_51)
	.align		4
.L_51:
        /*0100*/ 	.word	index@(shared_u64_transpose_pack_u64_global_mem)
        /*0104*/ 	.word	0x00000000


	//----- nvinfo : EIATTR_REGCOUNT
	.align		4
.L_52:
        /*0108*/ 	.byte	0x04, 0x2f
        /*010a*/ 	.short	(.L_54 - .L_53)
	.align		4
.L_53:
        /*010c*/ 	.word	index@(shared_u64_transpose_pack_u64)
        /*0110*/ 	.word	0x000000a8


	//----- nvinfo : EIATTR_FRAME_SIZE
	.align		4
.L_54:
        /*0114*/ 	.byte	0x04, 0x11
        /*0116*/ 	.short	(.L_56 - .L_55)
	.align		4
.L_55:
        /*0118*/ 	.word	index@(shared_u64_transpose_pack_u64)
        /*011c*/ 	.word	0x00000200


	//----- nvinfo : EIATTR_REGCOUNT
	.align		4
.L_56:
        /*0120*/ 	.byte	0x04, 0x2f
        /*0122*/ 	.short	(.L_58 - .L_57)
	.align		4
.L_57:
        /*0124*/ 	.word	index@(packed_ot_sender)
        /*0128*/ 	.word	0x0000001a


	//----- nvinfo : EIATTR_FRAME_SIZE
	.align		4
.L_58:
        /*012c*/ 	.byte	0x04, 0x11
        /*012e*/ 	.short	(.L_60 - .L_59)
	.align		4
.L_59:
        /*0130*/ 	.word	index@(packed_ot_sender)
        /*0134*/ 	.word	0x00000000


	//----- nvinfo : EIATTR_REGCOUNT
	.align		4
.L_60:
        /*0138*/ 	.byte	0x04, 0x2f
        /*013a*/ 	.short	(.L_62 - .L_61)
	.align		4
.L_61:
        /*013c*/ 	.word	index@(packed_ot_receiver)
        /*0140*/ 	.word	0x0000000c


	//----- nvinfo : EIATTR_FRAME_SIZE
	.align		4
.L_62:
        /*0144*/ 	.byte	0x04, 0x11
        /*0146*/ 	.short	(.L_64 - .L_63)
	.align		4
.L_63:
        /*0148*/ 	.word	index@(packed_ot_receiver)
        /*014c*/ 	.word	0x00000000


	//----- nvinfo : EIATTR_REGCOUNT
	.align		4
.L_64:
        /*0150*/ 	.byte	0x04, 0x2f
        /*0152*/ 	.short	(.L_66 - .L_65)
	.align		4
.L_65:
        /*0154*/ 	.word	index@(packed_ot_helper)
        /*0158*/ 	.word	0x0000000c


	//----- nvinfo : EIATTR_FRAME_SIZE
	.align		4
.L_66:
        /*015c*/ 	.byte	0x04, 0x11
        /*015e*/ 	.short	(.L_68 - .L_67)
	.align		4
.L_67:
        /*0160*/ 	.word	index@(packed_ot_helper)
        /*0164*/ 	.word	0x00000000


	//----- nvinfo : EIATTR_REGCOUNT
	.align		4
.L_68:
        /*0168*/ 	.byte	0x04, 0x2f
        /*016a*/ 	.short	(.L_70 - .L_69)
	.align		4
.L_69:
        /*016c*/ 	.word	index@(collapse_u64_helper)
        /*0170*/ 	.word	0x00000014


	//----- nvinfo : EIATTR_FRAME_SIZE
	.align		4
.L_70:
        /*0174*/ 	.byte	0x04, 0x11
        /*0176*/ 	.short	(.L_72 - .L_71)
	.align		4
.L_71:
        /*0178*/ 	.word	index@(collapse_u64_helper)
        /*017c*/ 	.word	0x00000000


	//----- nvinfo : EIATTR_MIN_STACK_SIZE
	.align		4
.L_72:
        /*0180*/ 	.byte	0x04, 0x12
        /*0182*/ 	.short	(.L_74 - .L_73)
	.align		4
.L_73:
        /*0184*/ 	.word	index@(collapse_u64_helper)
        /*0188*/ 	.word	0x00000000


	//----- nvinfo : EIATTR_MIN_STACK_SIZE
	.align		4
.L_74:
        /*018c*/ 	.byte	0x04, 0x12
        /*018e*/ 	.short	(.L_76 - .L_75)
	.align		4
.L_75:
        /*0190*/ 	.word	index@(packed_ot_helper)
        /*0194*/ 	.word	0x00000000


	//----- nvinfo : EIATTR_MIN_STACK_SIZE
	.align		4
.L_76:
        /*0198*/ 	.byte	0x04, 0x12
        /*019a*/ 	.short	(.L_78 - .L_77)
	.align		4
.L_77:
        /*019c*/ 	.word	index@(packed_ot_receiver)
        /*01a0*/ 	.word	0x00000000


	//----- nvinfo : EIATTR_MIN_STACK_SIZE
	.align		4
.L_78:
        /*01a4*/ 	.byte	0x04, 0x12
        /*01a6*/ 	.short	(.L_80 - .L_79)
	.align		4
.L_79:
        /*01a8*/ 	.word	index@(packed_ot_sender)
        /*01ac*/ 	.word	0x00000000


	//----- nvinfo : EIATTR_MIN_STACK_SIZE
	.align		4
.L_80:
        /*01b0*/ 	.byte	0x04, 0x12
        /*01b2*/ 	.short	(.L_82 - .L_81)
	.align		4
.L_81:
        /*01b4*/ 	.word	index@(shared_u64_transpose_pack_u64)
        /*01b8*/ 	.word	0x00000200


	//----- nvinfo : EIATTR_MIN_STACK_SIZE
	.align		4
.L_82:
        /*01bc*/ 	.byte	0x04, 0x12
        /*01be*/ 	.short	(.L_84 - .L_83)
	.align		4
.L_83:
        /*01c0*/ 	.word	index@(shared_u64_transpose_pack_u64_global_mem)
        /*01c4*/ 	.word	0x00000000


	//----- nvinfo : EIATTR_MIN_STACK_SIZE
	.align		4
.L_84:
        /*01c8*/ 	.byte	0x04, 0x12
        /*01ca*/ 	.short	(.L_86 - .L_85)
	.align		4
.L_85:
        /*01cc*/ 	.word	index@(shared_u32_transpose_pack_u64)
        /*01d0*/ 	.word	0x00000100


	//----- nvinfo : EIATTR_MIN_STACK_SIZE
	.align		4
.L_86:
        /*01d4*/ 	.byte	0x04, 0x12
        /*01d6*/ 	.short	(.L_88 - .L_87)
	.align		4
.L_87:
        /*01d8*/ 	.word	index@(shared_u16_transpose_pack_u64)
        /*01dc*/ 	.word	0x00000080


	//----- nvinfo : EIATTR_MIN_STACK_SIZE
	.align		4
.L_88:
        /*01e0*/ 	.byte	0x04, 0x12
        /*01e2*/ 	.short	(.L_90 - .L_89)
	.align		4
.L_89:
        /*01e4*/ 	.word	index@(shared_mul_lift_b)
        /*01e8*/ 	.word	0x00000000


	//----- nvinfo : EIATTR_MIN_STACK_SIZE
	.align		4
.L_90:
        /*01ec*/ 	.byte	0x04, 0x12
        /*01ee*/ 	.short	(.L_92 - .L_91)
	.align		4
.L_91:
        /*01f0*/ 	.word	index@(shared_or_pre_assign)
        /*01f4*/ 	.word	0x00000000


	//----- nvinfo : EIATTR_MIN_STACK_SIZE
	.align		4
.L_92:
        /*01f8*/ 	.byte	0x04, 0x12
        /*01fa*/ 	.short	(.L_94 - .L_93)
	.align		4
.L_93:
        /*01fc*/ 	.word	index@(shared_and_pre)
        /*0200*/ 	.word	0x00000000


	//----- nvinfo : EIATTR_MIN_STACK_SIZE
	.align		4
.L_94:
        /*0204*/ 	.byte	0x04, 0x12
        /*0206*/ 	.short	(.L_96 - .L_95)
	.align		4
.L_95:
        /*0208*/ 	.word	index@(shared_xor_assign)
        /*020c*/ 	.word	0x00000000


	//----- nvinfo : EIATTR_MIN_STACK_SIZE
	.align		4
.L_96:
        /*0210*/ 	.byte	0x04, 0x12
        /*0212*/ 	.short	(.L_98 - .L_97)
	.align		4
.L_97:
        /*0214*/ 	.word	index@(shared_xor)
        /*0218*/ 	.word	0x00000000


	//----- nvinfo : EIATTR_MIN_STACK_SIZE
	.align		4
.L_98:
        /*021c*/ 	.byte	0x04, 0x12
        /*021e*/ 	.short	(.L_100 - .L_99)
	.align		4
.L_99:
        /*0220*/ 	.word	index@(shared_not)
        /*0224*/ 	.word	0x00000000


	//----- nvinfo : EIATTR_MIN_STACK_SIZE
	.align		4
.L_100:
        /*0228*/ 	.byte	0x04, 0x12
        /*022a*/ 	.short	(.L_102 - .L_101)
	.align		4
.L_101:
        /*022c*/ 	.word	index@(shared_not_inplace)
        /*0230*/ 	.word	0x00000000


	//----- nvinfo : EIATTR_MIN_STACK_SIZE
	.align		4
.L_102:
        /*0234*/ 	.byte	0x04, 0x12
        /*0236*/ 	.short	(.L_104 - .L_103)
	.align		4
.L_103:
        /*0238*/ 	.word	index@(shared_assign)
        /*023c*/ 	.word	0x00000000
.L_104:


//--------------------- .nv.compat                --------------------------
	.section	.nv.compat,"",@"SHT_CUDA_COMPAT_INFO"
	.align	4
        /*0000*/ 	.byte	0x02, 0x09, 0x00, 0x00, 0x02, 0x02, 0x01, 0x00, 0x02, 0x05, 0x05, 0x00, 0x03, 0x07, 0x01, 0x01
        /*0010*/ 	.byte	0x02, 0x03, 0x00, 0x00, 0x02, 0x06, 0x01, 0x00, 0x04, 0x0b, 0x08, 0x00, 0x09, 0x00, 0x00, 0x00
        /*0020*/ 	.byte	0x00, 0x00, 0x00, 0x00


//--------------------- .nv.info.collapse_u64_helper --------------------------
	.section	.nv.info.collapse_u64_helper,"",@"SHT_CUDA_INFO"
	.sectionflags	@""
	.align	4


	//----- nvinfo : EIATTR_CUDA_API_VERSION
	.align		4
        /*0000*/ 	.byte	0x04, 0x37
        /*0002*/ 	.short	(.L_106 - .L_105)
.L_105:
        /*0004*/ 	.word	0x00000082


	//----- nvinfo : EIATTR_KPARAM_INFO
	.align		4
.L_106:
        /*0008*/ 	.byte	0x04, 0x17
        /*000a*/ 	.short	(.L_108 - .L_107)
.L_107:
        /*000c*/ 	.word	0x00000000
        /*0010*/ 	.short	0x0005
        /*0012*/ 	.short	0x0028
        /*0014*/ 	.byte	0x00, 0xf0, 0x11, 0x00


	//----- nvinfo : EIATTR_KPARAM_INFO
	.align		4
.L_108:
        /*0018*/ 	.byte	0x04, 0x17
        /*001a*/ 	.short	(.L_110 - .L_109)
.L_109:
        /*001c*/ 	.word	0x00000000
        /*0020*/ 	.short	0x0004
        /*0022*/ 	.short	0x0020
        /*0024*/ 	.byte	0x00, 0xf5, 0x21, 0x00


	//----- nvinfo : EIATTR_KPARAM_INFO
	.align		4
.L_110:
        /*0028*/ 	.byte	0x04, 0x17
        /*002a*/ 	.short	(.L_112 - .L_111)
.L_111:
        /*002c*/ 	.word	0x00000000
        /*0030*/ 	.short	0x0003
        /*0032*/ 	.short	0x0018
        /*0034*/ 	.byte	0x00, 0xf5, 0x21, 0x00


	//----- nvinfo : EIATTR_KPARAM_INFO
	.align		4
.L_112:
        /*0038*/ 	.byte	0x04, 0x17
        /*003a*/ 	.short	(.L_114 - .L_113)
.L_113:
        /*003c*/ 	.word	0x00000000
        /*0040*/ 	.short	0x0002
        /*0042*/ 	.short	0x0010
        /*0044*/ 	.byte	0x00, 0xf5, 0x21, 0x00


	//----- nvinfo : EIATTR_KPARAM_INFO
	.align		4
.L_114:
        /*0048*/ 	.byte	0x04, 0x17
        /*004a*/ 	.short	(.L_116 - .L_115)
.L_115:
        /*004c*/ 	.word	0x00000000
        /*0050*/ 	.short	0x0001
        /*0052*/ 	.short	0x0008
        /*0054*/ 	.byte	0x00, 0xf5, 0x21, 0x00


	//----- nvinfo : EIATTR_KPARAM_INFO
	.align		4
.L_116:
        /*0058*/ 	.byte	0x04, 0x17
        /*005a*/ 	.short	(.L_118 - .L_117)
.L_117:
        /*005c*/ 	.word	0x00000000
        /*0060*/ 	.short	0x0000
        /*0062*/ 	.short	0x0000
        /*0064*/ 	.byte	0x00, 0xf5, 0x21, 0x00


	//----- nvinfo : EIATTR_SPARSE_MMA_MASK
	.align		4
.L_118:
        /*0068*/ 	.byte	0x03, 0x50
        /*006a*/ 	.short	0x0000


	//----- nvinfo : EIATTR_MAXREG_COUNT
	.align		4
        /*006c*/ 	.byte	0x03, 0x1b
        /*006e*/ 	.short	0x00ff


	//----- nvinfo : EIATTR_MERCURY_ISA_VERSION
	.align		4
        /*0070*/ 	.byte	0x03, 0x5f
        /*0072*/ 	.short	0x0101


	//----- nvinfo : EIATTR_VRC_CTA_INIT_COUNT
	.align		4
        /*0074*/ 	.byte	0x02, 0x4a
	.zero		1
	.zero		1


	//----- nvinfo : EIATTR_EXIT_INSTR_OFFSETS
	.align		4
        /*0078*/ 	.byte	0x04, 0x1c
        /*007a*/ 	.short	(.L_120 - .L_119)


	//   ....[0]....
.L_119:
        /*007c*/ 	.word	0x00000070


	//   ....[1]....
        /*0080*/ 	.word	0x00000240


	//----- nvinfo : EIATTR_CBANK_PARAM_SIZE
	.align		4
.L_120:
        /*0084*/ 	.byte	0x03, 0x19
        /*0086*/ 	.short	0x002c


	//----- nvinfo : EIATTR_PARAM_CBANK
	.align		4
        /*0088*/ 	.byte	0x04, 0x0a
        /*008a*/ 	.short	(.L_122 - .L_121)
	.align		4
.L_121:
        /*008c*/ 	.word	index@(.nv.constant0.collapse_u64_helper)
        /*0090*/ 	.short	0x0380
        /*0092*/ 	.short	0x002c


	//----- nvinfo : EIATTR_SW_WAR
	.align		4
.L_122:
        /*0094*/ 	.byte	0x04, 0x36
        /*0096*/ 	.short	(.L_124 - .L_123)
.L_123:
        /*0098*/ 	.word	0x00000008
.L_124:


//--------------------- .nv.info.packed_ot_helper --------------------------
	.section	.nv.info.packed_ot_helper,"",@"SHT_CUDA_INFO"
	.sectionflags	@""
	.align	4


	//----- nvinfo : EIATTR_CUDA_API_VERSION
	.align		4
        /*0000*/ 	.byte	0x04, 0x37
        /*0002*/ 	.short	(.L_126 - .L_125)
.L_125:
        /*0004*/ 	.word	0x00000082


	//----- nvinfo : EIATTR_KPARAM_INFO
	.align		4
.L_126:
        /*0008*/ 	.byte	0x04, 0x17
        /*000a*/ 	.short	(.L_128 - .L_127)
.L_127:
        /*000c*/ 	.word	0x00000000
        /*0010*/ 	.short	0x0006
        /*0012*/ 	.short	0x0030
        /*0014*/ 	.byte	0x00, 0xf0, 0x11, 0x00


	//----- nvinfo : EIATTR_KPARAM_INFO
	.align		4
.L_128:
        /*0018*/ 	.byte	0x04, 0x17
        /*001a*/ 	.short	(.L_130 - .L_129)
.L_129:
        /*001c*/ 	.word	0x00000000
        /*0020*/ 	.short	0x0005
        /*0022*/ 	.short	0x0028
        /*0024*/ 	.byte	0x00, 0xf5, 0x21, 0x00


	//----- nvinfo : EIATTR_KPARAM_INFO
	.align		4
.L_130:
        /*0028*/ 	.byte	0x04, 0x17
        /*002a*/ 	.short	(.L_132 - .L_131)
.L_131:
        /*002c*/ 	.word	0x00000000
        /*0030*/ 	.short	0x0004
        /*0032*/ 	.short	0x0020
        /*0034*/ 	.byte	0x00, 0xf5, 0x21, 0x00


	//----- nvinfo : EIATTR_KPARAM_INFO
	.align		4
.L_132:
        /*0038*/ 	.byte	0x04, 0x17
        /*003a*/ 	.short	(.L_134 - .L_133)
.L_133:
        /*003c*/ 	.word	0x00000000
        /*0040*/ 	.short	0x0003
        /*0042*/ 	.short	0x0018
        /*0044*/ 	.byte	0x00, 0xf5, 0x21, 0x00


	//----- nvinfo : EIATTR_KPARAM_INFO
	.align		4
.L_134:
        /*0048*/ 	.byte	0x04, 0x17
        /*004a*/ 	.short	(.L_136 - .L_135)
.L_135:
        /*004c*/ 	.word	0x00000000
        /*0050*/ 	.short	0x0002
        /*0052*/ 	.short	0x0010
        /*0054*/ 	.byte	0x00, 0xf5, 0x21, 0x00


	//----- nvinfo : EIATTR_KPARAM_INFO
	.align		4
.L_136:
        /*0058*/ 	.byte	0x04, 0x17
        /*005a*/ 	.short	(.L_138 - .L_137)
.L_137:
        /*005c*/ 	.word	0x00000000
        /*0060*/ 	.short	0x0001
        /*0062*/ 	.short	0x0008
        /*0064*/ 	.byte	0x00, 0xf5, 0x21, 0x00


	//----- nvinfo : EIATTR_KPARAM_INFO
	.align		4
.L_138:
        /*0068*/ 	.byte	0x04, 0x17
        /*006a*/ 	.short	(.L_140 - .L_139)
.L_139:
        /*006c*/ 	.word	0x00000000
        /*0070*/ 	.short	0x0000
        /*0072*/ 	.short	0x0000
        /*0074*/ 	.byte	0x00, 0xf5, 0x21, 0x00


	//----- nvinfo : EIATTR_SPARSE_MMA_MASK
	.align		4
.L_140:
        /*0078*/ 	.byte	0x03, 0x50
        /*007a*/ 	.short	0x0000


	//----- nvinfo : EIATTR_MAXREG_COUNT
	.align		4
        /*007c*/ 	.byte	0x03, 0x1b
        /*007e*/ 	.short	0x00ff


	//----- nvinfo : EIATTR_MERCURY_ISA_VERSION
	.align		4
        /*0080*/ 	.byte	0x03, 0x5f
        /*0082*/ 	.short	0x0101


	//----- nvinfo : EIATTR_VRC_CTA_INIT_COUNT
	.align		4
        /*0084*/ 	.byte	0x02, 0x4a
	.zero		1
	.zero		1


	//----- nvinfo : EIATTR_EXIT_INSTR_OFFSETS
	.align		4
        /*0088*/ 	.byte	0x04, 0x1c
        /*008a*/ 	.short	(.L_142 - .L_141)


	//   ....[0]....
.L_141:
        /*008c*/ 	.word	0x00000080


	//   ....[1]....
        /*0090*/ 	.word	0x00000230


	//   ....[2]....
        /*0094*/ 	.word	0x000002a0


	//----- nvinfo : EIATTR_CRS_STACK_SIZE
	.align		4
.L_142:
        /*0098*/ 	.byte	0x04, 0x1e
        /*009a*/ 	.short	(.L_144 - .L_143)
.L_143:
        /*009c*/ 	.word	0x00000000


	//----- nvinfo : EIATTR_CBANK_PARAM_SIZE
	.align		4
.L_144:
        /*00a0*/ 	.byte	0x03, 0x19
        /*00a2*/ 	.short	0x0034


	//----- nvinfo : EIATTR_PARAM_CBANK
	.align		4
        /*00a4*/ 	.byte	0x04, 0x0a
        /*00a6*/ 	.short	(.L_146 - .L_145)
	.align		4
.L_145:
        /*00a8*/ 	.word	index@(.nv.constant0.packed_ot_helper)
        /*00ac*/ 	.short	0x0380
        /*00ae*/ 	.short	0x0034


	//----- nvinfo : EIATTR_SW_WAR
	.align		4
.L_146:
        /*00b0*/ 	.byte	0x04, 0x36
        /*00b2*/ 	.short	(.L_148 - .L_147)
.L_147:
        /*00b4*/ 	.word	0x00000008
.L_148:


//--------------------- .nv.info.packed_ot_receiver --------------------------
	.section	.nv.info.packed_ot_receiver,"",@"SHT_CUDA_INFO"
	.sectionflags	@""
	.align	4


	//----- nvinfo : EIATTR_CUDA_API_VERSION
	.align		4
        /*0000*/ 	.byte	0x04, 0x37
        /*0002*/ 	.short	(.L_150 - .L_149)
.L_149:
        /*0004*/ 	.word	0x00000082


	//----- nvinfo : EIATTR_KPARAM_INFO
	.align		4
.L_150:
        /*0008*/ 	.byte	0x04, 0x17
        /*000a*/ 	.short	(.L_152 - .L_151)
.L_151:
        /*000c*/ 	.word	0x00000000
        /*0010*/ 	.short	0x0007
        /*0012*/ 	.short	0x0038
        /*0014*/ 	.byte	0x00, 0xf0, 0x11, 0x00


	//----- nvinfo : EIATTR_KPARAM_INFO
	.align		4
.L_152:
        /*0018*/ 	.byte	0x04, 0x17
        /*001a*/ 	.short	(.L_154 - .L_153)
.L_153:
        /*001c*/ 	.word	0x00000000
        /*0020*/ 	.short	0x0006
        /*0022*/ 	.short	0x0030
        /*0024*/ 	.byte	0x00, 0xf5, 0x21, 0x00


	//----- nvinfo : EIATTR_KPARAM_INFO
	.align		4
.L_154:
        /*0028*/ 	.byte	0x04, 0x17
        /*002a*/ 	.short	(.L_156 - .L_155)
.L_155:
        /*002c*/ 	.word	0x00000000
        /*0030*/ 	.short	0x0005
        /*0032*/ 	.short	0x0028
        /*0034*/ 	.byte	0x00, 0xf5, 0x21, 0x00


	//----- nvinfo : EIATTR_KPARAM_INFO
	.align		4
.L_156:
        /*0038*/ 	.byte	0x04, 0x17
        /*003a*/ 	.short	(.L_158 - .L_157)
.L_157:
        /*003c*/ 	.word	0x00000000
        /*0040*/ 	.short	0x0004
        /*0042*/ 	.short	0x0020
        /*0044*/ 	.byte	0x00, 0xf5, 0x21, 0x00


	//----- nvinfo : EIATTR_KPARAM_INFO
	.align		4
.L_158:
        /*0048*/ 	.byte	0x04, 0x17
        /*004a*/ 	.short	(.L_160 - .L_159)
.L_159:
        /*004c*/ 	.word	0x00000000
        /*0050*/ 	.short	0x0003
        /*0052*/ 	.short	0x0018
        /*0054*/ 	.byte	0x00, 0xf5, 0x21, 0x00


	//----- nvinfo : EIATTR_KPARAM_INFO
	.align		4
.L_160:
        /*0058*/ 	.byte	0x04, 0x17
        /*005a*/ 	.short	(.L_162 - .L_161)
.L_161:
        /*005c*/ 	.word	0x00000000
        /*0060*/ 	.short	0x0002
        /*0062*/ 	.short	0x0010
        /*0064*/ 	.byte	0x00, 0xf5, 0x21, 0x00


	//----- nvinfo : EIATTR_KPARAM_INFO
	.align		4
.L_162:
        /*0068*/ 	.byte	0x04, 0x17
        /*006a*/ 	.short	(.L_164 - .L_163)
.L_163:
        /*006c*/ 	.word	0x00000000
        /*0070*/ 	.short	0x0001
        /*0072*/ 	.short	0x0008
        /*0074*/ 	.byte	0x00, 0xf5, 0x21, 0x00


	//----- nvinfo : EIATTR_KPARAM_INFO
	.align		4
.L_164:
        /*0078*/ 	.byte	0x04, 0x17
        /*007a*/ 	.short	(.L_166 - .L_165)
.L_165:
        /*007c*/ 	.word	0x00000000
        /*0080*/ 	.short	0x0000
        /*0082*/ 	.short	0x0000
        /*0084*/ 	.byte	0x00, 0xf5, 0x21, 0x00


	//----- nvinfo : EIATTR_SPARSE_MMA_MASK
	.align		4
.L_166:
        /*0088*/ 	.byte	0x03, 0x50
        /*008a*/ 	.short	0x0000


	//----- nvinfo : EIATTR_MAXREG_COUNT
	.align		4
        /*008c*/ 	.byte	0x03, 0x1b
        /*008e*/ 	.short	0x00ff


	//----- nvinfo : EIATTR_MERCURY_ISA_VERSION
	.align		4
        /*0090*/ 	.byte	0x03, 0x5f
        /*0092*/ 	.short	0x0101


	//----- nvinfo : EIATTR_VRC_CTA_INIT_COUNT
	.align		4
        /*0094*/ 	.byte	0x02, 0x4a
	.zero		1
	.zero		1


	//----- nvinfo : EIATTR_EXIT_INSTR_OFFSETS
	.align		4
        /*0098*/ 	.byte	0x04, 0x1c
        /*009a*/ 	.short	(.L_168 - .L_167)


	//   ....[0]....
.L_167:
        /*009c*/ 	.word	0x00000080


	//   ....[1]....
        /*00a0*/ 	.word	0x00000270


	//   ....[2]....
        /*00a4*/ 	.word	0x00000320


	//----- nvinfo : EIATTR_CRS_STACK_SIZE
	.align		4
.L_168:
        /*00a8*/ 	.byte	0x04, 0x1e
        /*00aa*/ 	.short	(.L_170 - .L_169)
.L_169:
        /*00ac*/ 	.word	0x00000000


	//----- nvinfo : EIATTR_CBANK_PARAM_SIZE
	.align		4
.L_170:
        /*00b0*/ 	.byte	0x03, 0x19
        /*00b2*/ 	.short	0x003c


	//----- nvinfo : EIATTR_PARAM_CBANK
	.align		4
        /*00b4*/ 	.byte	0x04, 0x0a
        /*00b6*/ 	.short	(.L_172 - .L_171)
	.align		4
.L_171:
        /*00b8*/ 	.word	index@(.nv.constant0.packed_ot_receiver)
        /*00bc*/ 	.short	0x0380
        /*00be*/ 	.short	0x003c


	//----- nvinfo : EIATTR_SW_WAR
	.align		4
.L_172:
        /*00c0*/ 	.byte	0x04, 0x36
        /*00c2*/ 	.short	(.L_174 - .L_173)
.L_173:
        /*00c4*/ 	.word	0x00000008
.L_174:


//--------------------- .nv.info.packed_ot_sender --------------------------
	.section	.nv.info.packed_ot_sender,"",@"SHT_CUDA_INFO"
	.sectionflags	@""
	.align	4


	//----- nvinfo : EIATTR_CUDA_API_VERSION
	.align		4
        /*0000*/ 	.byte	0x04, 0x37
        /*0002*/ 	.short	(.L_176 - .L_175)
.L_175:
        /*0004*/ 	.word	0x00000082


	//----- nvinfo : EIATTR_KPARAM_INFO
	.align		4
.L_176:
        /*0008*/ 	.byte	0x04, 0x17
        /*000a*/ 	.short	(.L_178 - .L_177)
.L_177:
        /*000c*/ 	.word	0x00000000
        /*0010*/ 	.short	0x000a
        /*0012*/ 	.short	0x0050
        /*0014*/ 	.byte	0x00, 0xf0, 0x11, 0x00


	//----- nvinfo : EIATTR_KPARAM_INFO
	.align		4
.L_178:
        /*0018*/ 	.byte	0x04, 0x17
        /*001a*/ 	.short	(.L_180 - .L_179)
.L_179:
        /*001c*/ 	.word	0x00000000
        /*0020*/ 	.short	0x0009
        /*0022*/ 	.short	0x0048
        /*0024*/ 	.byte	0x00, 0xf5, 0x21, 0x00


	//----- nvinfo : EIATTR_KPARAM_INFO
	.align		4
.L_180:
        /*0028*/ 	.byte	0x04, 0x17
        /*002a*/ 	.short	(.L_182 - .L_181)
.L_181:
        /*002c*/ 	.word	0x00000000
        /*0030*/ 	.short	0x0008
        /*0032*/ 	.short	0x0040
        /*0034*/ 	.byte	0x00, 0xf5, 0x21, 0x00


	//----- nvinfo : EIATTR_KPARAM_INFO
	.align		4
.L_182:
        /*0038*/ 	.byte	0x04, 0x17
        /*003a*/ 	.short	(.L_184 - .L_183)
.L_183:
        /*003c*/ 	.word	0x00000000
        /*0040*/ 	.short	0x0007
        /*0042*/ 	.short	0x0038
        /*0044*/ 	.byte	0x00, 0xf5, 0x21, 0x00


	//----- nvinfo : EIATTR_KPARAM_INFO
	.align		4
.L_184:
        /*0048*/ 	.byte	0x04, 0x17
        /*004a*/ 	.short	(.L_186 - .L_185)
.L_185:
        /*004c*/ 	.word	0x00000000
        /*0050*/ 	.short	0x0006
        /*0052*/ 	.short	0x0030
        /*0054*/ 	.byte	0x00, 0xf5, 0x21, 0x00


	//----- nvinfo : EIATTR_KPARAM_INFO
	.align		4
.L_186:
        /*0058*/ 	.byte	0x04, 0x17
        /*005a*/ 	.short	(.L_188 - .L_187)
.L_187:
        /*005c*/ 	.word	0x00000000
        /*0060*/ 	.short	0x0005
        /*0062*/ 	.short	0x0028
        /*0064*/ 	.byte	0x00, 0xf5, 0x21, 0x00


	//----- nvinfo : EIATTR_KPARAM_INFO
	.align		4
.L_188:
        /*0068*/ 	.byte	0x04, 0x17
        /*006a*/ 	.short	(.L_190 - .L_189)
.L_189:
        /*006c*/ 	.word	0x00000000
        /*0070*/ 	.short	0x0004
        /*0072*/ 	.short	0x0020
        /*0074*/ 	.byte	0x00, 0xf5, 0x21, 0x00


	//----- nvinfo : EIATTR_KPARAM_INFO
	.align		4
.L_190:
        /*0078*/ 	.byte	0x04, 0x17
        /*007a*/ 	.short	(.L_192 - .L_191)
.L_191:
        /*007c*/ 	.word	0x00000000
        /*0080*/ 	.short	0x0003
        /*0082*/ 	.short	0x0018
        /*0084*/ 	.byte	0x00, 0xf5, 0x21, 0x00


	//----- nvinfo : EIATTR_KPARAM_INFO
	.align		4
.L_192:
        /*0088*/ 	.byte	0x04, 0x17
        /*008a*/ 	.short	(.L_194 - .L_193)
.L_193:
        /*008c*/ 	.word	0x00000000
        /*0090*/ 	.short	0x0002
        /*0092*/ 	.short	0x0010
        /*0094*/ 	.byte	0x00, 0xf5, 0x21, 0x00


	//----- nvinfo : EIATTR_KPARAM_INFO
	.align		4
.L_194:
        /*0098*/ 	.byte	0x04, 0x17
        /*009a*/ 	.short	(.L_196 - .L_195)
.L_195:
        /*009c*/ 	.word	0x00000000
        /*00a0*/ 	.short	0x0001
        /*00a2*/ 	.short	0x0008
        /*00a4*/ 	.byte	0x00, 0xf5, 0x21, 0x00


	//----- nvinfo : EIATTR_KPARAM_INFO
	.align		4
.L_196:
        /*00a8*/ 	.byte	0x04, 0x17
        /*00aa*/ 	.short	(.L_198 - .L_197)
.L_197:
        /*00ac*/ 	.word	0x00000000
        /*00b0*/ 	.short	0x0000
        /*00b2*/ 	.short	0x0000
        /*00b4*/ 	.byte	0x00, 0xf5, 0x21, 0x00


	//----- nvinfo : EIATTR_SPARSE_MMA_MASK
	.align		4
.L_198:
        /*00b8*/ 	.byte	0x03, 0x50
        /*00ba*/ 	.short	0x0000


	//----- nvinfo : EIATTR_MAXREG_COUNT
	.align		4
        /*00bc*/ 	.byte	0x03, 0x1b
        /*00be*/ 	.short	0x00ff


	//----- nvinfo : EIATTR_MERCURY_ISA_VERSION
	.align		4
        /*00c0*/ 	.byte	0x03, 0x5f
        /*00c2*/ 	.short	0x0101


	//----- nvinfo : EIATTR_VRC_CTA_INIT_COUNT
	.align		4
        /*00c4*/ 	.byte	0x02, 0x4a
	.zero		1
	.zero		1


	//----- nvinfo : EIATTR_EXIT_INSTR_OFFSETS
	.align		4
        /*00c8*/ 	.byte	0x04, 0x1c
        /*00ca*/ 	.short	(.L_200 - .L_199)


	//   ....[0]....
.L_199:
        /*00cc*/ 	.word	0x00000080


	//   ....[1]....
        /*00d0*/ 	.word	0x00000380


	//----- nvinfo : EIATTR_CBANK_PARAM_SIZE
	.align		4
.L_200:
        /*00d4*/ 	.byte	0x03, 0x19
        /*00d6*/ 	.short	0x0054


	//----- nvinfo : EIATTR_PARAM_CBANK
	.align		4
        /*00d8*/ 	.byte	0x04, 0x0a
        /*00da*/ 	.short	(.L_202 - .L_201)
	.align		4
.L_201:
        /*00dc*/ 	.word	index@(.nv.constant0.packed_ot_sender)
        /*00e0*/ 	.short	0x0380
        /*00e2*/ 	.short	0x0054


	//----- nvinfo : EIATTR_SW_WAR
	.align		4
.L_202:
        /*00e4*/ 	.byte	0x04, 0x36
        /*00e6*/ 	.short	(.L_204 - .L_203)
.L_203:
        /*00e8*/ 	.word	0x00000008
.L_204:


//--------------------- .nv.info.shared_u64_transpose_pack_u64 --------------------------
	.section	.nv.info.shared_u64_transpose_pack_u64,"",@"SHT_CUDA_INFO"
	.sectionflags	@""
	.align	4


	//----- nvinfo : EIATTR_CUDA_API_VERSION
	.align		4
        /*0000*/ 	.byte	0x04, 0x37
        /*0002*/ 	.short	(.L_206 - .L_205)
.L_205:
        /*0004*/ 	.word	0x00000082


	//----- nvinfo : EIATTR_KPARAM_INFO
	.align		4
.L_206:
        /*0008*/ 	.byte	0x04, 0x17
        /*000a*/ 	.short	(.L_208 - .L_207)
.L_207:
        /*000c*/ 	.word	0x00000000
        /*0010*/ 	.short	0x0005
        /*0012*/ 	.short	0x0024
        /*0014*/ 	.byte	0x00, 0xf0, 0x11, 0x00


	//----- nvinfo : EIATTR_KPARAM_INFO
	.align		4
.L_208:
        /*0018*/ 	.byte	0x04, 0x17
        /*001a*/ 	.short	(.L_210 - .L_209)
.L_209:
        /*001c*/ 	.word	0x00000000
        /*0020*/ 	.short	0x0004
        /*0022*/ 	.short	0x0020
        /*0024*/ 	.byte	0x00, 0xf0, 0x11, 0x00


	//----- nvinfo : EIATTR_KPARAM_INFO
	.align		4
.L_210:
        /*0028*/ 	.byte	0x04, 0x17
        /*002a*/ 	.short	(.L_212 - .L_211)
.L_211:
        /*002c*/ 	.word	0x00000000
        /*0030*/ 	.short	0x0003
        /*0032*/ 	.short	0x0018
        /*0034*/ 	.byte	0x00, 0xf5, 0x21, 0x00


	//----- nvinfo : EIATTR_KPARAM_INFO
	.align		4
.L_212:
        /*0038*/ 	.byte	0x04, 0x17
        /*003a*/ 	.short	(.L_214 - .L_213)
.L_213:
        /*003c*/ 	.word	0x00000000
        /*0040*/ 	.short	0x0002
        /*0042*/ 	.short	0x0010
        /*0044*/ 	.byte	0x00, 0xf5, 0x21, 0x00


	//----- nvinfo : EIATTR_KPARAM_INFO
	.align		4
.L_214:
        /*0048*/ 	.byte	0x04, 0x17
        /*004a*/ 	.short	(.L_216 - .L_215)
.L_215:
        /*004c*/ 	.word	0x00000000
        /*0050*/ 	.short	0x0001
        /*0052*/ 	.short	0x0008
        /*0054*/ 	.byte	0x00, 0xf5, 0x21, 0x00


	//----- nvinfo : EIATTR_KPARAM_INFO
	.align		4
.L_216:
        /*0058*/ 	.byte	0x04, 0x17
        /*005a*/ 	.short	(.L_218 - .L_217)
.L_217:
        /*005c*/ 	.word	0x00000000
        /*0060*/ 	.short	0x0000
        /*0062*/ 	.short	0x0000
        /*0064*/ 	.byte	0x00, 0xf5, 0x21, 0x00


	//----- nvinfo : EIATTR_SPARSE_MMA_MASK
	.align		4
.L_218:
        /*0068*/ 	.byte	0x03, 0x50
        /*006a*/ 	.short	0x0000


	//----- nvinfo : EIATTR_MAXREG_COUNT
	.align		4
        /*006c*/ 	.byte	0x03, 0x1b
        /*006e*/ 	.short	0x00ff


	//----- nvinfo : EIATTR_EXTERNS
	.align		4
        /*0070*/ 	.byte	0x04, 0x0f
        /*0072*/ 	.short	(.L_220 - .L_219)


	//   ....[0]....
	.align		4
.L_219:
        /*0074*/ 	.word	index@(__assertfail)


	//----- nvinfo : EIATTR_MERCURY_ISA_VERSION
	.align		4
.L_220:
        /*0078*/ 	.byte	0x03, 0x5f
        /*007a*/ 	.short	0x0101


	//----- nvinfo : EIATTR_VRC_CTA_INIT_COUNT
	.align		4
        /*007c*/ 	.byte	0x02, 0x4a
	.zero		1
	.zero		1


	//----- nvinfo : EIATTR_SYSCALL_OFFSETS
	.align		4
        /*0080*/ 	.byte	0x04, 0x46
        /*0082*/ 	.short	(.L_222 - .L_221)


	//   ....[0]....
.L_221:
        /*0084*/ 	.word	0x00000180


	//   ....[1]....
        /*0088*/ 	.word	0x000002b0


	//----- nvinfo : EIATTR_EXIT_INSTR_OFFSETS
	.align		4
.L_222:
        /*008c*/ 	.byte	0x04, 0x1c
        /*008e*/ 	.short	(.L_224 - .L_223)


	//   ....[0]....
.L_223:
        /*0090*/ 	.word	0x00008170


	//   ....[1]....
        /*0094*/ 	.word	0x000087d0


	//   ....[2]....
        /*0098*/ 	.word	0x00008ae0


	//   ....[3]....
        /*009c*/ 	.word	0x00008cc0


	//   ....[4]....
        /*00a0*/ 	.word	0x00008d90


	//   ....[5]....
        /*00a4*/ 	.word	0x00008df0


	//   ....[6]....
        /*00a8*/ 	.word	0x00010c50


	//   ....[7]....
        /*00ac*/ 	.word	0x000112c0


	//   ....[8]....
        /*00b0*/ 	.word	0x00011610


	//   ....[9]....
        /*00b4*/ 	.word	0x000117f0


	//   ....[10]....
        /*00b8*/ 	.word	0x00011900


	//----- nvinfo : EIATTR_CRS_STACK_SIZE
	.align		4
.L_224:
        /*00bc*/ 	.byte	0x04, 0x1e
        /*00be*/ 	.short	(.L_226 - .L_225)
.L_225:
        /*00c0*/ 	.word	0x00000000


	//----- nvinfo : EIATTR_CBANK_PARAM_SIZE
	.align		4
.L_226:
        /*00c4*/ 	.byte	0x03, 0x19
        /*00c6*/ 	.short	0x0028


	//----- nvinfo : EIATTR_PARAM_CBANK
	.align		4
        /*00c8*/ 	.byte	0x04, 0x0a
        /*00ca*/ 	.short	(.L_228 - .L_227)
	.align		4
.L_227:
        /*00cc*/ 	.word	index@(.nv.constant0.shared_u64_transpose_pack_u64)
        /*00d0*/ 	.short	0x0380
        /*00d2*/ 	.short	0x0028


	//----- nvinfo : EIATTR_SW_WAR
	.align		4
.L_228:
        /*00d4*/ 	.byte	0x04, 0x36
        /*00d6*/ 	.short	(.L_230 - .L_229)
.L_229:
        /*00d8*/ 	.word	0x00000008
.L_230:


//--------------------- .nv.info.shared_u64_transpose_pack_u64_global_mem --------------------------
	.section	.nv.info.shared_u64_transpose_pack_u64_global_mem,"",@"SHT_CUDA_INFO"
	.sectionflags	@""
	.align	4


	//----- nvinfo : EIATTR_CUDA_API_VERSION
	.align		4
        /*0000*/ 	.byte	0x04, 0x37
        /*0002*/ 	.short	(.L_232 - .L_231)
.L_231:
        /*0004*/ 	.word	0x00000082


	//----- nvinfo : EIATTR_KPARAM_INFO
	.align		4
.L_232:
        /*0008*/ 	.byte	0x04, 0x17
        /*000a*/ 	.short	(.L_234 - .L_233)
.L_233:
        /*000c*/ 	.word	0x00000000
        /*0010*/ 	.short	0x0005
        /*0012*/ 	.short	0x0024
        /*0014*/ 	.byte	0x00, 0xf0, 0x11, 0x00


	//----- nvinfo : EIATTR_KPARAM_INFO
	.align		4
.L_234:
        /*0018*/ 	.byte	0x04, 0x17
        /*001a*/ 	.short	(.L_236 - .L_235)
.L_235:
        /*001c*/ 	.word	0x00000000
        /*0020*/ 	.short	0x0004
        /*0022*/ 	.short	0x0020
        /*0024*/ 	.byte	0x00, 0xf0, 0x11, 0x00


	//----- nvinfo : EIATTR_KPARAM_INFO
	.align		4
.L_236:
        /*0028*/ 	.byte	0x04, 0x17
        /*002a*/ 	.short	(.L_238 - .L_237)
.L_237:
        /*002c*/ 	.word	0x00000000
        /*0030*/ 	.short	0x0003
        /*0032*/ 	.short	0x0018
        /*0034*/ 	.byte	0x00, 0xf5, 0x21, 0x00


	//----- nvinfo : EIATTR_KPARAM_INFO
	.align		4
.L_238:
        /*0038*/ 	.byte	0x04, 0x17
        /*003a*/ 	.short	(.L_240 - .L_239)
.L_239:
        /*003c*/ 	.word	0x00000000
        /*0040*/ 	.short	0x0002
        /*0042*/ 	.short	0x0010
        /*0044*/ 	.byte	0x00, 0xf5, 0x21, 0x00


	//----- nvinfo : EIATTR_KPARAM_INFO
	.align		4
.L_240:
        /*0048*/ 	.byte	0x04, 0x17
        /*004a*/ 	.short	(.L_242 - .L_241)
.L_241:
        /*004c*/ 	.word	0x00000000
        /*0050*/ 	.short	0x0001
        /*0052*/ 	.short	0x0008
        /*0054*/ 	.byte	0x00, 0xf5, 0x21, 0x00


	//----- nvinfo : EIATTR_KPARAM_INFO
	.align		4
.L_242:
        /*0058*/ 	.byte	0x04, 0x17
        /*005a*/ 	.short	(.L_244 - .L_243)
.L_243:
        /*005c*/ 	.word	0x00000000
        /*0060*/ 	.short	0x0000
        /*0062*/ 	.short	0x0000
        /*0064*/ 	.byte	0x00, 0xf5, 0x21, 0x00


	//----- nvinfo : EIATTR_SPARSE_MMA_MASK
	.align		4
.L_244:
        /*0068*/ 	.byte	0x03, 0x50
        /*006a*/ 	.short	0x0000


	//----- nvinfo : EIATTR_MAXREG_COUNT
	.align		4
        /*006c*/ 	.byte	0x03, 0x1b
        /*006e*/ 	.short	0x00ff


	//----- nvinfo : EIATTR_EXTERNS
	.align		4
        /*0070*/ 	.byte	0x04, 0x0f
        /*0072*/ 	.short	(.L_246 - .L_245)


	//   ....[0]....
	.align		4
.L_245:
        /*0074*/ 	.word	index@(__assertfail)


	//----- nvinfo : EIATTR_MERCURY_ISA_VERSION
	.align		4
.L_246:
        /*0078*/ 	.byte	0x03, 0x5f
        /*007a*/ 	.short	0x0101


	//----- nvinfo : EIATTR_VRC_CTA_INIT_COUNT
	.align		4
        /*007c*/ 	.byte	0x02, 0x4a
	.zero		1
	.zero		1


	//----- nvinfo : EIATTR_SYSCALL_OFFSETS
	.align		4
        /*0080*/ 	.byte	0x04, 0x46
        /*0082*/ 	.short	(.L_248 - .L_247)


	//   ....[0]....
.L_247:
        /*0084*/ 	.word	0x00000180


	//   ....[1]....
        /*0088*/ 	.word	0x000002b0


	//----- nvinfo : EIATTR_EXIT_INSTR_OFFSETS
	.align		4
.L_248:
        /*008c*/ 	.byte	0x04, 0x1c
        /*008e*/ 	.short	(.L_250 - .L_249)


	//   ....[0]....
.L_249:
        /*0090*/ 	.word	0x00000d30


	//   ....[1]....
        /*0094*/ 	.word	0x00001400


	//   ....[2]....
        /*0098*/ 	.word	0x000016f0


	//   ....[3]....
        /*009c*/ 	.word	0x000018b0


	//   ....[4]....
        /*00a0*/ 	.word	0x000019d0


	//   ....[5]....
        /*00a4*/ 	.word	0x00001a20


	//   ....[6]....
        /*00a8*/ 	.word	0x00002440


	//   ....[7]....
        /*00ac*/ 	.word	0x00002ae0


	//   ....[8]....
        /*00b0*/ 	.word	0x00002de0


	//   ....[9]....
        /*00b4*/ 	.word	0x00002fa0


	//   ....[10]....
        /*00b8*/ 	.word	0x00003100


	//----- nvinfo : EIATTR_CRS_STACK_SIZE
	.align		4
.L_250:
        /*00bc*/ 	.byte	0x04, 0x1e
        /*00be*/ 	.short	(.L_252 - .L_251)
.L_251:
        /*00c0*/ 	.word	0x00000000


	//----- nvinfo : EIATTR_CBANK_PARAM_SIZE
	.align		4
.L_252:
        /*00c4*/ 	.byte	0x03, 0x19
        /*00c6*/ 	.short	0x0028


	//----- nvinfo : EIATTR_PARAM_CBANK
	.align		4
        /*00c8*/ 	.byte	0x04, 0x0a
        /*00ca*/ 	.short	(.L_254 - .L_253)
	.align		4
.L_253:
        /*00cc*/ 	.word	index@(.nv.constant0.shared_u64_transpose_pack_u64_global_mem)
        /*00d0*/ 	.short	0x0380
        /*00d2*/ 	.short	0x0028


	//----- nvinfo : EIATTR_SW_WAR
	.align		4
.L_254:
        /*00d4*/ 	.byte	0x04, 0x36
        /*00d6*/ 	.short	(.L_256 - .L_255)
.L_255:
        /*00d8*/ 	.word	0x00000008
.L_256:


//--------------------- .nv.info.shared_u32_transpose_pack_u64 --------------------------
	.section	.nv.info.shared_u32_transpose_pack_u64,"",@"SHT_CUDA_INFO"
	.sectionflags	@""
	.align	4


	//----- nvinfo : EIATTR_CUDA_API_VERSION
	.align		4
        /*0000*/ 	.byte	0x04, 0x37
        /*0002*/ 	.short	(.L_258 - .L_257)
.L_257:
        /*0004*/ 	.word	0x00000082


	//----- nvinfo : EIATTR_KPARAM_INFO
	.align		4
.L_258:
        /*0008*/ 	.byte	0x04, 0x17
        /*000a*/ 	.short	(.L_260 - .L_259)
.L_259:
        /*000c*/ 	.word	0x00000000
        /*0010*/ 	.short	0x0005
        /*0012*/ 	.short	0x0024
        /*0014*/ 	.byte	0x00, 0xf0, 0x11, 0x00


	//----- nvinfo : EIATTR_KPARAM_INFO
	.align		4
.L_260:
        /*0018*/ 	.byte	0x04, 0x17
        /*001a*/ 	.short	(.L_262 - .L_261)
.L_261:
        /*001c*/ 	.word	0x00000000
        /*0020*/ 	.short	0x0004
        /*0022*/ 	.short	0x0020
        /*0024*/ 	.byte	0x00, 0xf0, 0x11, 0x00


	//----- nvinfo : EIATTR_KPARAM_INFO
	.align		4
.L_262:
        /*0028*/ 	.byte	0x04, 0x17
        /*002a*/ 	.short	(.L_264 - .L_263)
.L_263:
        /*002c*/ 	.word	0x00000000
        /*0030*/ 	.short	0x0003
        /*0032*/ 	.short	0x0018
        /*0034*/ 	.byte	0x00, 0xf5, 0x21, 0x00


	//----- nvinfo : EIATTR_KPARAM_INFO
	.align		4
.L_264:
        /*0038*/ 	.byte	0x04, 0x17
        /*003a*/ 	.short	(.L_266 - .L_265)
.L_265:
        /*003c*/ 	.word	0x00000000
        /*0040*/ 	.short	0x0002
        /*0042*/ 	.short	0x0010
        /*0044*/ 	.byte	0x00, 0xf5, 0x21, 0x00


	//----- nvinfo : EIATTR_KPARAM_INFO
	.align		4
.L_266:
        /*0048*/ 	.byte	0x04, 0x17
        /*004a*/ 	.short	(.L_268 - .L_267)
.L_267:
        /*004c*/ 	.word	0x00000000
        /*0050*/ 	.short	0x0001
        /*0052*/ 	.short	0x0008
        /*0054*/ 	.byte	0x00, 0xf5, 0x21, 0x00


	//----- nvinfo : EIATTR_KPARAM_INFO
	.align		4
.L_268:
        /*0058*/ 	.byte	0x04, 0x17
        /*005a*/ 	.short	(.L_270 - .L_269)
.L_269:
        /*005c*/ 	.word	0x00000000
        /*0060*/ 	.short	0x0000
        /*0062*/ 	.short	0x0000
        /*0064*/ 	.byte	0x00, 0xf5, 0x21, 0x00


	//----- nvinfo : EIATTR_SPARSE_MMA_MASK
	.align		4
.L_270:
        /*0068*/ 	.byte	0x03, 0x50
        /*006a*/ 	.short	0x0000


	//----- nvinfo : EIATTR_MAXREG_COUNT
	.align		4
        /*006c*/ 	.byte	0x03, 0x1b
        /*006e*/ 	.short	0x00ff


	//----- nvinfo : EIATTR_EXTERNS
	.align		4
        /*0070*/ 	.byte	0x04, 0x0f
        /*0072*/ 	.short	(.L_272 - .L_271)


	//   ....[0]....
	.align		4
.L_271:
        /*0074*/ 	.word	index@(__assertfail)


	//----- nvinfo : EIATTR_MERCURY_ISA_VERSION
	.align		4
.L_272:
        /*0078*/ 	.byte	0x03, 0x5f
        /*007a*/ 	.short	0x0101


	//----- nvinfo : EIATTR_VRC_CTA_INIT_COUNT
	.align		4
        /*007c*/ 	.byte	0x02, 0x4a
	.zero		1
	.zero		1


	//----- nvinfo : EIATTR_SYSCALL_OFFSETS
	.align		4
        /*0080*/ 	.byte	0x04, 0x46
        /*0082*/ 	.short	(.L_274 - .L_273)


	//   ....[0]....
.L_273:
        /*0084*/ 	.word	0x00000180


	//   ....[1]....
        /*0088*/ 	.word	0x000002b0


	//----- nvinfo : EIATTR_EXIT_INSTR_OFFSETS
	.align		4
.L_274:
        /*008c*/ 	.byte	0x04, 0x1c
        /*008e*/ 	.short	(.L_276 - .L_275)


	//   ....[0]....
.L_275:
        /*0090*/ 	.word	0x00003fe0


	//   ....[1]....
        /*0094*/ 	.word	0x000046a0


	//   ....[2]....
        /*0098*/ 	.word	0x000049b0


	//   ....[3]....
        /*009c*/ 	.word	0x00004b90


	//   ....[4]....
        /*00a0*/ 	.word	0x00004c60


	//   ....[5]....
        /*00a4*/ 	.word	0x00004d00


	//   ....[6]....
        /*00a8*/ 	.word	0x00008860


	//   ....[7]....
        /*00ac*/ 	.word	0x00008f30


	//   ....[8]....
        /*00b0*/ 	.word	0x00009280


	//   ....[9]....
        /*00b4*/ 	.word	0x00009460


	//   ....[10]....
        /*00b8*/ 	.word	0x00009570


	//----- nvinfo : EIATTR_CRS_STACK_SIZE
	.align		4
.L_276:
        /*00bc*/ 	.byte	0x04, 0x1e
        /*00be*/ 	.short	(.L_278 - .L_277)
.L_277:
        /*00c0*/ 	.word	0x00000000


	//----- nvinfo : EIATTR_CBANK_PARAM_SIZE
	.align		4
.L_278:
        /*00c4*/ 	.byte	0x03, 0x19
        /*00c6*/ 	.short	0x0028


	//----- nvinfo : EIATTR_PARAM_CBANK
	.align		4
        /*00c8*/ 	.byte	0x04, 0x0a
        /*00ca*/ 	.short	(.L_280 - .L_279)
	.align		4
.L_279:
        /*00cc*/ 	.word	index@(.nv.constant0.shared_u32_transpose_pack_u64)
        /*00d0*/ 	.short	0x0380
        /*00d2*/ 	.short	0x0028


	//----- nvinfo : EIATTR_SW_WAR
	.align		4
.L_280:
        /*00d4*/ 	.byte	0x04, 0x36
        /*00d6*/ 	.short	(.L_282 - .L_281)
.L_281:
        /*00d8*/ 	.word	0x00000008
.L_282:


//--------------------- .nv.info.shared_u16_transpose_pack_u64 --------------------------
	.section	.nv.info.shared_u16_transpose_pack_u64,"",@"SHT_CUDA_INFO"
	.sectionflags	@""
	.align	4


	//----- nvinfo : EIATTR_CUDA_API_VERSION
	.align		4
        /*0000*/ 	.byte	0x04, 0x37
        /*0002*/ 	.short	(.L_284 - .L_283)
.L_283:
        /*0004*/ 	.word	0x00000082


	//----- nvinfo : EIATTR_KPARAM_INFO
	.align		4
.L_284:
        /*0008*/ 	.byte	0x04, 0x17
        /*000a*/ 	.short	(.L_286 - .L_285)
.L_285:
        /*000c*/ 	.word	0x00000000
        /*0010*/ 	.short	0x0005
        /*0012*/ 	.short	0x0024
        /*0014*/ 	.byte	0x00, 0xf0, 0x11, 0x00


	//----- nvinfo : EIATTR_KPARAM_INFO
	.align		4
.L_286:
        /*0018*/ 	.byte	0x04, 0x17
        /*001a*/ 	.short	(.L_288 - .L_287)
.L_287:
        /*001c*/ 	.word	0x00000000
        /*0020*/ 	.short	0x0004
        /*0022*/ 	.short	0x0020
        /*0024*/ 	.byte	0x00, 0xf0, 0x11, 0x00


	//----- nvinfo : EIATTR_KPARAM_INFO
	.align		4
.L_288:
        /*0028*/ 	.byte	0x04, 0x17
        /*002a*/ 	.short	(.L_290 - .L_289)
.L_289:
        /*002c*/ 	.word	0x00000000
        /*0030*/ 	.short	0x0003
        /*0032*/ 	.short	0x0018
        /*0034*/ 	.byte	0x00, 0xf5, 0x21, 0x00


	//----- nvinfo : EIATTR_KPARAM_INFO
	.align		4
.L_290:
        /*0038*/ 	.byte	0x04, 0x17
        /*003a*/ 	.short	(.L_292 - .L_291)
.L_291:
        /*003c*/ 	.word	0x00000000
        /*0040*/ 	.short	0x0002
        /*0042*/ 	.short	0x0010
        /*0044*/ 	.byte	0x00, 0xf5, 0x21, 0x00


	//----- nvinfo : EIATTR_KPARAM_INFO
	.align		4
.L_292:
        /*0048*/ 	.byte	0x04, 0x17
        /*004a*/ 	.short	(.L_294 - .L_293)
.L_293:
        /*004c*/ 	.word	0x00000000
        /*0050*/ 	.short	0x0001
        /*0052*/ 	.short	0x0008
        /*0054*/ 	.byte	0x00, 0xf5, 0x21, 0x00


	//----- nvinfo : EIATTR_KPARAM_INFO
	.align		4
.L_294:
        /*0058*/ 	.byte	0x04, 0x17
        /*005a*/ 	.short	(.L_296 - .L_295)
.L_295:
        /*005c*/ 	.word	0x00000000
        /*0060*/ 	.short	0x0000
        /*0062*/ 	.short	0x0000
        /*0064*/ 	.byte	0x00, 0xf5, 0x21, 0x00


	//----- nvinfo : EIATTR_SPARSE_MMA_MASK
	.align		4
.L_296:
        /*0068*/ 	.byte	0x03, 0x50
        /*006a*/ 	.short	0x0000


	//----- nvinfo : EIATTR_MAXREG_COUNT
	.align		4
        /*006c*/ 	.byte	0x03, 0x1b
        /*006e*/ 	.short	0x00ff


	//----- nvinfo : EIATTR_EXTERNS
	.align		4
        /*0070*/ 	.byte	0x04, 0x0f
        /*0072*/ 	.short	(.L_298 - .L_297)


	//   ....[0]....
	.align		4
.L_297:
        /*0074*/ 	.word	index@(__assertfail)


	//----- nvinfo : EIATTR_MERCURY_ISA_VERSION
	.align		4
.L_298:
        /*0078*/ 	.byte	0x03, 0x5f
        /*007a*/ 	.short	0x0101


	//----- nvinfo : EIATTR_VRC_CTA_INIT_COUNT
	.align		4
        /*007c*/ 	.byte	0x02, 0x4a
	.zero		1
	.zero		1


	//----- nvinfo : EIATTR_SYSCALL_OFFSETS
	.align		4
        /*0080*/ 	.byte	0x04, 0x46
        /*0082*/ 	.short	(.L_300 - .L_299)


	//   ....[0]....
.L_299:
        /*0084*/ 	.word	0x00000190


	//   ....[1]....
        /*0088*/ 	.word	0x000002c0


	//----- nvinfo : EIATTR_EXIT_INSTR_OFFSETS
	.align		4
.L_300:
        /*008c*/ 	.byte	0x04, 0x1c
        /*008e*/ 	.short	(.L_302 - .L_301)


	//   ....[0]....
.L_301:
        /*0090*/ 	.word	0x00002480


	//   ....[1]....
        /*0094*/ 	.word	0x00002ae0


	//   ....[2]....
        /*0098*/ 	.word	0x00002df0


	//   ....[3]....
        /*009c*/ 	.word	0x00002fd0


	//   ....[4]....
        /*00a0*/ 	.word	0x000030a0


	//   ....[5]....
        /*00a4*/ 	.word	0x00003140


	//   ....[6]....
        /*00a8*/ 	.word	0x00005030


	//   ....[7]....
        /*00ac*/ 	.word	0x000056b0


	//   ....[8]....
        /*00b0*/ 	.word	0x00005a00


	//   ....[9]....
        /*00b4*/ 	.word	0x00005be0


	//   ....[10]....
        /*00b8*/ 	.word	0x00005cf0


	//----- nvinfo : EIATTR_CRS_STACK_SIZE
	.align		4
.L_302:
        /*00bc*/ 	.byte	0x04, 0x1e
        /*00be*/ 	.short	(.L_304 - .L_303)
.L_303:
        /*00c0*/ 	.word	0x00000000


	//----- nvinfo : EIATTR_CBANK_PARAM_SIZE
	.align		4
.L_304:
        /*00c4*/ 	.byte	0x03, 0x19
        /*00c6*/ 	.short	0x0028


	//----- nvinfo : EIATTR_PARAM_CBANK
	.align		4
        /*00c8*/ 	.byte	0x04, 0x0a
        /*00ca*/ 	.short	(.L_306 - .L_305)
	.align		4
.L_305:
        /*00cc*/ 	.word	index@(.nv.constant0.shared_u16_transpose_pack_u64)
        /*00d0*/ 	.short	0x0380
        /*00d2*/ 	.short	0x0028


	//----- nvinfo : EIATTR_SW_WAR
	.align		4
.L_306:
        /*00d4*/ 	.byte	0x04, 0x36
        /*00d6*/ 	.short	(.L_308 - .L_307)
.L_307:
        /*00d8*/ 	.word	0x00000008
.L_308:


//--------------------- .nv.info.shared_mul_lift_b --------------------------
	.section	.nv.info.shared_mul_lift_b,"",@"SHT_CUDA_INFO"
	.sectionflags	@""
	.align	4


	//----- nvinfo : EIATTR_CUDA_API_VERSION
	.align		4
        /*0000*/ 	.byte	0x04, 0x37
        /*0002*/ 	.short	(.L_310 - .L_309)
.L_309:
        /*0004*/ 	.word	0x00000082


	//----- nvinfo : EIATTR_KPARAM_INFO
	.align		4
.L_310:
        /*0008*/ 	.byte	0x04, 0x17
        /*000a*/ 	.short	(.L_312 - .L_311)
.L_311:
        /*000c*/ 	.word	0x00000000
        /*0010*/ 	.short	0x0004
        /*0012*/ 	.short	0x0020
        /*0014*/ 	.byte	0x00, 0xf0, 0x11, 0x00


	//----- nvinfo : EIATTR_KPARAM_INFO
	.align		4
.L_312:
        /*0018*/ 	.byte	0x04, 0x17
        /*001a*/ 	.short	(.L_314 - .L_313)
.L_313:
        /*001c*/ 	.word	0x00000000
        /*0020*/ 	.short	0x0003
        /*0022*/ 	.short	0x0018
        /*0024*/ 	.byte	0x00, 0xf5, 0x21, 0x00


	//----- nvinfo : EIATTR_KPARAM_INFO
	.align		4
.L_314:
        /*0028*/ 	.byte	0x04, 0x17
        /*002a*/ 	.short	(.L_316 - .L_315)
.L_315:
        /*002c*/ 	.word	0x00000000
        /*0030*/ 	.short	0x0002
        /*0032*/ 	.short	0x0010
        /*0034*/ 	.byte	0x00, 0xf5, 0x21, 0x00


	//----- nvinfo : EIATTR_KPARAM_INFO
	.align		4
.L_316:
        /*0038*/ 	.byte	0x04, 0x17
        /*003a*/ 	.short	(.L_318 - .L_317)
.L_317:
        /*003c*/ 	.word	0x00000000
        /*0040*/ 	.short	0x0001
        /*0042*/ 	.short	0x0008
        /*0044*/ 	.byte	0x00, 0xf5, 0x21, 0x00


	//----- nvinfo : EIATTR_KPARAM_INFO
	.align		4
.L_318:
        /*0048*/ 	.byte	0x04, 0x17
        /*004a*/ 	.short	(.L_320 - .L_319)
.L_319:
        /*004c*/ 	.word	0x00000000
        /*0050*/ 	.short	0x0000
        /*0052*/ 	.short	0x0000
        /*0054*/ 	.byte	0x00, 0xf5, 0x21, 0x00


	//----- nvinfo : EIATTR_SPARSE_MMA_MASK
	.align		4
.L_320:
        /*0058*/ 	.byte	0x03, 0x50
        /*005a*/ 	.short	0x0000


	//----- nvinfo : EIATTR_MAXREG_COUNT
	.align		4
        /*005c*/ 	.byte	0x03, 0x1b
        /*005e*/ 	.short	0x00ff


	//----- nvinfo : EIATTR_MERCURY_ISA_VERSION
	.align		4
        /*0060*/ 	.byte	0x03, 0x5f
        /*0062*/ 	.short	0x0101


	//----- nvinfo : EIATTR_VRC_CTA_INIT_COUNT
	.align		4
        /*0064*/ 	.byte	0x02, 0x4a
	.zero		1
	.zero		1


	//----- nvinfo : EIATTR_EXIT_INSTR_OFFSETS
	.align		4
        /*0068*/ 	.byte	0x04, 0x1c
        /*006a*/ 	.short	(.L_322 - .L_321)


	//   ....[0]....
.L_321:
        /*006c*/ 	.word	0x00000070


	//   ....[1]....
        /*0070*/ 	.word	0x00000170


	//----- nvinfo : EIATTR_CBANK_PARAM_SIZE
	.align		4
.L_322:
        /*0074*/ 	.byte	0x03, 0x19
        /*0076*/ 	.short	0x0024


	//----- nvinfo : EIATTR_PARAM_CBANK
	.align		4
        /*0078*/ 	.byte	0x04, 0x0a
        /*007a*/ 	.short	(.L_324 - .L_323)
	.align		4
.L_323:
        /*007c*/ 	.word	index@(.nv.constant0.shared_mul_lift_b)
        /*0080*/ 	.short	0x0380
        /*0082*/ 	.short	0x0024


	//----- nvinfo : EIATTR_SW_WAR
	.align		4
.L_324:
        /*0084*/ 	.byte	0x04, 0x36
        /*0086*/ 	.short	(.L_326 - .L_325)
.L_325:
        /*0088*/ 	.word	0x00000008
.L_326:


//--------------------- .nv.info.shared_or_pre_assign --------------------------
	.section	.nv.info.shared_or_pre_assign,"",@"SHT_CUDA_INFO"
	.sectionflags	@""
	.align	4


	//----- nvinfo : EIATTR_CUDA_API_VERSION
	.align		4
        /*0000*/ 	.byte	0x04, 0x37
        /*0002*/ 	.short	(.L_328 - .L_327)
.L_327:
        /*0004*/ 	.word	0x00000082


	//----- nvinfo : EIATTR_KPARAM_INFO
	.align		4
.L_328:
        /*0008*/ 	.byte	0x04, 0x17
        /*000a*/ 	.short	(.L_330 - .L_329)
.L_329:
        /*000c*/ 	.word	0x00000000
        /*0010*/ 	.short	0x0005
        /*0012*/ 	.short	0x0028
        /*0014*/ 	.byte	0x00, 0xf0, 0x11, 0x00


	//----- nvinfo : EIATTR_KPARAM_INFO
	.align		4
.L_330:
        /*0018*/ 	.byte	0x04, 0x17
        /*001a*/ 	.short	(.L_332 - .L_331)
.L_331:
        /*001c*/ 	.word	0x00000000
        /*0020*/ 	.short	0x0004
        /*0022*/ 	.short	0x0020
        /*0024*/ 	.byte	0x00, 0xf5, 0x21, 0x00


	//----- nvinfo : EIATTR_KPARAM_INFO
	.align		4
.L_332:
        /*0028*/ 	.byte	0x04, 0x17
        /*002a*/ 	.short	(.L_334 - .L_333)
.L_333:
        /*002c*/ 	.word	0x00000000
        /*0030*/ 	.short	0x0003
        /*0032*/ 	.short	0x0018
        /*0034*/ 	.byte	0x00, 0xf5, 0x21, 0x00


	//----- nvinfo : EIATTR_KPARAM_INFO
	.align		4
.L_334:
        /*0038*/ 	.byte	0x04, 0x17
        /*003a*/ 	.short	(.L_336 - .L_335)
.L_335:
        /*003c*/ 	.word	0x00000000
        /*0040*/ 	.short	0x0002
        /*0042*/ 	.short	0x0010
        /*0044*/ 	.byte	0x00, 0xf5, 0x21, 0x00


	//----- nvinfo : EIATTR_KPARAM_INFO
	.align		4
.L_336:
        /*0048*/ 	.byte	0x04, 0x17
        /*004a*/ 	.short	(.L_338 - .L_337)
.L_337:
        /*004c*/ 	.word	0x00000000
        /*0050*/ 	.short	0x0001
        /*0052*/ 	.short	0x0008
        /*0054*/ 	.byte	0x00, 0xf5, 0x21, 0x00


	//----- nvinfo : EIATTR_KPARAM_INFO
	.align		4
.L_338:
        /*0058*/ 	.byte	0x04, 0x17
        /*005a*/ 	.short	(.L_340 - .L_339)
.L_339:
        /*005c*/ 	.word	0x00000000
        /*0060*/ 	.short	0x0000
        /*0062*/ 	.short	0x0000
        /*0064*/ 	.byte	0x00, 0xf5, 0x21, 0x00


	//----- nvinfo : EIATTR_SPARSE_MMA_MASK
	.align		4
.L_340:
        /*0068*/ 	.byte	0x03, 0x50
        /*006a*/ 	.short	0x0000


	//----- nvinfo : EIATTR_MAXREG_COUNT
	.align		4
        /*006c*/ 	.byte	0x03, 0x1b
        /*006e*/ 	.short	0x00ff


	//----- nvinfo : EIATTR_MERCURY_ISA_VERSION
	.align		4
        /*0070*/ 	.byte	0x03, 0x5f
        /*0072*/ 	.short	0x0101


	//----- nvinfo : EIATTR_VRC_CTA_INIT_COUNT
	.align		4
        /*0074*/ 	.byte	0x02, 0x4a
	.zero		1
	.zero		1


	//----- nvinfo : EIATTR_EXIT_INSTR_OFFSETS
	.align		4
        /*0078*/ 	.byte	0x04, 0x1c
        /*007a*/ 	.short	(.L_342 - .L_341)


	//   ....[0]....
.L_341:
        /*007c*/ 	.word	0x00000070


	//   ....[1]....
        /*0080*/ 	.word	0x00000210


	//----- nvinfo : EIATTR_CBANK_PARAM_SIZE
	.align		4
.L_342:
        /*0084*/ 	.byte	0x03, 0x19
        /*0086*/ 	.short	0x002c


	//----- nvinfo : EIATTR_PARAM_CBANK
	.align		4
        /*0088*/ 	.byte	0x04, 0x0a
        /*008a*/ 	.short	(.L_344 - .L_343)
	.align		4
.L_343:
        /*008c*/ 	.word	index@(.nv.constant0.shared_or_pre_assign)
        /*0090*/ 	.short	0x0380
        /*0092*/ 	.short	0x002c


	//----- nvinfo : EIATTR_SW_WAR
	.align		4
.L_344:
        /*0094*/ 	.byte	0x04, 0x36
        /*0096*/ 	.short	(.L_346 - .L_345)
.L_345:
        /*0098*/ 	.word	0x00000008
.L_346:


//--------------------- .nv.info.shared_and_pre   --------------------------
	.section	.nv.info.shared_and_pre,"",@"SHT_CUDA_INFO"
	.sectionflags	@""
	.align	4


	//----- nvinfo : EIATTR_CUDA_API_VERSION
	.align		4
        /*0000*/ 	.byte	0x04, 0x37
        /*0002*/ 	.short	(.L_348 - .L_347)
.L_347:
        /*0004*/ 	.word	0x00000082


	//----- nvinfo : EIATTR_KPARAM_INFO
	.align		4
.L_348:
        /*0008*/ 	.byte	0x04, 0x17
        /*000a*/ 	.short	(.L_350 - .L_349)
.L_349:
        /*000c*/ 	.word	0x00000000
        /*0010*/ 	.short	0x0006
        /*0012*/ 	.short	0x0030
        /*0014*/ 	.byte	0x00, 0xf0, 0x11, 0x00


	//----- nvinfo : EIATTR_KPARAM_INFO
	.align		4
.L_350:
        /*0018*/ 	.byte	0x04, 0x17
        /*001a*/ 	.short	(.L_352 - .L_351)
.L_351:
        /*001c*/ 	.word	0x00000000
        /*0020*/ 	.short	0x0005
        /*0022*/ 	.short	0x0028
        /*0024*/ 	.byte	0x00, 0xf5, 0x21, 0x00


	//----- nvinfo : EIATTR_KPARAM_INFO
	.align		4
.L_352:
        /*0028*/ 	.byte	0x04, 0x17
        /*002a*/ 	.short	(.L_354 - .L_353)
.L_353:
        /*002c*/ 	.word	0x00000000
        /*0030*/ 	.short	0x0004
        /*0032*/ 	.short	0x0020
        /*0034*/ 	.byte	0x00, 0xf5, 0x21, 0x00


	//----- nvinfo : EIATTR_KPARAM_INFO
	.align		4
.L_354:
        /*0038*/ 	.byte	0x04, 0x17
        /*003a*/ 	.short	(.L_356 - .L_355)
.L_355:
        /*003c*/ 	.word	0x00000000
        /*0040*/ 	.short	0x0003
        /*0042*/ 	.short	0x0018
        /*0044*/ 	.byte	0x00, 0xf5, 0x21, 0x00


	//----- nvinfo : EIATTR_KPARAM_INFO
	.align		4
.L_356:
        /*0048*/ 	.byte	0x04, 0x17
        /*004a*/ 	.short	(.L_358 - .L_357)
.L_357:
        /*004c*/ 	.word	0x00000000
        /*0050*/ 	.short	0x0002
        /*0052*/ 	.short	0x0010
        /*0054*/ 	.byte	0x00, 0xf5, 0x21, 0x00


	//----- nvinfo : EIATTR_KPARAM_INFO
	.align		4
.L_358:
        /*0058*/ 	.byte	0x04, 0x17
        /*005a*/ 	.short	(.L_360 - .L_359)
.L_359:
        /*005c*/ 	.word	0x00000000
        /*0060*/ 	.short	0x0001
        /*0062*/ 	.short	0x0008
        /*0064*/ 	.byte	0x00, 0xf5, 0x21, 0x00


	//----- nvinfo : EIATTR_KPARAM_INFO
	.align		4
.L_360:
        /*0068*/ 	.byte	0x04, 0x17
        /*006a*/ 	.short	(.L_362 - .L_361)
.L_361:
        /*006c*/ 	.word	0x00000000
        /*0070*/ 	.short	0x0000
        /*0072*/ 	.short	0x0000
        /*0074*/ 	.byte	0x00, 0xf5, 0x21, 0x00


	//----- nvinfo : EIATTR_SPARSE_MMA_MASK
	.align		4
.L_362:
        /*0078*/ 	.byte	0x03, 0x50
        /*007a*/ 	.short	0x0000


	//----- nvinfo : EIATTR_MAXREG_COUNT
	.align		4
        /*007c*/ 	.byte	0x03, 0x1b
        /*007e*/ 	.short	0x00ff


	//----- nvinfo : EIATTR_MERCURY_ISA_VERSION
	.align		4
        /*0080*/ 	.byte	0x03, 0x5f
        /*0082*/ 	.short	0x0101


	//----- nvinfo : EIATTR_VRC_CTA_INIT_COUNT
	.align		4
        /*0084*/ 	.byte	0x02, 0x4a
	.zero		1
	.zero		1


	//----- nvinfo : EIATTR_EXIT_INSTR_OFFSETS
	.align		4
        /*0088*/ 	.byte	0x04, 0x1c
        /*008a*/ 	.short	(.L_364 - .L_363)


	//   ....[0]....
.L_363:
        /*008c*/ 	.word	0x00000070


	//   ....[1]....
        /*0090*/ 	.word	0x00000210


	//----- nvinfo : EIATTR_CBANK_PARAM_SIZE
	.align		4
.L_364:
        /*0094*/ 	.byte	0x03, 0x19
        /*0096*/ 	.short	0x0034


	//----- nvinfo : EIATTR_PARAM_CBANK
	.align		4
        /*0098*/ 	.byte	0x04, 0x0a
        /*009a*/ 	.short	(.L_366 - .L_365)
	.align		4
.L_365:
        /*009c*/ 	.word	index@(.nv.constant0.shared_and_pre)
        /*00a0*/ 	.short	0x0380
        /*00a2*/ 	.short	0x0034


	//----- nvinfo : EIATTR_SW_WAR
	.align		4
.L_366:
        /*00a4*/ 	.byte	0x04, 0x36
        /*00a6*/ 	.short	(.L_368 - .L_367)
.L_367:
        /*00a8*/ 	.word	0x00000008
.L_368:


//--------------------- .nv.info.shared_xor_assign --------------------------
	.section	.nv.info.shared_xor_assign,"",@"SHT_CUDA_INFO"
	.sectionflags	@""
	.align	4


	//----- nvinfo : EIATTR_CUDA_API_VERSION
	.align		4
        /*0000*/ 	.byte	0x04, 0x37
        /*0002*/ 	.short	(.L_370 - .L_369)
.L_369:
        /*0004*/ 	.word	0x00000082


	//----- nvinfo : EIATTR_KPARAM_INFO
	.align		4
.L_370:
        /*0008*/ 	.byte	0x04, 0x17
        /*000a*/ 	.short	(.L_372 - .L_371)
.L_371:
        /*000c*/ 	.word	0x00000000
        /*0010*/ 	.short	0x0004
        /*0012*/ 	.short	0x0020
        /*0014*/ 	.byte	0x00, 0xf0, 0x11, 0x00


	//----- nvinfo : EIATTR_KPARAM_INFO
	.align		4
.L_372:
        /*0018*/ 	.byte	0x04, 0x17
        /*001a*/ 	.short	(.L_374 - .L_373)
.L_373:
        /*001c*/ 	.word	0x00000000
        /*0020*/ 	.short	0x0003
        /*0022*/ 	.short	0x0018
        /*0024*/ 	.byte	0x00, 0xf5, 0x21, 0x00


	//----- nvinfo : EIATTR_KPARAM_INFO
	.align		4
.L_374:
        /*0028*/ 	.byte	0x04, 0x17
        /*002a*/ 	.short	(.L_376 - .L_375)
.L_375:
        /*002c*/ 	.word	0x00000000
        /*0030*/ 	.short	0x0002
        /*0032*/ 	.short	0x0010
        /*0034*/ 	.byte	0x00, 0xf5, 0x21, 0x00


	//----- nvinfo : EIATTR_KPARAM_INFO
	.align		4
.L_376:
        /*0038*/ 	.byte	0x04, 0x17
        /*003a*/ 	.short	(.L_378 - .L_377)
.L_377:
        /*003c*/ 	.word	0x00000000
        /*0040*/ 	.short	0x0001
        /*0042*/ 	.short	0x0008
        /*0044*/ 	.byte	0x00, 0xf5, 0x21, 0x00


	//----- nvinfo : EIATTR_KPARAM_INFO
	.align		4
.L_378:
        /*0048*/ 	.byte	0x04, 0x17
        /*004a*/ 	.short	(.L_380 - .L_379)
.L_379:
        /*004c*/ 	.word	0x00000000
        /*0050*/ 	.short	0x0000
        /*0052*/ 	.short	0x0000
        /*0054*/ 	.byte	0x00, 0xf5, 0x21, 0x00


	//----- nvinfo : EIATTR_SPARSE_MMA_MASK
	.align		4
.L_380:
        /*0058*/ 	.byte	0x03, 0x50
        /*005a*/ 	.short	0x0000


	//----- nvinfo : EIATTR_MAXREG_COUNT
	.align		4
        /*005c*/ 	.byte	0x03, 0x1b
        /*005e*/ 	.short	0x00ff


	//----- nvinfo : EIATTR_MERCURY_ISA_VERSION
	.align		4
        /*0060*/ 	.byte	0x03, 0x5f
        /*0062*/ 	.short	0x0101


	//----- nvinfo : EIATTR_VRC_CTA_INIT_COUNT
	.align		4
        /*0064*/ 	.byte	0x02, 0x4a
	.zero		1
	.zero		1


	//----- nvinfo : EIATTR_EXIT_INSTR_OFFSETS
	.align		4
        /*0068*/ 	.byte	0x04, 0x1c
        /*006a*/ 	.short	(.L_382 - .L_381)


	//   ....[0]....
.L_381:
        /*006c*/ 	.word	0x00000070


	//   ....[1]....
        /*0070*/ 	.word	0x000001b0


	//----- nvinfo : EIATTR_CBANK_PARAM_SIZE
	.align		4
.L_382:
        /*0074*/ 	.byte	0x03, 0x19
        /*0076*/ 	.short	0x0024


	//----- nvinfo : EIATTR_PARAM_CBANK
	.align		4
        /*0078*/ 	.byte	0x04, 0x0a
        /*007a*/ 	.short	(.L_384 - .L_383)
	.align		4
.L_383:
        /*007c*/ 	.word	index@(.nv.constant0.shared_xor_assign)
        /*0080*/ 	.short	0x0380
        /*0082*/ 	.short	0x0024


	//----- nvinfo : EIATTR_SW_WAR
	.align		4
.L_384:
        /*0084*/ 	.byte	0x04, 0x36
        /*0086*/ 	.short	(.L_386 - .L_385)
.L_385:
        /*0088*/ 	.word	0x00000008
.L_386:


//--------------------- .nv.info.shared_xor       --------------------------
	.section	.nv.info.shared_xor,"",@"SHT_CUDA_INFO"
	.sectionflags	@""
	.align	4


	//----- nvinfo : EIATTR_CUDA_API_VERSION
	.align		4
        /*0000*/ 	.byte	0x04, 0x37
        /*0002*/ 	.short	(.L_388 - .L_387)
.L_387:
        /*0004*/ 	.word	0x00000082


	//----- nvinfo : EIATTR_KPARAM_INFO
	.align		4
.L_388:
        /*0008*/ 	.byte	0x04, 0x17
        /*000a*/ 	.short	(.L_390 - .L_389)
.L_389:
        /*000c*/ 	.word	0x00000000
        /*0010*/ 	.short	0x0006
        /*0012*/ 	.short	0x0030
        /*0014*/ 	.byte	0x00, 0xf0, 0x11, 0x00


	//----- nvinfo : EIATTR_KPARAM_INFO
	.align		4
.L_390:
        /*0018*/ 	.byte	0x04, 0x17
        /*001a*/ 	.short	(.L_392 - .L_391)
.L_391:
        /*001c*/ 	.word	0x00000000
        /*0020*/ 	.short	0x0005
        /*0022*/ 	.short	0x0028
        /*0024*/ 	.byte	0x00, 0xf5, 0x21, 0x00


	//----- nvinfo : EIATTR_KPARAM_INFO
	.align		4
.L_392:
        /*0028*/ 	.byte	0x04, 0x17
        /*002a*/ 	.short	(.L_394 - .L_393)
.L_393:
        /*002c*/ 	.word	0x00000000
        /*0030*/ 	.short	0x0004
        /*0032*/ 	.short	0x0020
        /*0034*/ 	.byte	0x00, 0xf5, 0x21, 0x00


	//----- nvinfo : EIATTR_KPARAM_INFO
	.align		4
.L_394:
        /*0038*/ 	.byte	0x04, 0x17
        /*003a*/ 	.short	(.L_396 - .L_395)
.L_395:
        /*003c*/ 	.word	0x00000000
        /*0040*/ 	.short	0x0003
        /*0042*/ 	.short	0x0018
        /*0044*/ 	.byte	0x00, 0xf5, 0x21, 0x00


	//----- nvinfo : EIATTR_KPARAM_INFO
	.align		4
.L_396:
        /*0048*/ 	.byte	0x04, 0x17
        /*004a*/ 	.short	(.L_398 - .L_397)
.L_397:
        /*004c*/ 	.word	0x00000000
        /*0050*/ 	.short	0x0002
        /*0052*/ 	.short	0x0010
        /*0054*/ 	.byte	0x00, 0xf5, 0x21, 0x00


	//----- nvinfo : EIATTR_KPARAM_INFO
	.align		4
.L_398:
        /*0058*/ 	.byte	0x04, 0x17
        /*005a*/ 	.short	(.L_400 - .L_399)
.L_399:
        /*005c*/ 	.word	0x00000000
        /*0060*/ 	.short	0x0001
        /*0062*/ 	.short	0x0008
        /*0064*/ 	.byte	0x00, 0xf5, 0x21, 0x00


	//----- nvinfo : EIATTR_KPARAM_INFO
	.align		4
.L_400:
        /*0068*/ 	.byte	0x04, 0x17
        /*006a*/ 	.short	(.L_402 - .L_401)
.L_401:
        /*006c*/ 	.word	0x00000000
        /*0070*/ 	.short	0x0000
        /*0072*/ 	.short	0x0000
        /*0074*/ 	.byte	0x00, 0xf5, 0x21, 0x00


	//----- nvinfo : EIATTR_SPARSE_MMA_MASK
	.align		4
.L_402:
        /*0078*/ 	.byte	0x03, 0x50
        /*007a*/ 	.short	0x0000


	//----- nvinfo : EIATTR_MAXREG_COUNT
	.align		4
        /*007c*/ 	.byte	0x03, 0x1b
        /*007e*/ 	.short	0x00ff


	//----- nvinfo : EIATTR_MERCURY_ISA_VERSION
	.align		4
        /*0080*/ 	.byte	0x03, 0x5f
        /*0082*/ 	.short	0x0101


	//----- nvinfo : EIATTR_VRC_CTA_INIT_COUNT
	.align		4
        /*0084*/ 	.byte	0x02, 0x4a
	.zero		1
	.zero		1


	//----- nvinfo : EIATTR_EXIT_INSTR_OFFSETS
	.align		4
        /*0088*/ 	.byte	0x04, 0x1c
        /*008a*/ 	.short	(.L_404 - .L_403)


	//   ....[0]....
.L_403:
        /*008c*/ 	.word	0x00000070


	//   ....[1]....
        /*0090*/ 	.word	0x000001f0


	//----- nvinfo : EIATTR_CBANK_PARAM_SIZE
	.align		4
.L_404:
        /*0094*/ 	.byte	0x03, 0x19
        /*0096*/ 	.short	0x0034


	//----- nvinfo : EIATTR_PARAM_CBANK
	.align		4
        /*0098*/ 	.byte	0x04, 0x0a
        /*009a*/ 	.short	(.L_406 - .L_405)
	.align		4
.L_405:
        /*009c*/ 	.word	index@(.nv.constant0.shared_xor)
        /*00a0*/ 	.short	0x0380
        /*00a2*/ 	.short	0x0034


	//----- nvinfo : EIATTR_SW_WAR
	.align		4
.L_406:
        /*00a4*/ 	.byte	0x04, 0x36
        /*00a6*/ 	.short	(.L_408 - .L_407)
.L_407:
        /*00a8*/ 	.word	0x00000008
.L_408:


//--------------------- .nv.info.shared_not       --------------------------
	.section	.nv.info.shared_not,"",@"SHT_CUDA_INFO"
	.sectionflags	@""
	.align	4


	//----- nvinfo : EIATTR_CUDA_API_VERSION
	.align		4
        /*0000*/ 	.byte	0x04, 0x37
        /*0002*/ 	.short	(.L_410 - .L_409)
.L_409:
        /*0004*/ 	.word	0x00000082


	//----- nvinfo : EIATTR_KPARAM_INFO
	.align		4
.L_410:
        /*0008*/ 	.byte	0x04, 0x17
        /*000a*/ 	.short	(.L_412 - .L_411)
.L_411:
        /*000c*/ 	.word	0x00000000
        /*0010*/ 	.short	0x0004
        /*0012*/ 	.short	0x0020
        /*0014*/ 	.byte	0x00, 0xf0, 0x11, 0x00


	//----- nvinfo : EIATTR_KPARAM_INFO
	.align		4
.L_412:
        /*0018*/ 	.byte	0x04, 0x17
        /*001a*/ 	.short	(.L_414 - .L_413)
.L_413:
        /*001c*/ 	.word	0x00000000
        /*0020*/ 	.short	0x0003
        /*0022*/ 	.short	0x0018
        /*0024*/ 	.byte	0x00, 0xf5, 0x21, 0x00


	//----- nvinfo : EIATTR_KPARAM_INFO
	.align		4
.L_414:
        /*0028*/ 	.byte	0x04, 0x17
        /*002a*/ 	.short	(.L_416 - .L_415)
.L_415:
        /*002c*/ 	.word	0x00000000
        /*0030*/ 	.short	0x0002
        /*0032*/ 	.short	0x0010
        /*0034*/ 	.byte	0x00, 0xf5, 0x21, 0x00


	//----- nvinfo : EIATTR_KPARAM_INFO
	.align		4
.L_416:
        /*0038*/ 	.byte	0x04, 0x17
        /*003a*/ 	.short	(.L_418 - .L_417)
.L_417:
        /*003c*/ 	.word	0x00000000
        /*0040*/ 	.short	0x0001
        /*0042*/ 	.short	0x0008
        /*0044*/ 	.byte	0x00, 0xf5, 0x21, 0x00


	//----- nvinfo : EIATTR_KPARAM_INFO
	.align		4
.L_418:
        /*0048*/ 	.byte	0x04, 0x17
        /*004a*/ 	.short	(.L_420 - .L_419)
.L_419:
        /*004c*/ 	.word	0x00000000
        /*0050*/ 	.short	0x0000
        /*0052*/ 	.short	0x0000
        /*0054*/ 	.byte	0x00, 0xf5, 0x21, 0x00


	//----- nvinfo : EIATTR_SPARSE_MMA_MASK
	.align		4
.L_420:
        /*0058*/ 	.byte	0x03, 0x50
        /*005a*/ 	.short	0x0000


	//----- nvinfo : EIATTR_MAXREG_COUNT
	.align		4
        /*005c*/ 	.byte	0x03, 0x1b
        /*005e*/ 	.short	0x00ff


	//----- nvinfo : EIATTR_MERCURY_ISA_VERSION
	.align		4
        /*0060*/ 	.byte	0x03, 0x5f
        /*0062*/ 	.short	0x0101


	//----- nvinfo : EIATTR_VRC_CTA_INIT_COUNT
	.align		4
        /*0064*/ 	.byte	0x02, 0x4a
	.zero		1
	.zero		1


	//----- nvinfo : EIATTR_EXIT_INSTR_OFFSETS
	.align		4
        /*0068*/ 	.byte	0x04, 0x1c
        /*006a*/ 	.short	(.L_422 - .L_421)


	//   ....[0]....
.L_421:
        /*006c*/ 	.word	0x00000070


	//   ....[1]....
        /*0070*/ 	.word	0x00000190


	//----- nvinfo : EIATTR_CBANK_PARAM_SIZE
	.align		4
.L_422:
        /*0074*/ 	.byte	0x03, 0x19
        /*0076*/ 	.short	0x0024


	//----- nvinfo : EIATTR_PARAM_CBANK
	.align		4
        /*0078*/ 	.byte	0x04, 0x0a
        /*007a*/ 	.short	(.L_424 - .L_423)
	.align		4
.L_423:
        /*007c*/ 	.word	index@(.nv.constant0.shared_not)
        /*0080*/ 	.short	0x0380
        /*0082*/ 	.short	0x0024


	//----- nvinfo : EIATTR_SW_WAR
	.align		4
.L_424:
        /*0084*/ 	.byte	0x04, 0x36
        /*0086*/ 	.short	(.L_426 - .L_425)
.L_425:
        /*0088*/ 	.word	0x00000008
.L_426:


//--------------------- .nv.info.shared_not_inplace --------------------------
	.section	.nv.info.shared_not_inplace,"",@"SHT_CUDA_INFO"
	.sectionflags	@""
	.align	4


	//----- nvinfo : EIATTR_CUDA_API_VERSION
	.align		4
        /*0000*/ 	.byte	0x04, 0x37
        /*0002*/ 	.short	(.L_428 - .L_427)
.L_427:
        /*0004*/ 	.word	0x00000082


	//----- nvinfo : EIATTR_KPARAM_INFO
	.align		4
.L_428:
        /*0008*/ 	.byte	0x04, 0x17
        /*000a*/ 	.short	(.L_430 - .L_429)
.L_429:
        /*000c*/ 	.word	0x00000000
        /*0010*/ 	.short	0x0002
        /*0012*/ 	.short	0x0010
        /*0014*/ 	.byte	0x00, 0xf0, 0x11, 0x00


	//----- nvinfo : EIATTR_KPARAM_INFO
	.align		4
.L_430:
        /*0018*/ 	.byte	0x04, 0x17
        /*001a*/ 	.short	(.L_432 - .L_431)
.L_431:
        /*001c*/ 	.word	0x00000000
        /*0020*/ 	.short	0x0001
        /*0022*/ 	.short	0x0008
        /*0024*/ 	.byte	0x00, 0xf5, 0x21, 0x00


	//----- nvinfo : EIATTR_KPARAM_INFO
	.align		4
.L_432:
        /*0028*/ 	.byte	0x04, 0x17
        /*002a*/ 	.short	(.L_434 - .L_433)
.L_433:
        /*002c*/ 	.word	0x00000000
        /*0030*/ 	.short	0x0000
        /*0032*/ 	.short	0x0000
        /*0034*/ 	.byte	0x00, 0xf5, 0x21, 0x00


	//----- nvinfo : EIATTR_SPARSE_MMA_MASK
	.align		4
.L_434:
        /*0038*/ 	.byte	0x03, 0x50
        /*003a*/ 	.short	0x0000


	//----- nvinfo : EIATTR_MAXREG_COUNT
	.align		4
        /*003c*/ 	.byte	0x03, 0x1b
        /*003e*/ 	.short	0x00ff


	//----- nvinfo : EIATTR_MERCURY_ISA_VERSION
	.align		4
        /*0040*/ 	.byte	0x03, 0x5f
        /*0042*/ 	.short	0x0101


	//----- nvinfo : EIATTR_VRC_CTA_INIT_COUNT
	.align		4
        /*0044*/ 	.byte	0x02, 0x4a
	.zero		1
	.zero		1


	//----- nvinfo : EIATTR_EXIT_INSTR_OFFSETS
	.align		4
        /*0048*/ 	.byte	0x04, 0x1c
        /*004a*/ 	.short	(.L_436 - .L_435)


	//   ....[0]....
.L_435:
        /*004c*/ 	.word	0x00000070


	//   ....[1]....
        /*0050*/ 	.word	0x00000150


	//----- nvinfo : EIATTR_CBANK_PARAM_SIZE
	.align		4
.L_436:
        /*0054*/ 	.byte	0x03, 0x19
        /*0056*/ 	.short	0x0014


	//----- nvinfo : EIATTR_PARAM_CBANK
	.align		4
        /*0058*/ 	.byte	0x04, 0x0a
        /*005a*/ 	.short	(.L_438 - .L_437)
	.align		4
.L_437:
        /*005c*/ 	.word	index@(.nv.constant0.shared_not_inplace)
        /*0060*/ 	.short	0x0380
        /*0062*/ 	.short	0x0014


	//----- nvinfo : EIATTR_SW_WAR
	.align		4
.L_438:
        /*0064*/ 	.byte	0x04, 0x36
        /*0066*/ 	.short	(.L_440 - .L_439)
.L_439:
        /*0068*/ 	.word	0x00000008
.L_440:


//--------------------- .nv.info.shared_assign    --------------------------
	.section	.nv.info.shared_assign,"",@"SHT_CUDA_INFO"
	.sectionflags	@""
	.align	4


	//----- nvinfo : EIATTR_CUDA_API_VERSION
	.align		4
        /*0000*/ 	.byte	0x04, 0x37
        /*0002*/ 	.short	(.L_442 - .L_441)
.L_441:
        /*0004*/ 	.word	0x00000082


	//----- nvinfo : EIATTR_KPARAM_INFO
	.align		4
.L_442:
        /*0008*/ 	.byte	0x04, 0x17
        /*000a*/ 	.short	(.L_444 - .L_443)
.L_443:
        /*000c*/ 	.word	0x00000000
        /*0010*/ 	.short	0x0004
        /*0012*/ 	.short	0x0020
        /*0014*/ 	.byte	0x00, 0xf0, 0x11, 0x00


	//----- nvinfo : EIATTR_KPARAM_INFO
	.align		4
.L_444:
        /*0018*/ 	.byte	0x04, 0x17
        /*001a*/ 	.short	(.L_446 - .L_445)
.L_445:
        /*001c*/ 	.word	0x00000000
        /*0020*/ 	.short	0x0003
        /*0022*/ 	.short	0x0018
        /*0024*/ 	.byte	0x00, 0xf5, 0x21, 0x00


	//----- nvinfo : EIATTR_KPARAM_INFO
	.align		4
.L_446:
        /*0028*/ 	.byte	0x04, 0x17
        /*002a*/ 	.short	(.L_448 - .L_447)
.L_447:
        /*002c*/ 	.word	0x00000000
        /*0030*/ 	.short	0x0002
        /*0032*/ 	.short	0x0010
        /*0034*/ 	.byte	0x00, 0xf5, 0x21, 0x00


	//----- nvinfo : EIATTR_KPARAM_INFO
	.align		4
.L_448:
        /*0038*/ 	.byte	0x04, 0x17
        /*003a*/ 	.short	(.L_450 - .L_449)
.L_449:
        /*003c*/ 	.word	0x00000000
        /*0040*/ 	.short	0x0001
        /*0042*/ 	.short	0x0008
        /*0044*/ 	.byte	0x00, 0xf5, 0x21, 0x00


	//----- nvinfo : EIATTR_KPARAM_INFO
	.align		4
.L_450:
        /*0048*/ 	.byte	0x04, 0x17
        /*004a*/ 	.short	(.L_452 - .L_451)
.L_451:
        /*004c*/ 	.word	0x00000000
        /*0050*/ 	.short	0x0000
        /*0052*/ 	.short	0x0000
        /*0054*/ 	.byte	0x00, 0xf5, 0x21, 0x00


	//----- nvinfo : EIATTR_SPARSE_MMA_MASK
	.align		4
.L_452:
        /*0058*/ 	.byte	0x03, 0x50
        /*005a*/ 	.short	0x0000


	//----- nvinfo : EIATTR_MAXREG_COUNT
	.align		4
        /*005c*/ 	.byte	0x03, 0x1b
        /*005e*/ 	.short	0x00ff


	//----- nvinfo : EIATTR_MERCURY_ISA_VERSION
	.align		4
        /*0060*/ 	.byte	0x03, 0x5f
        /*0062*/ 	.short	0x0101


	//----- nvinfo : EIATTR_VRC_CTA_INIT_COUNT
	.align		4
        /*0064*/ 	.byte	0x02, 0x4a
	.zero		1
	.zero		1


	//----- nvinfo : EIATTR_EXIT_INSTR_OFFSETS
	.align		4
        /*0068*/ 	.byte	0x04, 0x1c
        /*006a*/ 	.short	(.L_454 - .L_453)


	//   ....[0]....
.L_453:
        /*006c*/ 	.word	0x00000070


	//   ....[1]....
        /*0070*/ 	.word	0x00000150


	//----- nvinfo : EIATTR_CBANK_PARAM_SIZE
	.align		4
.L_454:
        /*0074*/ 	.byte	0x03, 0x19
        /*0076*/ 	.short	0x0024


	//----- nvinfo : EIATTR_PARAM_CBANK
	.align		4
        /*0078*/ 	.byte	0x04, 0x0a
        /*007a*/ 	.short	(.L_456 - .L_455)
	.align		4
.L_455:
        /*007c*/ 	.word	index@(.nv.constant0.shared_assign)
        /*0080*/ 	.short	0x0380
        /*0082*/ 	.short	0x0024


	//----- nvinfo : EIATTR_SW_WAR
	.align		4
.L_456:
        /*0084*/ 	.byte	0x04, 0x36
        /*0086*/ 	.short	(.L_458 - .L_457)
.L_457:
        /*0088*/ 	.word	0x00000008
.L_458:


//--------------------- .nv.callgraph             --------------------------
	.section	.nv.callgraph,"",@"SHT_CUDA_CALLGRAPH"
	.align	4
	.sectionentsize	8
	.align		4
        /*0000*/ 	.word	0x00000000
	.align		4
        /*0004*/ 	.word	0xffffffff
	.align		4
        /*0008*/ 	.word	index@(shared_u64_transpose_pack_u64)
	.align		4
        /*000c*/ 	.word	index@(__assertfail)
	.align		4
        /*0010*/ 	.word	index@(shared_u64_transpose_pack_u64_global_mem)
	.align		4
        /*0014*/ 	.word	index@(__assertfail)
	.align		4
        /*0018*/ 	.word	index@(shared_u32_transpose_pack_u64)
	.align		4
        /*001c*/ 	.word	index@(__assertfail)
	.align		4
        /*0020*/ 	.word	index@(shared_u16_transpose_pack_u64)
	.align		4
        /*0024*/ 	.word	index@(__assertfail)
	.align		4
        /*0028*/ 	.word	0x00000000
	.align		4
        /*002c*/ 	.word	0xfffffffe
	.align		4
        /*0030*/ 	.word	0x00000000
	.align		4
        /*0034*/ 	.word	0xfffffffd
	.align		4
        /*0038*/ 	.word	0x00000000
	.align		4
        /*003c*/ 	.word	0xfffffffc


//--------------------- .nv.constant4             --------------------------
	.section	.nv.constant4,"a",@progbits
	.align	8
	.align		8
.nv.constant4:
        /*0000*/ 	.dword	__unnamed_1
	.align		8
        /*0008*/ 	.dword	__unnamed_2
	.align		8
        /*0010*/ 	.dword	__unnamed_3
	.align		8
        /*0018*/ 	.dword	__unnamed_4
	.align		8
        /*0020*/ 	.dword	$str
	.align		8
        /*0028*/ 	.dword	$str$1
	.align		8
        /*0030*/ 	.dword	$str$2
	.align		8
        /*0038*/ 	.dword	$str$3
	.align		8
        /*0040*/ 	.dword	$str$4
	.align		8
        /*0048*/ 	.dword	__assertfail


//--------------------- .text.collapse_u64_helper --------------------------
	.section	.text.collapse_u64_helper,"ax",@progbits
	.align	128
        .global         collapse_u64_helper
        .type           collapse_u64_helper,@function
        .size           collapse_u64_helper,(.L_x_96 - collapse_u64_helper)
        .other          collapse_u64_helper,@"STO_CUDA_ENTRY STV_DEFAULT"
collapse_u64_helper:
.text.collapse_u64_helper:
[----:B------:R-:W-:Y:S01]  /*0000*/  LDC R1, c[0x0][0x37c] ;  /* 0x0000df00ff017b82 */ /* 0x000fe20000000800 */
[----:B------:R-:W0:Y:S07]  /*0010*/  S2R R0, SR_TID.X ;  /* 0x0000000000007919 */ /* 0x000e2e0000002100 */
[----:B------:R-:W1:Y:S01]  /*0020*/  S2UR UR4, SR_CTAID.X ;  /* 0x00000000000479c3 */ /* 0x000e620000002500 */
[----:B------:R-:W1:Y:S02]  /*0030*/  LDCU UR5, c[0x0][0x360] ;  /* 0x00006c00ff0577ac */ /* 0x000e640008000800 */
[----:B-1----:R-:W-:Y:S01]  /*0040*/  UIMAD UR4, UR4, UR5, URZ ;  /* 0x00000005040472a4 */ /* 0x002fe2000f8e02ff */
[----:B0-----:R-:W-:-:S05]  /*0050*/  IMAD.MOV R0, RZ, RZ, -R0 ;  /* 0x000000ffff007224 */ /* 0x001fca00078e0a00 */
[----:B------:R-:W-:-:S13]  /*0060*/  ISETP.NE.AND P0, PT, R0, UR4, PT ;  /* 0x0000000400007c0c */ /* 0x000fda000bf05270 */
[----:B------:R-:W-:Y:S05]  /*0070*/  @P0 EXIT ;  /* 0x000000000000094d */ /* 0x000fea0003800000 */
[----:B------:R-:W0:Y:S01]  /*0080*/  LDC.64 R2, c[0x0][0x380] ;  /* 0x0000e000ff027b82 */ /* 0x000e220000000a00 */
[----:B------:R-:W0:Y:S01]  /*0090*/  LDCU.64 UR6, c[0x0][0x358] ;  /* 0x00006b00ff0677ac */ /* 0x000e220008000a00 */
[----:B------:R-:W1:Y:S01]  /*00a0*/  LDCU UR4, c[0x0][0x3a8] ;  /* 0x00007500ff0477ac */ /* 0x000e620008000800 */
[----:B0-----:R-:W1:Y:S05]  /*00b0*/  LDG.E.64 R8, desc[UR6][R2.64] ;  /* 0x0000000602087981 */ /* 0x001e6a000c1e1b00 */
[----:B------:R-:W0:Y:S08]  /*00c0*/  LDC.64 R4, c[0x0][0x390] ;  /* 0x0000e400ff047b82 */ /* 0x000e300000000a00 */
[----:B------:R-:W2:Y:S01]  /*00d0*/  LDC.64 R6, c[0x0][0x388] ;  /* 0x0000e200ff067b82 */ /* 0x000ea20000000a00 */
[----:B-1----:R-:W-:-:S02]  /*00e0*/  SHF.R.U64 R14, R8, UR4, R9 ;  /* 0x00000004080e7c19 */ /* 0x002fc40008001209 */
[----:B------:R-:W-:-:S05]  /*00f0*/  SHF.R.U32.HI R15, RZ, UR4, R9 ;  /* 0x00000004ff0f7c19 */ /* 0x000fca0008011609 */
[----:B0-----:R-:W-:Y:S04]  /*0100*/  STG.E.64 desc[UR6][R4.64], R14 ;  /* 0x0000000e04007986 */ /* 0x001fe8000c101b06 */
[----:B--2---:R-:W2:Y:S01]  /*0110*/  LDG.E.64 R8, desc[UR6][R6.64] ;  /* 0x0000000606087981 */ /* 0x004ea2000c1e1b00 */
[----:B------:R-:W0:Y:S08]  /*0120*/  LDC.64 R10, c[0x0][0x398] ;  /* 0x0000e600ff0a7b82 */ /* 0x000e300000000a00 */
[----:B------:R-:W1:Y:S01]  /*0130*/  LDC.64 R12, c[0x0][0x3a0] ;  /* 0x0000e800ff0c7b82 */ /* 0x000e620000000a00 */
[----:B--2---:R-:W-:-:S02]  /*0140*/  SHF.R.U64 R8, R8, UR4, R9 ;  /* 0x0000000408087c19 */ /* 0x004fc40008001209 */
[----:B------:R-:W-:-:S05]  /*0150*/  SHF.R.U32.HI R9, RZ, UR4, R9 ;  /* 0x00000004ff097c19 */ /* 0x000fca0008011609 */
[----:B0-----:R0:W-:Y:S04]  /*0160*/  STG.E.64 desc[UR6][R10.64], R8 ;  /* 0x000000080a007986 */ /* 0x0011e8000c101b06 */
[----:B------:R-:W2:Y:S04]  /*0170*/  LDG.E R0, desc[UR6][R4.64] ;  /* 0x0000000604007981 */ /* 0x000ea8000c1e1900 */
[----:B-1----:R-:W3:Y:S04]  /*0180*/  LDG.E R12, desc[UR6][R12.64] ;  /* 0x000000060c0c7981 */ /* 0x002ee8000c1e1900 */
[----:B------:R-:W3:Y:S04]  /*0190*/  LDG.E R17, desc[UR6][R2.64] ;  /* 0x0000000602117981 */ /* 0x000ee8000c1e1900 */
[----:B------:R-:W2:Y:S01]  /*01a0*/  LDG.E R16, desc[UR6][R6.64] ;  /* 0x0000000606107981 */ /* 0x000ea2000c1e1900 */
[----:B------:R-:W-:Y:S01]  /*01b0*/  UMOV UR5, 0xffffffff ;  /* 0xffffffff00057882 */ /* 0x000fe20000000000 */
[----:B0-----:R-:W-:Y:S01]  /*01c0*/  IMAD.MOV.U32 R9, RZ, RZ, RZ ;  /* 0x000000ffff097224 */ /* 0x001fe200078e00ff */
[----:B------:R-:W-:-:S04]  /*01d0*/  USHF.L.U32 UR4, UR5, UR4, URZ ;  /* 0x0000000405047299 */ /* 0x000fc800080006ff */
[----:B------:R-:W-:Y:S01]  /*01e0*/  ULOP3.LUT UR4, URZ, UR4, URZ, 0x33, !UPT ;  /* 0x00000004ff047292 */ /* 0x000fe2000f8e33ff */
[----:B---3--:R-:W-:Y:S02]  /*01f0*/  LOP3.LUT R14, R12, R17, R8, 0x78, !PT ;  /* 0x000000110c0e7212 */ /* 0x008fe400078e7808 */
[----:B--2---:R-:W-:-:S04]  /*0200*/  LOP3.LUT R16, R0, R16, R17, 0x60, !PT ;  /* 0x0000001000107212 */ /* 0x004fc800078e6011 */
[----:B------:R-:W-:-:S04]  /*0210*/  LOP3.LUT R17, R17, R14, R16, 0x96, !PT ;  /* 0x0000000e11117212 */ /* 0x000fc800078e9610 */
[----:B------:R-:W-:-:S05]  /*0220*/  LOP3.LUT R8, R17, UR4, R0, 0x48, !PT ;  /* 0x0000000411087c12 */ /* 0x000fca000f8e4800 */
[----:B------:R-:W-:Y:S01]  /*0230*/  STG.E.64 desc[UR6][R2.64], R8 ;  /* 0x0000000802007986 */ /* 0x000fe2000c101b06 */
[----:B------:R-:W-:Y:S05]  /*0240*/  EXIT ;  /* 0x000000000000794d */ /* 0x000fea0003800000 */
.L_x_0:
[----:B------:R-:W-:-:S00]  /*0250*/  BRA `(.L_x_0) ;  /* 0xfffffffc00fc7947 */ /* 0x000fc0000383ffff */
[----:B------:R-:W-:-:S00]  /*0260*/  NOP ;  /* 0x0000000000007918 */ /* 0x000fc00000000000 */
        /* <DEDUP_REMOVED lines=9> */
.L_x_96:


//--------------------- .text.packed_ot_helper    --------------------------
	.section	.text.packed_ot_helper,"ax",@progbits
	.align	128
        .global         packed_ot_helper
        .type           packed_ot_helper,@function
        .size           packed_ot_helper,(.L_x_97 - packed_ot_helper)
        .other          packed_ot_helper,@"STO_CUDA_ENTRY STV_DEFAULT"
packed_ot_helper:
.text.packed_ot_helper:
[----:B------:R-:W-:Y:S01]  /*0000*/  LDC R1, c[0x0][0x37c] ;  /* 0x0000df00ff017b82 */ /* 0x000fe20000000800 */
[----:B------:R-:W0:Y:S07]  /*0010*/  S2R R3, SR_TID.X ;  /* 0x0000000000037919 */ /* 0x000e2e0000002100 */
[----:B------:R-:W0:Y:S01]  /*0020*/  S2UR UR5, SR_CTAID.X ;  /* 0x00000000000579c3 */ /* 0x000e220000002500 */
[----:B------:R-:W1:Y:S07]  /*0030*/  LDCU UR4, c[0x0][0x3b0] ;  /* 0x00007600ff0477ac */ /* 0x000e6e0008000800 */
[----:B------:R-:W0:Y:S01]  /*0040*/  LDC R0, c[0x0][0x360] ;  /* 0x0000d800ff007b82 */ /* 0x000e220000000800 */
[----:B-1----:R-:W-:Y:S01]  /*0050*/  USHF.L.U32 UR4, UR4, 0x6, URZ ;  /* 0x0000000604047899 */ /* 0x002fe200080006ff */
[----:B0-----:R-:W-:-:S05]  /*0060*/  IMAD R0, R0, UR5, R3 ;  /* 0x0000000500007c24 */ /* 0x001fca000f8e0203 */
[----:B------:R-:W-:-:S13]  /*0070*/  ISETP.GE.AND P0, PT, R0, UR4, PT ;  /* 0x0000000400007c0c */ /* 0x000fda000bf06270 */
[----:B------:R-:W-:Y:S05]  /*0080*/  @P0 EXIT ;  /* 0x000000000000094d */ /* 0x000fea0003800000 */
[----:B------:R-:W0:Y:S01]  /*0090*/  LDC.64 R2, c[0x0][0x388] ;  /* 0x0000e200ff027b82 */ /* 0x000e220000000a00 */
[----:B------:R-:W-:Y:S01]  /*00a0*/  SHF.R.S32.HI R5, RZ, 0x1f, R0 ;  /* 0x0000001fff057819 */ /* 0x000fe20000011400 */
[----:B------:R-:W1:Y:S03]  /*00b0*/  LDCU.64 UR4, c[0x0][0x358] ;  /* 0x00006b00ff0477ac */ /* 0x000e660008000a00 */
[----:B------:R-:W-:-:S03]  /*00c0*/  LEA.HI R8, R5, R0, RZ, 0x6 ;  /* 0x0000000005087211 */ /* 0x000fc600078f30ff */
[----:B------:R-:W2:Y:S01]  /*00d0*/  LDC.64 R4, c[0x0][0x390] ;  /* 0x0000e400ff047b82 */ /* 0x000ea20000000a00 */
[----:B------:R-:W-:-:S05]  /*00e0*/  SHF.R.S32.HI R7, RZ, 0x6, R8 ;  /* 0x00000006ff077819 */ /* 0x000fca0000011408 */
[----:B0-----:R-:W-:Y:S02]  /*00f0*/  IMAD.WIDE R2, R7, 0x8, R2 ;  /* 0x0000000807027825 */ /* 0x001fe400078e0202 */
[----:B------:R-:W0:Y:S04]  /*0100*/  LDC.64 R6, c[0x0][0x380] ;  /* 0x0000e000ff067b82 */ /* 0x000e280000000a00 */
[----:B-1----:R-:W3:Y:S01]  /*0110*/  LDG.E.64 R2, desc[UR4][R2.64] ;  /* 0x0000000402027981 */ /* 0x002ee2000c1e1b00 */
[----:B--2---:R-:W-:-:S06]  /*0120*/  IMAD.WIDE R4, R0, 0x4, R4 ;  /* 0x0000000400047825 */ /* 0x004fcc00078e0204 */
[----:B------:R-:W2:Y:S01]  /*0130*/  LDG.E R5, desc[UR4][R4.64] ;  /* 0x0000000404057981 */ /* 0x000ea2000c1e1900 */
[----:B------:R-:W-:-:S04]  /*0140*/  LOP3.LUT R9, R8, 0xffffffc0, RZ, 0xc0, !PT ;  /* 0xffffffc008097812 */ /* 0x000fc800078ec0ff */
[C---:B------:R-:W-:Y:S01]  /*0150*/  IADD3 R9, PT, PT, R0.reuse, -R9, RZ ;  /* 0x8000000900097210 */ /* 0x040fe20007ffe0ff */
[----:B0-----:R-:W-:-:S03]  /*0160*/  IMAD.WIDE R6, R0, 0x4, R6 ;  /* 0x0000000400067825 */ /* 0x001fc600078e0206 */
[----:B---3--:R-:W-:-:S04]  /*0170*/  SHF.R.U64 R8, R2, R9, R3 ;  /* 0x0000000902087219 */ /* 0x008fc80000001203 */
[----:B------:R-:W-:Y:S01]  /*0180*/  LOP3.LUT R8, R8, 0x1, RZ, 0xc0, !PT ;  /* 0x0000000108087812 */ /* 0x000fe200078ec0ff */
[----:B--2---:R0:W-:Y:S03]  /*0190*/  STG.E desc[UR4][R6.64], R5 ;  /* 0x0000000506007986 */ /* 0x0041e6000c101904 */
[----:B------:R-:W-:-:S04]  /*01a0*/  ISETP.NE.U32.AND P0, PT, R8, 0x1, PT ;  /* 0x000000010800780c */ /* 0x000fc80003f05070 */
[----:B------:R-:W-:-:S13]  /*01b0*/  ISETP.NE.U32.AND.EX P0, PT, RZ, RZ, PT, P0 ;  /* 0x000000ffff00720c */ /* 0x000fda0003f05100 */
[----:B0-----:R-:W-:Y:S05]  /*01c0*/  @P0 BRA `(.L_x_1) ;  /* 0x00000000001c0947 */ /* 0x001fea0003800000 */
[----:B------:R-:W0:Y:S08]  /*01d0*/  LDC.64 R2, c[0x0][0x3a0] ;  /* 0x0000e800ff027b82 */ /* 0x000e300000000a00 */
[----:B------:R-:W1:Y:S01]  /*01e0*/  LDC.64 R4, c[0x0][0x3a8] ;  /* 0x0000ea00ff047b82 */ /* 0x000e620000000a00 */
[----:B0-----:R-:W-:-:S06]  /*01f0*/  IMAD.WIDE R2, R0, 0x4, R2 ;  /* 0x0000000400027825 */ /* 0x001fcc00078e0202 */
[----:B------:R-:W2:Y:S01]  /*0200*/  LDG.E R3, desc[UR4][R2.64] ;  /* 0x0000000402037981 */ /* 0x000ea2000c1e1900 */
[----:B-1----:R-:W-:-:S05]  /*0210*/  IMAD.WIDE R4, R0, 0x4, R4 ;  /* 0x0000000400047825 */ /* 0x002fca00078e0204 */
[----:B--2---:R-:W-:Y:S01]  /*0220*/  STG.E desc[UR4][R4.64], R3 ;  /* 0x0000000304007986 */ /* 0x004fe2000c101904 */
[----:B------:R-:W-:Y:S05]  /*0230*/  EXIT ;  /* 0x000000000000794d */ /* 0x000fea0003800000 */
.L_x_1:
[----:B------:R-:W0:Y:S08]  /*0240*/  LDC.64 R2, c[0x0][0x398] ;  /* 0x0000e600ff027b82 */ /* 0x000e300000000a00 */
[----:B------:R-:W1:Y:S01]  /*0250*/  LDC.64 R4, c[0x0][0x3a8] ;  /* 0x0000ea00ff047b82 */ /* 0x000e620000000a00 */
[----:B0-----:R-:W-:-:S06]  /*0260*/  IMAD.WIDE R2, R0, 0x4, R2 ;  /* 0x0000000400027825 */ /* 0x001fcc00078e0202 */
[----:B------:R-:W2:Y:S01]  /*0270*/  LDG.E R3, desc[UR4][R2.64] ;  /* 0x0000000402037981 */ /* 0x000ea2000c1e1900 */
[----:B-1----:R-:W-:-:S05]  /*0280*/  IMAD.WIDE R4, R0, 0x4, R4 ;  /* 0x0000000400047825 */ /* 0x002fca00078e0204 */
[----:B--2---:R-:W-:Y:S01]  /*0290*/  STG.E desc[UR4][R4.64], R3 ;  /* 0x0000000304007986 */ /* 0x004fe2000c101904 */
[----:B------:R-:W-:Y:S05]  /*02a0*/  EXIT ;  /* 0x000000000000794d */ /* 0x000fea0003800000 */
.L_x_2:
        /* <DEDUP_REMOVED lines=13> */
.L_x_97:


//--------------------- .text.packed_ot_receiver  --------------------------
	.section	.text.packed_ot_receiver,"ax",@progbits
	.align	128
        .global         packed_ot_receiver
        .type           packed_ot_receiver,@function
        .size           packed_ot_receiver,(.L_x_98 - packed_ot_receiver)
        .other          packed_ot_receiver,@"STO_CUDA_ENTRY STV_DEFAULT"
packed_ot_receiver:
.text.packed_ot_receiver:
        /* <DEDUP_REMOVED lines=30> */
[----:B------:R-:W1:Y:S08]  /*01e0*/  LDC.64 R4, c[0x0][0x3a0] ;  /* 0x0000e800ff047b82 */ /* 0x000e700000000a00 */
[----:B------:R-:W2:Y:S01]  /*01f0*/  LDC.64 R6, c[0x0][0x388] ;  /* 0x0000e200ff067b82 */ /* 0x000ea20000000a00 */
[----:B0-----:R-:W-:-:S06]  /*0200*/  IMAD.WIDE R2, R0, 0x4, R2 ;  /* 0x0000000400027825 */ /* 0x001fcc00078e0202 */
[----:B------:R-:W3:Y:S01]  /*0210*/  LDG.E R2, desc[UR4][R2.64] ;  /* 0x0000000402027981 */ /* 0x000ee2000c1e1900 */
[----:B-1----:R-:W-:-:S06]  /*0220*/  IMAD.WIDE R4, R0, 0x4, R4 ;  /* 0x0000000400047825 */ /* 0x002fcc00078e0204 */
[----:B------:R-:W3:Y:S01]  /*0230*/  LDG.E R5, desc[UR4][R4.64] ;  /* 0x0000000404057981 */ /* 0x000ee2000c1e1900 */
[----:B--2---:R-:W-:Y:S01]  /*0240*/  IMAD.WIDE R6, R0, 0x4, R6 ;  /* 0x0000000400067825 */ /* 0x004fe200078e0206 */
[----:B---3--:R-:W-:-:S05]  /*0250*/  LOP3.LUT R9, R5, R2, RZ, 0x3c, !PT ;  /* 0x0000000205097212 */ /* 0x008fca00078e3cff */
[----:B------:R-:W-:Y:S01]  /*0260*/  STG.E desc[UR4][R6.64], R9 ;  /* 0x0000000906007986 */ /* 0x000fe2000c101904 */
[----:B------:R-:W-:Y:S05]  /*0270*/  EXIT ;  /* 0x000000000000794d */ /* 0x000fea0003800000 */
.L_x_3:
        /* <DEDUP_REMOVED lines=11> */
.L_x_4:
        /* <DEDUP_REMOVED lines=13> */
.L_x_98:


//--------------------- .text.packed_ot_sender    --------------------------
	.section	.text.packed_ot_sender,"ax",@progbits
	.align	128
        .global         packed_ot_sender
        .type           packed_ot_sender,@function
        .size           packed_ot_sender,(.L_x_99 - packed_ot_sender)
        .other          packed_ot_sender,@"STO_CUDA_ENTRY STV_DEFAULT"
packed_ot_sender:
.text.packed_ot_sender:
        /* <DEDUP_REMOVED lines=10> */
[----:B------:R-:W1:Y:S07]  /*00a0*/  LDCU.64 UR4, c[0x0][0x358] ;  /* 0x00006b00ff0477ac */ /* 0x000e6e0008000a00 */
[----:B------:R-:W2:Y:S08]  /*00b0*/  LDC.64 R6, c[0x0][0x390] ;  /* 0x0000e400ff067b82 */ /* 0x000eb00000000a00 */
[----:B------:R-:W3:Y:S01]  /*00c0*/  LDC.64 R8, c[0x0][0x398] ;  /* 0x0000e600ff087b82 */ /* 0x000ee20000000a00 */
[----:B0-----:R-:W-:-:S07]  /*00d0*/  IMAD.WIDE R4, R0, 0x4, R4 ;  /* 0x0000000400047825 */ /* 0x001fce00078e0204 */
[----:B------:R-:W0:Y:S01]  /*00e0*/  LDC.64 R12, c[0x0][0x380] ;  /* 0x0000e000ff0c7b82 */ /* 0x000e220000000a00 */
[----:B-1----:R-:W4:Y:S01]  /*00f0*/  LDG.E R23, desc[UR4][R4.64] ;  /* 0x0000000404177981 */ /* 0x002f22000c1e1900 */
[----:B------:R-:W-:-:S06]  /*0100*/  SHF.R.S32.HI R3, RZ, 0x1f, R0 ;  /* 0x0000001fff037819 */ /* 0x000fcc0000011400 */
[----:B------:R-:W1:Y:S01]  /*0110*/  LDC.64 R14, c[0x0][0x3b8] ;  /* 0x0000ee00ff0e7b82 */ /* 0x000e620000000a00 */
[----:B------:R-:W-:-:S04]  /*0120*/  LEA.HI R2, R3, R0, RZ, 0x6 ;  /* 0x0000000003027211 */ /* 0x000fc800078f30ff */
[----:B------:R-:W-:-:S03]  /*0130*/  SHF.R.S32.HI R3, RZ, 0x6, R2 ;  /* 0x00000006ff037819 */ /* 0x000fc60000011402 */
[----:B------:R-:W5:Y:S02]  /*0140*/  LDC.64 R16, c[0x0][0x388] ;  /* 0x0000e200ff107b82 */ /* 0x000f640000000a00 */
[----:B--2---:R-:W-:-:S04]  /*0150*/  IMAD.WIDE R6, R3, 0x8, R6 ;  /* 0x0000000803067825 */ /* 0x004fc800078e0206 */
[----:B---3--:R-:W-:Y:S02]  /*0160*/  IMAD.WIDE R8, R3, 0x8, R8 ;  /* 0x0000000803087825 */ /* 0x008fe400078e0208 */
[----:B------:R-:W2:Y:S01]  /*0170*/  LDG.E.64 R6, desc[UR4][R6.64] ;  /* 0x0000000406067981 */ /* 0x000ea2000c1e1b00 */
[----:B------:R-:W3:Y:S01]  /*0180*/  LDC.64 R18, c[0x0][0x3c0] ;  /* 0x0000f000ff127b82 */ /* 0x000ee20000000a00 */
[C---:B0-----:R-:W-:Y:S02]  /*0190*/  IMAD.WIDE R12, R0.reuse, 0x4, R12 ;  /* 0x00000004000c7825 */ /* 0x041fe400078e020c */
[----:B------:R-:W2:Y:S02]  /*01a0*/  LDG.E.64 R8, desc[UR4][R8.64] ;  /* 0x0000000408087981 */ /* 0x000ea4000c1e1b00 */
[----:B-1----:R-:W-:-:S03]  /*01b0*/  IMAD.WIDE R14, R0, 0x4, R14 ;  /* 0x00000004000e7825 */ /* 0x002fc600078e020e */
[----:B------:R-:W0:Y:S01]  /*01c0*/  LDC.64 R10, c[0x0][0x3a0] ;  /* 0x0000e800ff0a7b82 */ /* 0x000e220000000a00 */
[----:B----4-:R-:W-:Y:S04]  /*01d0*/  STG.E desc[UR4][R12.64], R23 ;  /* 0x000000170c007986 */ /* 0x010fe8000c101904 */
[----:B------:R-:W4:Y:S01]  /*01e0*/  LDG.E R15, desc[UR4][R14.64] ;  /* 0x000000040e0f7981 */ /* 0x000f22000c1e1900 */
[----:B-----5:R-:W-:-:S04]  /*01f0*/  IMAD.WIDE R16, R0, 0x4, R16 ;  /* 0x0000000400107825 */ /* 0x020fc800078e0210 */
[----:B---3--:R-:W-:Y:S01]  /*0200*/  IMAD.WIDE R18, R0, 0x4, R18 ;  /* 0x0000000400127825 */ /* 0x008fe200078e0212 */
[----:B------:R-:W-:Y:S02]  /*0210*/  LOP3.LUT R21, R2, 0xffffffc0, RZ, 0xc0, !PT ;  /* 0xffffffc002157812 */ /* 0x000fe400078ec0ff */
[----:B------:R-:W1:Y:S03]  /*0220*/  LDC.64 R2, c[0x0][0x3c8] ;  /* 0x0000f200ff027b82 */ /* 0x000e660000000a00 */
[----:B------:R-:W-:Y:S01]  /*0230*/  IMAD.IADD R21, R0, 0x1, -R21 ;  /* 0x0000000100157824 */ /* 0x000fe200078e0a15 */
[----:B----4-:R3:W-:Y:S04]  /*0240*/  STG.E desc[UR4][R16.64], R15 ;  /* 0x0000000f10007986 */ /* 0x0107e8000c101904 */
[----:B------:R-:W3:Y:S04]  /*0250*/  LDG.E R4, desc[UR4][R4.64] ;  /* 0x0000000404047981 */ /* 0x000ee8000c1e1900 */
[----:B------:R-:W4:Y:S01]  /*0260*/  LDG.E R19, desc[UR4][R18.64] ;  /* 0x0000000412137981 */ /* 0x000f22000c1e1900 */
[----:B--2---:R-:W-:-:S02]  /*0270*/  LOP3.LUT R6, R8, R6, RZ, 0x3c, !PT ;  /* 0x0000000608067212 */ /* 0x004fc400078e3cff */
[----:B------:R-:W-:-:S04]  /*0280*/  LOP3.LUT R7, R9, R7, RZ, 0x3c, !PT ;  /* 0x0000000709077212 */ /* 0x000fc800078e3cff */
[----:B------:R-:W-:-:S04]  /*0290*/  SHF.R.U64 R6, R6, R21, R7 ;  /* 0x0000001506067219 */ /* 0x000fc80000001207 */
[----:B------:R-:W-:Y:S01]  /*02a0*/  LOP3.LUT R6, R6, 0x1, RZ, 0xc0, !PT ;  /* 0x0000000106067812 */ /* 0x000fe200078ec0ff */
[----:B0-----:R-:W-:-:S04]  /*02b0*/  IMAD.WIDE R10, R0, 0x4, R10 ;  /* 0x00000004000a7825 */ /* 0x001fc800078e020a */
[----:B-1----:R-:W-:-:S04]  /*02c0*/  IMAD.WIDE R2, R0, 0x4, R2 ;  /* 0x0000000400027825 */ /* 0x002fc800078e0202 */
[----:B---3--:R-:W-:Y:S01]  /*02d0*/  IMAD.IADD R15, R15, 0x1, R4 ;  /* 0x000000010f0f7824 */ /* 0x008fe200078e0204 */
[----:B------:R-:W-:-:S04]  /*02e0*/  LOP3.LUT R4, R6, 0x1, RZ, 0x3c, !PT ;  /* 0x0000000106047812 */ /* 0x000fc800078e3cff */
[----:B------:R-:W-:-:S04]  /*02f0*/  IADD3 R4, PT, PT, -R15, R4, RZ ;  /* 0x000000040f047210 */ /* 0x000fc80007ffe1ff */
[----:B----4-:R-:W-:Y:S02]  /*0300*/  LOP3.LUT R19, R4, R19, RZ, 0x3c, !PT ;  /* 0x0000001304137212 */ /* 0x010fe400078e3cff */
[----:B------:R-:W0:Y:S03]  /*0310*/  LDC.64 R4, c[0x0][0x3a8] ;  /* 0x0000ea00ff047b82 */ /* 0x000e260000000a00 */
[----:B------:R-:W-:Y:S04]  /*0320*/  STG.E desc[UR4][R10.64], R19 ;  /* 0x000000130a007986 */ /* 0x000fe8000c101904 */
[----:B------:R-:W2:Y:S01]  /*0330*/  LDG.E R3, desc[UR4][R2.64] ;  /* 0x0000000402037981 */ /* 0x000ea2000c1e1900 */
[----:B------:R-:W-:Y:S01]  /*0340*/  IADD3 R6, PT, PT, -R15, R6, RZ ;  /* 0x000000060f067210 */ /* 0x000fe20007ffe1ff */
[----:B0-----:R-:W-:-:S03]  /*0350*/  IMAD.WIDE R4, R0, 0x4, R4 ;  /* 0x0000000400047825 */ /* 0x001fc600078e0204 */
[----:B--2---:R-:W-:-:S05]  /*0360*/  LOP3.LUT R7, R3, R6, RZ, 0x3c, !PT ;  /* 0x0000000603077212 */ /* 0x004fca00078e3cff */
[----:B------:R-:W-:Y:S01]  /*0370*/  STG.E desc[UR4][R4.64], R7 ;  /* 0x0000000704007986 */ /* 0x000fe2000c101904 */
[----:B------:R-:W-:Y:S05]  /*0380*/  EXIT ;  /* 0x000000000000794d */ /* 0x000fea0003800000 */
.L_x_5:
        /* <DEDUP_REMOVED lines=15> */
.L_x_99:


//--------------------- .text.shared_u64_transpose_pack_u64 --------------------------
	.section	.text.shared_u64_transpose_pack_u64,"ax",@progbits
	.align	128
        .global         shared_u64_transpose_pack_u64
        .type           shared_u64_transpose_pack_u64,@function
        .size           shared_u64_transpose_pack_u64,(.L_x_100 - shared_u64_transpose_pack_u64)
        .other          shared_u64_transpose_pack_u64,@"STO_CUDA_ENTRY STV_DEFAULT"
shared_u64_transpose_pack_u64:
.text.shared_u64_transpose_pack_u64:
[----:B------:R-:W0:Y:S01]  /*0000*/  LDC R1, c[0x0][0x37c] ;  /* 0x0000df00ff017b82 */ /* 0x000e220000000800 */
[----:B------:R-:W1:Y:S01]  /*0010*/  S2R R0, SR_TID.X ;  /* 0x0000000000007919 */ /* 0x000e620000002100 */
[----:B------:R-:W2:Y:S06]  /*0020*/  LDCU UR5, c[0x0][0x3a0] ;  /* 0x00007400ff0577ac */ /* 0x000eac0008000800 */
[----:B------:R-:W1:Y:S01]  /*0030*/  S2UR UR4, SR_CTAID.X ;  /* 0x00000000000479c3 */ /* 0x000e620000002500 */
[----:B0-----:R-:W-:-:S07]  /*0040*/  VIADD R1, R1, 0xfffffe00 ;  /* 0xfffffe0001017836 */ /* 0x001fce0000000000 */
[----:B------:R-:W1:Y:S01]  /*0050*/  LDC R17, c[0x0][0x360] ;  /* 0x0000d800ff117b82 */ /* 0x000e620000000800 */
[----:B--2---:R-:W-:Y:S01]  /*0060*/  ULOP3.LUT UP0, URZ, UR5, 0x3f, URZ, 0xc0, !UPT ;  /* 0x0000003f05ff7892 */ /* 0x004fe2000f80c0ff */
[----:B-1----:R-:W-:-:S08]  /*0070*/  IMAD R17, R17, UR4, R0 ;  /* 0x0000000411117c24 */ /* 0x002fd0000f8e0200 */
[----:B------:R-:W-:Y:S05]  /*0080*/  BRA.U !UP0, `(.L_x_6) ;  /* 0x0000000108407547 */ /* 0x000fea000b800000 */
[----:B------:R-:W-:Y:S01]  /*0090*/  MOV R0, 0x48 ;  /* 0x0000004800007802 */ /* 0x000fe20000000f00 */
[----:B------:R-:W0:Y:S01]  /*00a0*/  LDCU.64 UR4, c[0x4][0x20] ;  /* 0x01000400ff0477ac */ /* 0x000e220008000a00 */
[----:B------:R-:W-:Y:S02]  /*00b0*/  IMAD.MOV.U32 R8, RZ, RZ, 0x146 ;  /* 0x00000146ff087424 */ /* 0x000fe400078e00ff */
[----:B------:R1:W2:Y:S01]  /*00c0*/  LDC.64 R2, c[0x4][R0] ;  /* 0x0100000000027b82 */ /* 0x0002a20000000a00 */
[----:B------:R-:W3:Y:S01]  /*00d0*/  LDCU.64 UR6, c[0x4][0x28] ;  /* 0x01000500ff0677ac */ /* 0x000ee20008000a00 */
[----:B------:R-:W-:Y:S02]  /*00e0*/  IMAD.MOV.U32 R12, RZ, RZ, 0x1 ;  /* 0x00000001ff0c7424 */ /* 0x000fe400078e00ff */
[----:B------:R-:W-:Y:S01]  /*00f0*/  IMAD.MOV.U32 R13, RZ, RZ, RZ ;  /* 0x000000ffff0d7224 */ /* 0x000fe200078e00ff */
[----:B------:R-:W4:Y:S01]  /*0100*/  LDCU.64 UR8, c[0x4][0x18] ;  /* 0x01000300ff0877ac */ /* 0x000f220008000a00 */
[----:B0-----:R-:W-:-:S02]  /*0110*/  IMAD.U32 R4, RZ, RZ, UR4 ;  /* 0x00000004ff047e24 */ /* 0x001fc4000f8e00ff */
[----:B------:R-:W-:Y:S02]  /*0120*/  IMAD.U32 R5, RZ, RZ, UR5 ;  /* 0x00000005ff057e24 */ /* 0x000fe4000f8e00ff */
[----:B---3--:R-:W-:Y:S02]  /*0130*/  IMAD.U32 R6, RZ, RZ, UR6 ;  /* 0x00000006ff067e24 */ /* 0x008fe4000f8e00ff */
[----:B------:R-:W-:Y:S02]  /*0140*/  IMAD.U32 R7, RZ, RZ, UR7 ;  /* 0x00000007ff077e24 */ /* 0x000fe4000f8e00ff */
[----:B----4-:R-:W-:Y:S02]  /*0150*/  IMAD.U32 R10, RZ, RZ, UR8 ;  /* 0x00000008ff0a7e24 */ /* 0x010fe4000f8e00ff */
[----:B-1----:R-:W-:-:S07]  /*0160*/  IMAD.U32 R11, RZ, RZ, UR9 ;  /* 0x00000009ff0b7e24 */ /* 0x002fce000f8e00ff */
[----:B------:R-:W-:-:S07]  /*0170*/  LEPC R20, `(.L_x_6) ;  /* 0x000000001014794e */ /* 0x000fce0000000000 */
[----:B--2---:R-:W-:Y:S05]  /*0180*/  CALL.ABS.NOINC R2 ;  /* 0x0000000002007343 */ /* 0x004fea0003c00000 */
.L_x_6:
[----:B------:R-:W0:Y:S02]  /*0190*/  LDCU UR4, c[0x0][0x3a4] ;  /* 0x00007480ff0477ac */ /* 0x000e240008000800 */
[----:B0-----:R-:W-:-:S09]  /*01a0*/  UISETP.GE.AND UP0, UPT, UR4, 0x41, UPT ;  /* 0x000000410400788c */ /* 0x001fd2000bf06270 */
        /* <DEDUP_REMOVED lines=17> */
.L_x_7:
[----:B------:R-:W0:Y:S08]  /*02c0*/  LDC R3, c[0x0][0x3a0] ;  /* 0x0000e800ff037b82 */ /* 0x000e300000000800 */
[----:B------:R-:W1:Y:S01]  /*02d0*/  LDC.64 R12, c[0x0][0x358] ;  /* 0x0000d600ff0c7b82 */ /* 0x000e620000000a00 */
[----:B0-----:R-:W-:-:S04]  /*02e0*/  SHF.R.S32.HI R0, RZ, 0x1f, R3 ;  /* 0x0000001fff007819 */ /* 0x001fc80000011403 */
[----:B------:R-:W-:-:S04]  /*02f0*/  LEA.HI R0, R0, R3, RZ, 0x6 ;  /* 0x0000000300007211 */ /* 0x000fc800078f30ff */
[----:B------:R-:W-:-:S04]  /*0300*/  SHF.R.S32.HI R10, RZ, 0x6, R0 ;  /* 0x00000006ff0a7819 */ /* 0x000fc80000011400 */
[----:B------:R-:W-:-:S13]  /*0310*/  ISETP.GE.AND P0, PT, R17, R10, PT ;  /* 0x0000000a1100720c */ /* 0x000fda0003f06270 */
[----:B-1----:R-:W-:Y:S05]  /*0320*/  @P0 BRA `(.L_x_8) ;  /* 0x0000008800a80947 */ /* 0x002fea0003800000 */
[----:B------:R-:W0:Y:S01]  /*0330*/  S2R R23, SR_TID.X ;  /* 0x0000000000177919 */ /* 0x000e220000002100 */
[----:B------:R-:W1:Y:S01]  /*0340*/  S2UR UR5, SR_CTAID.X ;  /* 0x00000000000579c3 */ /* 0x000e620000002500 */
[----:B------:R-:W1:Y:S01]  /*0350*/  LDCU UR4, c[0x0][0x360] ;  /* 0x00006c00ff0477ac */ /* 0x000e620008000800 */
[C---:B------:R-:W-:Y:S02]  /*0360*/  R2UR UR6, R12.reuse ;  /* 0x000000000c0672ca */ /* 0x040fe400000e0000 */
[C---:B------:R-:W-:Y:S02]  /*0370*/  R2UR UR7, R13.reuse ;  /* 0x000000000d0772ca */ /* 0x040fe400000e0000 */
[----:B------:R-:W-:Y:S02]  /*0380*/  R2UR UR10, R12 ;  /* 0x000000000c0a72ca */ /* 0x000fe400000e0000 */
[----:B------:R-:W2:Y:S01]  /*0390*/  LDC.64 R30, c[0x0][0x390] ;  /* 0x0000e400ff1e7b82 */ /* 0x000ea20000000a00 */
[----:B------:R-:W-:-:S02]  /*03a0*/  R2UR UR11, R13 ;  /* 0x000000000d0b72ca */ /* 0x000fc400000e0000 */
[C---:B------:R-:W-:Y:S02]  /*03b0*/  R2UR UR8, R12.reuse ;  /* 0x000000000c0872ca */ /* 0x040fe400000e0000 */
[C---:B------:R-:W-:Y:S02]  /*03c0*/  R2UR UR9, R13.reuse ;  /* 0x000000000d0972ca */ /* 0x040fe400000e0000 */
[----:B------:R-:W-:Y:S02]  /*03d0*/  R2UR UR12, R12 ;  /* 0x000000000c0c72ca */ /* 0x000fe400000e0000 */
[----:B------:R-:W-:Y:S01]  /*03e0*/  R2UR UR13, R13 ;  /* 0x000000000d0d72ca */ /* 0x000fe200000e0000 */
[----:B-1----:R-:W-:-:S06]  /*03f0*/  UIMAD UR4, UR5, UR4, URZ ;  /* 0x00000004050472a4 */ /* 0x002fcc000f8e02ff */
[----:B0-----:R-:W-:-:S04]  /*0400*/  VIADD R25, R23, UR4 ;  /* 0x0000000417197c36 */ /* 0x001fc80008000000 */
[----:B------:R-:W-:-:S04]  /*0410*/  IMAD.SHL.U32 R3, R25, 0x40, RZ ;  /* 0x0000004019037824 */ /* 0x000fc800078e00ff */
[----:B--2---:R-:W-:-:S05]  /*0420*/  IMAD.WIDE R30, R3, 0x8, R30 ;  /* 0x00000008031e7825 */ /* 0x004fca00078e021e */
[----:B------:R-:W2:Y:S04]  /*0430*/  LDG.E.64 R20, desc[UR6][R30.64] ;  /* 0x000000061e147981 */ /* 0x000ea8000c1e1b00 */
[----:B------:R-:W2:Y:S04]  /*0440*/  LDG.E.64 R34, desc[UR10][R30.64+0x100] ;  /* 0x0001000a1e227981 */ /* 0x000ea8000c1e1b00 */
[----:B------:R-:W3:Y:S04]  /*0450*/  LDG.E.64 R32, desc[UR8][R30.64+0x80] ;  /* 0x000080081e207981 */ /* 0x000ee8000c1e1b00 */
[----:B------:R-:W3:Y:S04]  /*0460*/  LDG.E.64 R36, desc[UR12][R30.64+0x180] ;  /* 0x0001800c1e247981 */ /* 0x000ee8000c1e1b00 */
[----:B------:R-:W4:Y:S04]  /*0470*/  LDG.E.64 R2, desc[UR6][R30.64+0x40] ;  /* 0x000040061e027981 */ /* 0x000f28000c1e1b00 */
[----:B------:R-:W4:Y:S04]  /*0480*/  LDG.E.64 R6, desc[UR10][R30.64+0x140] ;  /* 0x0001400a1e067981 */ /* 0x000f28000c1e1b00 */
[----:B------:R-:W5:Y:S04]  /*0490*/  LDG.E.64 R16, desc[UR8][R30.64+0xc0] ;  /* 0x0000c0081e107981 */ /* 0x000f68000c1e1b00 */
        /* <DEDUP_REMOVED lines=16> */
[----:B------:R-:W5:Y:S01]  /*05a0*/  LDG.E.64 R72, desc[UR8][R30.64+0x190] ;  /* 0x000190081e487981 */ /* 0x000f62000c1e1b00 */
[----:B------:R-:W-:-:S02]  /*05b0*/  R2UR UR16, R12 ;  /* 0x000000000c1072ca */ /* 0x000fc400000e0000 */
[C---:B------:R-:W-:Y:S01]  /*05c0*/  R2UR UR17, R13.reuse ;  /* 0x000000000d1172ca */ /* 0x040fe200000e0000 */
[----:B------:R-:W5:Y:S01]  /*05d0*/  LDG.E.64 R66, desc[UR6][R30.64+0x18] ;  /* 0x000018061e427981 */ /* 0x000f62000c1e1b00 */
[C---:B------:R-:W-:Y:S02]  /*05e0*/  R2UR UR14, R12.reuse ;  /* 0x000000000c0e72ca */ /* 0x040fe400000e0000 */
[----:B------:R-:W-:Y:S01]  /*05f0*/  R2UR UR15, R13 ;  /* 0x000000000d0f72ca */ /* 0x000fe200000e0000 */
[----:B------:R-:W5:Y:S04]  /*0600*/  LDG.E.64 R68, desc[UR12][R30.64+0x118] ;  /* 0x0001180c1e447981 */ /* 0x000f68000c1e1b00 */
[----:B------:R-:W5:Y:S04]  /*0610*/  LDG.E.64 R88, desc[UR10][R30.64+0x98] ;  /* 0x0000980a1e587981 */ /* 0x000f68000c1e1b00 */
[----:B------:R-:W5:Y:S04]  /*0620*/  LDG.E.64 R94, desc[UR16][R30.64+0x198] ;  /* 0x000198101e5e7981 */ /* 0x000f68000c1e1b00 */
[----:B------:R-:W5:Y:S04]  /*0630*/  LDG.E.64 R52, desc[UR14][R30.64+0x158] ;  /* 0x0001580e1e347981 */ /* 0x000f68000c1e1b00 */
[----:B------:R-:W5:Y:S04]  /*0640*/  LDG.E.64 R56, desc[UR6][R30.64+0xd8] ;  /* 0x0000d8061e387981 */ /* 0x000f68000c1e1b00 */
[----:B------:R-:W5:Y:S01]  /*0650*/  LDG.E.64 R58, desc[UR6][R30.64+0x1d8] ;  /* 0x0001d8061e3a7981 */ /* 0x000f62000c1e1b00 */
[----:B------:R-:W-:-:S02]  /*0660*/  R2UR UR18, R12 ;  /* 0x000000000c1272ca */ /* 0x000fc400000e0000 */
[----:B------:R-:W-:Y:S02]  /*0670*/  R2UR UR19, R13 ;  /* 0x000000000d1372ca */ /* 0x000fe400000e0000 */
[-CC-:B--2---:R-:W-:Y:S02]  /*0680*/  LOP3.LUT R11, RZ, R21.reuse, R34.reuse, 0xaa, !PT ;  /* 0x00000015ff0b7212 */ /* 0x184fe400078eaa22 */
[----:B------:R-:W-:Y:S02]  /*0690*/  LOP3.LUT R41, RZ, R21, R34, 0xaa, !PT ;  /* 0x00000015ff297212 */ /* 0x000fe400078eaa22 */
[--C-:B------:R-:W-:Y:S02]  /*06a0*/  SHF.R.U64 R43, R20, 0x10, R11.reuse ;  /* 0x00000010142b7819 */ /* 0x100fe4000000120b */
[----:B------:R-:W-:Y:S02]  /*06b0*/  SHF.R.U32.HI R11, RZ, 0x10, R11 ;  /* 0x00000010ff0b7819 */ /* 0x000fe4000001160b */
[----:B------:R-:W-:-:S02]  /*06c0*/  SHF.R.U32.HI R47, RZ, 0x10, R41 ;  /* 0x00000010ff2f7819 */ /* 0x000fc40000011629 */
[-CC-:B---3--:R-:W-:Y:S02]  /*06d0*/  LOP3.LUT R0, R11, R33.reuse, R36.reuse, 0x5a, !PT ;  /* 0x000000210b007212 */ /* 0x188fe400078e5a24 */
[----:B------:R-:W-:Y:S02]  /*06e0*/  LOP3.LUT R11, RZ, R34, R21, 0xaa, !PT ;  /* 0x00000022ff0b7212 */ /* 0x000fe400078eaa15 */
[----:B------:R-:W-:Y:S02]  /*06f0*/  LOP3.LUT R43, R43, R32, RZ, 0x3c, !PT ;  /* 0x000000202b2b7212 */ /* 0x000fe400078e3cff */
[----:B------:R-:W-:Y:S02]  /*0700*/  SHF.R.U64 R41, R20, 0x10, R41 ;  /* 0x0000001014297819 */ /* 0x000fe40000001229 */
[----:B------:R-:W-:Y:S02]  /*0710*/  SHF.R.U64 R11, R11, 0x10, R35 ;  /* 0x000000100b0b7819 */ /* 0x000fe40000001223 */
[----:B------:R-:W-:-:S02]  /*0720*/  LOP3.LUT R47, R47, R33, R36, 0x5a, !PT ;  /* 0x000000212f2f7212 */ /* 0x000fc400078e5a24 */
[----:B------:R-:W-:Y:S02]  /*0730*/  SHF.L.U64.HI R43, R43, 0x10, R0 ;  /* 0x000000102b2b7819 */ /* 0x000fe40000010200 */
[----:B------:R-:W-:Y:S02]  /*0740*/  LOP3.LUT R41, R41, R32, RZ, 0x3c, !PT ;  /* 0x0000002029297212 */ /* 0x000fe400078e3cff */
[----:B------:R-:W-:Y:S02]  /*0750*/  LOP3.LUT R0, R11, R36, R33, 0x5a, !PT ;  /* 0x000000240b007212 */ /* 0x000fe400078e5a21 */
[----:B------:R-:W-:Y:S02]  /*0760*/  LOP3.LUT R49, R47, 0xffff, RZ, 0xc0, !PT ;  /* 0x0000ffff2f317812 */ /* 0x000fe400078ec0ff */
[----:B------:R-:W-:Y:S02]  /*0770*/  LOP3.LUT R47, R32, 0xffff, R41, 0x78, !PT ;  /* 0x0000ffff202f7812 */ /* 0x000fe400078e7829 */
[----:B------:R-:W-:-:S02]  /*0780*/  LOP3.LUT R11, R0, 0xffff, RZ, 0xc0, !PT ;  /* 0x0000ffff000b7812 */ /* 0x000fc400078ec0ff */
[----:B------:R-:W-:Y:S02]  /*0790*/  LOP3.LUT R32, R49, R33, R36, 0x5a, !PT ;  /* 0x0000002131207212 */ /* 0x000fe400078e5a24 */
[----:B----4-:R-:W-:Y:S02]  /*07a0*/  LOP3.LUT R49, RZ, R3, R6, 0xaa, !PT ;  /* 0x00000003ff317212 */ /* 0x010fe400078eaa06 */
[----:B------:R-:W-:Y:S01]  /*07b0*/  LOP3.LUT R22, R11, R36, R33, 0x5a, !PT ;  /* 0x000000240b167212 */ /* 0x000fe200078e5a21 */
[----:B------:R-:W-:Y:S01]  /*07c0*/  IMAD.U32 R41, R41, 0x10000, RZ ;  /* 0x0001000029297824 */ /* 0x000fe200078e00ff */
[----:B------:R-:W-:Y:S02]  /*07d0*/  SHF.R.U32.HI R39, RZ, 0x10, R35 ;  /* 0x00000010ff277819 */ /* 0x000fe40000011623 */
[----:B------:R-:W-:Y:S02]  /*07e0*/  SHF.R.U64 R11, R2, 0x10, R49 ;  /* 0x00000010020b7819 */ /* 0x000fe40000001231 */
[----:B------:R-:W-:-:S02]  /*07f0*/  LOP3.LUT R39, R39, R37, RZ, 0x3c, !PT ;  /* 0x0000002527277212 */ /* 0x000fc400078e3cff */
[----:B-----5:R-:W-:Y:S02]  /*0800*/  LOP3.LUT R11, R11, R16, RZ, 0x3c, !PT ;  /* 0x000000100b0b7212 */ /* 0x020fe400078e3cff */
[----:B------:R-:W-:Y:S02]  /*0810*/  LOP3.LUT R38, R20, 0xffff0000, R41, 0x78, !PT ;  /* 0xffff000014267812 */ /* 0x000fe400078e7829 */
[----:B------:R-:W2:Y:S01]  /*0820*/  LDG.E.64 R40, desc[UR8][R30.64+0x58] ;  /* 0x000058081e287981 */ /* 0x000ea2000c1e1b00 */
[--C-:B------:R-:W-:Y:S02]  /*0830*/  LOP3.LUT R37, R37, 0xffff, R39.reuse, 0x78, !PT ;  /* 0x0000ffff25257812 */ /* 0x100fe400078e7827 */
[----:B------:R-:W-:Y:S01]  /*0840*/  SHF.L.U64.HI R33, R0, 0x10, R39 ;  /* 0x0000001000217819 */ /* 0x000fe20000010227 */
[----:B------:R-:W-:Y:S01]  /*0850*/  IMAD.U32 R39, R11, 0x10000, RZ ;  /* 0x000100000b277824 */ /* 0x000fe200078e00ff */
[----:B------:R-:W-:Y:S01]  /*0860*/  LOP3.LUT R24, R16, 0xffff, R11, 0x78, !PT ;  /* 0x0000ffff10187812 */ /* 0x000fe200078e780b */
[----:B------:R-:W-:Y:S01]  /*0870*/  IMAD.U32 R11, R0, 0x10000, RZ ;  /* 0x00010000000b7824 */ /* 0x000fe200078e00ff */
[----:B------:R-:W-:-:S02]  /*0880*/  LOP3.LUT R33, R35, 0xffff0000, R33, 0x78, !PT ;  /* 0xffff000023217812 */ /* 0x000fc400078e7821 */
[----:B------:R-:W-:Y:S02]  /*0890*/  LOP3.LUT R35, RZ, R3, R6, 0xaa, !PT ;  /* 0x00000003ff237212 */ /* 0x000fe400078eaa06 */
[----:B------:R-:W-:Y:S02]  /*08a0*/  LOP3.LUT R11, R11, 0xffff0000, RZ, 0xc0, !PT ;  /* 0xffff00000b0b7812 */ /* 0x000fe400078ec0ff */
[----:B------:R-:W-:Y:S02]  /*08b0*/  SHF.R.U64 R71, R47, 0x8, R32 ;  /* 0x000000082f477819 */ /* 0x000fe40000001220 */
[----:B------:R-:W-:Y:S02]  /*08c0*/  LOP3.LUT R43, R43, 0xffff0000, RZ, 0xc0, !PT ;  /* 0xffff00002b2b7812 */ /* 0x000fe400078ec0ff */
[----:B------:R-:W-:Y:S02]  /*08d0*/  LOP3.LUT R20, R11, R34, R21, 0x5a, !PT ;  /* 0x000000220b147212 */ /* 0x000fe400078e5a15 */
[----:B------:R-:W-:-:S02]  /*08e0*/  LOP3.LUT R51, R2, 0xffff0000, R39, 0x78, !PT ;  /* 0xffff000002337812 */ /* 0x000fc400078e7827 */
[----:B------:R-:W-:Y:S02]  /*08f0*/  SHF.R.U64 R11, R2, 0x10, R35 ;  /* 0x00000010020b7819 */ /* 0x000fe40000001223 */
[----:B------:R-:W-:Y:S02]  /*0900*/  LOP3.LUT R71, R71, R24, RZ, 0x3c, !PT ;  /* 0x0000001847477212 */ /* 0x000fe400078e3cff */
[----:B------:R-:W-:Y:S02]  /*0910*/  LOP3.LUT R39, RZ, R6, R3, 0xaa, !PT ;  /* 0x00000006ff277212 */ /* 0x000fe400078eaa03 */
[----:B------:R-:W-:Y:S02]  /*0920*/  LOP3.LUT R43, R43, R21, R34, 0x5a, !PT ;  /* 0x000000152b2b7212 */ /* 0x000fe400078e5a22 */
[----:B------:R-:W-:Y:S02]  /*0930*/  LOP3.LUT R2, R11, R16, RZ, 0x3c, !PT ;  /* 0x000000100b027212 */ /* 0x000fe400078e3cff */
[--C-:B------:R-:W-:Y:S01]  /*0940*/  SHF.R.U32.HI R21, RZ, 0x10, R7.reuse ;  /* 0x00000010ff157819 */ /* 0x100fe20000011607 */
[----:B------:R-:W-:Y:S01]  /*0950*/  IMAD.SHL.U32 R114, R71, 0x100, RZ ;  /* 0x0000010047727824 */ /* 0x000fe200078e00ff */
[----:B------:R-:W-:-:S02]  /*0960*/  SHF.R.U64 R11, R39, 0x10, R7 ;  /* 0x00000010270b7819 */ /* 0x000fc40000001207 */
[----:B------:R-:W-:Y:S02]  /*0970*/  SHF.R.U32.HI R49, RZ, 0x10, R49 ;  /* 0x00000010ff317819 */ /* 0x000fe40000011631 */
[----:B------:R-:W-:Y:S02]  /*0980*/  SHF.R.U32.HI R35, RZ, 0x10, R35 ;  /* 0x00000010ff237819 */ /* 0x000fe40000011623 */
[----:B------:R-:W-:Y:S02]  /*0990*/  LOP3.LUT R0, R21, R15, RZ, 0x3c, !PT ;  /* 0x0000000f15007212 */ /* 0x000fe400078e3cff */
[----:B------:R-:W-:Y:S02]  /*09a0*/  LOP3.LUT R11, R11, R14, R17, 0x5a, !PT ;  /* 0x0000000e0b0b7212 */ /* 0x000fe400078e5a11 */
[----:B------:R-:W-:Y:S02]  /*09b0*/  LOP3.LUT R49, R49, R17, R14, 0x5a, !PT ;  /* 0x0000001131317212 */ /* 0x000fe400078e5a0e */
[----:B------:R-:W-:-:S02]  /*09c0*/  LOP3.LUT R114, R47, 0xff00ff00, R114, 0x78, !PT ;  /* 0xff00ff002f727812 */ /* 0x000fc400078e7872 */
[----:B------:R-:W-:Y:S02]  /*09d0*/  LOP3.LUT R35, R35, R17, R14, 0x5a, !PT ;  /* 0x0000001123237212 */ /* 0x000fe400078e5a0e */
[--C-:B------:R-:W-:Y:S02]  /*09e0*/  LOP3.LUT R47, R15, 0xffff, R0.reuse, 0x78, !PT ;  /* 0x0000ffff0f2f7812 */ /* 0x100fe400078e7800 */
[C---:B------:R-:W-:Y:S02]  /*09f0*/  LOP3.LUT R21, R11.reuse, 0xffff, RZ, 0xc0, !PT ;  /* 0x0000ffff0b157812 */ /* 0x040fe400078ec0ff */
[C---:B------:R-:W-:Y:S01]  /*0a00*/  SHF.L.U64.HI R15, R11.reuse, 0x10, R0 ;  /* 0x000000100b0f7819 */ /* 0x040fe20000010200 */
[----:B------:R-:W-:Y:S01]  /*0a10*/  IMAD.U32 R11, R11, 0x10000, RZ ;  /* 0x000100000b0b7824 */ /* 0x000fe200078e00ff */
[----:B------:R-:W-:Y:S02]  /*0a20*/  LOP3.LUT R49, R49, 0xffff, RZ, 0xc0, !PT ;  /* 0x0000ffff31317812 */ /* 0x000fe400078ec0ff */
[----:B------:R-:W-:-:S02]  /*0a30*/  SHF.L.U64.HI R2, R2, 0x10, R35 ;  /* 0x0000001002027819 */ /* 0x000fc40000010223 */
[----:B------:R-:W-:Y:S01]  /*0a40*/  LOP3.LUT R48, R21, R14, R17, 0x5a, !PT ;  /* 0x0000000e15307212 */ /* 0x000fe200078e5a11 */
[----:B------:R-:W3:Y:S01]  /*0a50*/  LDG.E.64 R34, desc[UR18][R30.64+0x1a0] ;  /* 0x0001a0121e227981 */ /* 0x000ee2000c1e1b00 */
[----:B------:R-:W-:Y:S02]  /*0a60*/  LOP3.LUT R49, R49, R17, R14, 0x5a, !PT ;  /* 0x0000001131317212 */ /* 0x000fe400078e5a0e */
[----:B------:R-:W-:Y:S02]  /*0a70*/  LOP3.LUT R17, R2, 0xffff0000, RZ, 0xc0, !PT ;  /* 0xffff000002117812 */ /* 0x000fe400078ec0ff */
[----:B------:R-:W-:Y:S02]  /*0a80*/  LOP3.LUT R11, R11, 0xffff0000, RZ, 0xc0, !PT ;  /* 0xffff00000b0b7812 */ /* 0x000fe400078ec0ff */
[----:B------:R-:W-:Y:S02]  /*0a90*/  SHF.R.U64 R36, R38, 0x8, R43 ;  /* 0x0000000826247819 */ /* 0x000fe4000000122b */
[----:B------:R-:W-:-:S02]  /*0aa0*/  LOP3.LUT R14, R17, R3, R6, 0x5a, !PT ;  /* 0x00000003110e7212 */ /* 0x000fc400078e5a06 */
[----:B------:R-:W-:Y:S01]  /*0ab0*/  LOP3.LUT R2, R11, R6, R3, 0x5a, !PT ;  /* 0x000000060b027212 */ /* 0x000fe200078e5a03 */
[----:B------:R-:W4:Y:S01]  /*0ac0*/  LDG.E.64 R16, desc[UR8][R30.64+0x60] ;  /* 0x000060081e107981 */ /* 0x000f22000c1e1b00 */
[----:B------:R-:W-:Y:S02]  /*0ad0*/  SHF.R.U32.HI R3, RZ, 0x8, R43 ;  /* 0x00000008ff037819 */ /* 0x000fe4000001162b */
[----:B------:R-:W-:Y:S02]  /*0ae0*/  LOP3.LUT R36, R36, R51, RZ, 0x3c, !PT ;  /* 0x0000003324247212 */ /* 0x000fe400078e3cff */
[----:B------:R-:W-:Y:S02]  /*0af0*/  LOP3.LUT R3, R3, R14, RZ, 0x3c, !PT ;  /* 0x0000000e03037212 */ /* 0x000fe400078e3cff */
[----:B------:R-:W-:Y:S01]  /*0b00*/  SHF.R.U32.HI R0, RZ, 0x8, R32 ;  /* 0x00000008ff007819 */ /* 0x000fe20000011620 */
[----:B------:R-:W-:Y:S01]  /*0b10*/  IMAD.SHL.U32 R155, R36, 0x100, RZ ;  /* 0x00000100249b7824 */ /* 0x000fe200078e00ff */
[----:B------:R-:W-:-:S02]  /*0b20*/  LOP3.LUT R7, R7, 0xffff0000, R15, 0x78, !PT ;  /* 0xffff000007077812 */ /* 0x000fc400078e780f */
[----:B------:R-:W-:Y:S02]  /*0b30*/  LOP3.LUT R118, R51, 0xff00ff, R36, 0x78, !PT ;  /* 0x00ff00ff33767812 */ /* 0x000fe400078e7824 */
[--C-:B------:R-:W-:Y:S02]  /*0b40*/  LOP3.LUT R15, R14, 0xff00ff, R3.reuse, 0x78, !PT ;  /* 0x00ff00ff0e0f7812 */ /* 0x100fe400078e7803 */
[----:B------:R-:W-:Y:S02]  /*0b50*/  SHF.L.U64.HI R36, R36, 0x8, R3 ;  /* 0x0000000824247819 */ /* 0x000fe40000010203 */
[----:B------:R-:W-:Y:S02]  /*0b60*/  SHF.R.U64 R105, R20, 0x8, R33 ;  /* 0x0000000814697819 */ /* 0x000fe40000001221 */
[----:B------:R-:W-:Y:S02]  /*0b70*/  LOP3.LUT R3, RZ, R9, R80, 0xaa, !PT ;  /* 0x00000009ff037212 */ /* 0x000fe400078eaa50 */
[----:B------:R-:W-:-:S02]  /*0b80*/  LOP3.LUT R0, R0, R49, RZ, 0x3c, !PT ;  /* 0x0000003100007212 */ /* 0x000fc400078e3cff */
[----:B------:R-:W-:Y:S02]  /*0b90*/  LOP3.LUT R39, R24, 0xff00ff, R71, 0x78, !PT ;  /* 0x00ff00ff18277812 */ /* 0x000fe400078e7847 */
[----:B------:R-:W-:Y:S02]  /*0ba0*/  LOP3.LUT R105, R105, R2, RZ, 0x3c, !PT ;  /* 0x0000000269697212 */ /* 0x000fe400078e3cff */
[--C-:B------:R-:W-:Y:S02]  /*0bb0*/  SHF.R.U64 R51, R8, 0x10, R3.reuse ;  /* 0x0000001008337819 */ /* 0x100fe40000001203 */
[--C-:B------:R-:W-:Y:S02]  /*0bc0*/  LOP3.LUT R90, R49, 0xff00ff, R0.reuse, 0x78, !PT ;  /* 0x00ff00ff315a7812 */ /* 0x100fe400078e7800 */
[----:B------:R-:W-:Y:S02]  /*0bd0*/  SHF.L.U64.HI R71, R71, 0x8, R0 ;  /* 0x0000000847477819 */ /* 0x000fe40000010200 */
[----:B------:R-:W-:-:S02]  /*0be0*/  SHF.R.U32.HI R3, RZ, 0x10, R3 ;  /* 0x00000010ff037819 */ /* 0x000fc40000011603 */
[----:B------:R-:W-:Y:S02]  /*0bf0*/  SHF.R.U32.HI R0, RZ, 0x8, R33 ;  /* 0x00000008ff007819 */ /* 0x000fe40000011621 */
[--C-:B------:R-:W-:Y:S02]  /*0c00*/  SHF.R.U32.HI R42, RZ, 0x8, R37.reuse ;  /* 0x00000008ff2a7819 */ /* 0x100fe40000011625 */
[----:B------:R-:W-:Y:S02]  /*0c10*/  SHF.R.U64 R63, R22, 0x8, R37 ;  /* 0x00000008163f7819 */ /* 0x000fe40000001225 */
[----:B------:R-:W-:Y:S02]  /*0c20*/  LOP3.LUT R49, R2, 0xff00ff, R105, 0x78, !PT ;  /* 0x00ff00ff02317812 */ /* 0x000fe400078e7869 */
[----:B------:R-:W-:Y:S02]  /*0c30*/  LOP3.LUT R2, R3, R85, R82, 0x5a, !PT ;  /* 0x0000005503027212 */ /* 0x000fe400078e5a52 */
[----:B------:R-:W-:-:S02]  /*0c40*/  LOP3.LUT R0, R0, R7, RZ, 0x3c, !PT ;  /* 0x0000000700007212 */ /* 0x000fc400078e3cff */
[----:B------:R-:W-:Y:S02]  /*0c50*/  LOP3.LUT R51, R51, R84, RZ, 0x3c, !PT ;  /* 0x0000005433337212 */ /* 0x000fe400078e3cff */
[----:B------:R-:W-:Y:S02]  /*0c60*/  LOP3.LUT R42, R42, R47, RZ, 0x3c, !PT ;  /* 0x0000002f2a2a7212 */ /* 0x000fe400078e3cff */
[----:B------:R-:W-:Y:S02]  /*0c70*/  LOP3.LUT R63, R63, R48, RZ, 0x3c, !PT ;  /* 0x000000303f3f7212 */ /* 0x000fe400078e3cff */
[----:B------:R-:W-:Y:S02]  /*0c80*/  LOP3.LUT R50, R7, 0xff00ff, R0, 0x78, !PT ;  /* 0x00ff00ff07327812 */ /* 0x000fe400078e7800 */
[----:B------:R-:W-:Y:S01]  /*0c90*/  SHF.L.U64.HI R51, R51, 0x10, R2 ;  /* 0x0000001033337819 */ /* 0x000fe20000010202 */
[----:B------:R-:W5:Y:S01]  /*0ca0*/  LDG.E.64 R6, desc[UR14][R30.64+0x120] ;  /* 0x0001200e1e067981 */ /* 0x000f62000c1e1b00 */
[----:B------:R-:W-:-:S02]  /*0cb0*/  LOP3.LUT R47, R47, 0xff00ff, R42, 0x78, !PT ;  /* 0x00ff00ff2f2f7812 */ /* 0x000fc400078e782a */
[----:B------:R-:W-:Y:S01]  /*0cc0*/  SHF.L.U64.HI R42, R63, 0x8, R42 ;  /* 0x000000083f2a7819 */ /* 0x000fe2000001022a */
[----:B------:R-:W5:Y:S01]  /*0cd0*/  LDG.E.64 R2, desc[UR6][R30.64+0x20] ;  /* 0x000020061e027981 */ /* 0x000f62000c1e1b00 */
[----:B------:R-:W-:Y:S02]  /*0ce0*/  SHF.L.U64.HI R0, R105, 0x8, R0 ;  /* 0x0000000869007819 */ /* 0x000fe40000010200 */
[----:B------:R-:W-:Y:S02]  /*0cf0*/  LOP3.LUT R11, RZ, R80, R9, 0xaa, !PT ;  /* 0x00000050ff0b7212 */ /* 0x000fe400078eaa09 */
[----:B------:R-:W-:Y:S02]  /*0d00*/  LOP3.LUT R36, R43, 0xff00ff00, R36, 0x78, !PT ;  /* 0xff00ff002b247812 */ /* 0x000fe400078e7824 */
[----:B------:R-:W-:Y:S02]  /*0d10*/  LOP3.LUT R42, R37, 0xff00ff00, R42, 0x78, !PT ;  /* 0xff00ff00252a7812 */ /* 0x000fe400078e782a */
[----:B------:R-:W-:-:S02]  /*0d20*/  LOP3.LUT R43, RZ, R9, R80, 0xaa, !PT ;  /* 0x00000009ff2b7212 */ /* 0x000fc400078eaa50 */
[----:B------:R-:W-:Y:S02]  /*0d30*/  SHF.R.U32.HI R37, RZ, 0x10, R81 ;  /* 0x00000010ff257819 */ /* 0x000fe40000011651 */
[----:B------:R-:W-:Y:S02]  /*0d40*/  LOP3.LUT R97, RZ, R55, R18, 0xaa, !PT ;  /* 0x00000037ff617212 */ /* 0x000fe400078eaa12 */
[----:B------:R-:W-:Y:S02]  /*0d50*/  LOP3.LUT R71, R32, 0xff00ff00, R71, 0x78, !PT ;  /* 0xff00ff0020477812 */ /* 0x000fe400078e7847 */
[----:B------:R-:W-:Y:S02]  /*0d60*/  LOP3.LUT R0, R33, 0xff00ff00, R0, 0x78, !PT ;  /* 0xff00ff0021007812 */ /* 0x000fe400078e7800 */
[----:B------:R-:W-:Y:S01]  /*0d70*/  SHF.R.U64 R11, R11, 0x10, R81 ;  /* 0x000000100b0b7819 */ /* 0x000fe20000001251 */
[----:B------:R-:W3:Y:S01]  /*0d80*/  LDG.E.64 R32, desc[UR10][R30.64+0xa0] ;  /* 0x0000a00a1e207981 */ /* 0x000ee2000c1e1b00 */
[----:B------:R-:W-:-:S02]  /*0d90*/  SHF.R.U64 R87, R8, 0x10, R43 ;  /* 0x0000001008577819 */ /* 0x000fc4000000122b */
[----:B------:R-:W-:Y:S02]  /*0da0*/  SHF.R.U32.HI R91, RZ, 0x10, R43 ;  /* 0x00000010ff5b7819 */ /* 0x000fe4000001162b */
[----:B------:R-:W-:Y:S02]  /*0db0*/  LOP3.LUT R37, R37, R83, RZ, 0x3c, !PT ;  /* 0x0000005325257212 */ /* 0x000fe400078e3cff */
[----:B------:R-:W-:Y:S01]  /*0dc0*/  SHF.R.U64 R43, R54, 0x10, R97 ;  /* 0x00000010362b7819 */ /* 0x000fe20000001261 */
[----:B------:R-:W-:Y:S01]  /*0dd0*/  IMAD.SHL.U32 R105, R105, 0x100, RZ ;  /* 0x0000010069697824 */ /* 0x000fe200078e00ff */
[----:B------:R-:W-:Y:S02]  /*0de0*/  LOP3.LUT R11, R11, R82, R85, 0x5a, !PT ;  /* 0x000000520b0b7212 */ /* 0x000fe400078e5a55 */
[----:B------:R-:W-:Y:S02]  /*0df0*/  LOP3.LUT R14, R91, R85, R82, 0x5a, !PT ;  /* 0x000000555b0e7212 */ /* 0x000fe400078e5a52 */
[----:B------:R-:W-:-:S02]  /*0e00*/  LOP3.LUT R83, R83, 0xffff, R37, 0x78, !PT ;  /* 0x0000ffff53537812 */ /* 0x000fc400078e7825 */
[----:B------:R-:W-:Y:S02]  /*0e10*/  LOP3.LUT R91, R43, R76, RZ, 0x3c, !PT ;  /* 0x0000004c2b5b7212 */ /* 0x000fe400078e3cff */
[----:B------:R-:W-:Y:S02]  /*0e20*/  LOP3.LUT R87, R87, R84, RZ, 0x3c, !PT ;  /* 0x0000005457577212 */ /* 0x000fe400078e3cff */
[C---:B------:R-:W-:Y:S02]  /*0e30*/  SHF.L.U64.HI R37, R11.reuse, 0x10, R37 ;  /* 0x000000100b257819 */ /* 0x040fe40000010225 */
[C---:B------:R-:W-:Y:S01]  /*0e40*/  LOP3.LUT R43, R11.reuse, 0xffff, RZ, 0xc0, !PT ;  /* 0x0000ffff0b2b7812 */ /* 0x040fe200078ec0ff */
[----:B------:R-:W-:Y:S01]  /*0e50*/  IMAD.U32 R11, R11, 0x10000, RZ ;  /* 0x000100000b0b7824 */ /* 0x000fe200078e00ff */
[----:B------:R-:W-:Y:S01]  /*0e60*/  LOP3.LUT R48, R48, 0xff00ff, R63, 0x78, !PT ;  /* 0x00ff00ff30307812 */ /* 0x000fe200078e783f */
[----:B------:R-:W-:Y:S01]  /*0e70*/  IMAD.SHL.U32 R63, R63, 0x100, RZ ;  /* 0x000001003f3f7824 */ /* 0x000fe200078e00ff */
[----:B------:R-:W-:-:S02]  /*0e80*/  LOP3.LUT R105, R20, 0xff00ff00, R105, 0x78, !PT ;  /* 0xff00ff0014697812 */ /* 0x000fc400078e7869 */
[----:B------:R-:W4:Y:S01]  /*0e90*/  LDG.E.64 R20, desc[UR16][R30.64+0x160] ;  /* 0x000160101e147981 */ /* 0x000f22000c1e1b00 */
[----:B------:R-:W-:Y:S01]  /*0ea0*/  IMAD.U32 R99, R87, 0x10000, RZ ;  /* 0x0001000057637824 */ /* 0x000fe200078e00ff */
[----:B------:R-:W-:Y:S02]  /*0eb0*/  LOP3.LUT R51, R51, 0xffff0000, RZ, 0xc0, !PT ;  /* 0xffff000033337812 */ /* 0x000fe400078ec0ff */
[----:B------:R-:W-:Y:S02]  /*0ec0*/  LOP3.LUT R11, R11, 0xffff0000, RZ, 0xc0, !PT ;  /* 0xffff00000b0b7812 */ /* 0x000fe400078ec0ff */
[----:B------:R-:W-:Y:S02]  /*0ed0*/  LOP3.LUT R63, R22, 0xff00ff00, R63, 0x78, !PT ;  /* 0xff00ff00163f7812 */ /* 0x000fe400078e783f */
[----:B------:R-:W-:Y:S02]  /*0ee0*/  LOP3.LUT R22, R51, R9, R80, 0x5a, !PT ;  /* 0x0000000933167212 */ /* 0x000fe400078e5a50 */
[----:B------:R-:W-:-:S02]  /*0ef0*/  LOP3.LUT R99, R8, 0xffff0000, R99, 0x78, !PT ;  /* 0xffff000008637812 */ /* 0x000fc400078e7863 */
[----:B------:R-:W-:Y:S02]  /*0f00*/  LOP3.LUT R80, R11, R80, R9, 0x5a, !PT ;  /* 0x000000500b507212 */ /* 0x000fe400078e5a09 */
[----:B------:R-:W4:Y:S01]  /*0f10*/  LDG.E.64 R8, desc[UR12][R30.64+0xe0] ;  /* 0x0000e00c1e087981 */ /* 0x000f22000c1e1b00 */
[----:B------:R-:W-:Y:S02]  /*0f20*/  LOP3.LUT R93, R84, 0xffff, R87, 0x78, !PT ;  /* 0x0000ffff545d7812 */ /* 0x000fe400078e7857 */
[----:B------:R-:W-:-:S04]  /*0f30*/  LOP3.LUT R87, R14, 0xffff, RZ, 0xc0, !PT ;  /* 0x0000ffff0e577812 */ /* 0x000fc800078ec0ff */
[----:B------:R-:W-:Y:S02]  /*0f40*/  LOP3.LUT R84, R87, R85, R82, 0x5a, !PT ;  /* 0x0000005557547212 */ /* 0x000fe400078e5a52 */
[----:B------:R-:W-:Y:S02]  /*0f50*/  LOP3.LUT R82, R43, R82, R85, 0x5a, !PT ;  /* 0x000000522b527212 */ /* 0x000fe400078e5a55 */
[----:B------:R-:W-:Y:S02]  /*0f60*/  LOP3.LUT R85, RZ, R55, R18, 0xaa, !PT ;  /* 0x00000037ff557212 */ /* 0x000fe400078eaa12 */
[----:B------:R-:W-:Y:S02]  /*0f70*/  LOP3.LUT R81, R81, 0xffff0000, R37, 0x78, !PT ;  /* 0xffff000051517812 */ /* 0x000fe400078e7825 */
[----:B------:R-:W-:Y:S02]  /*0f80*/  LOP3.LUT R37, RZ, R18, R55, 0xaa, !PT ;  /* 0x00000012ff257212 */ /* 0x000fe400078eaa37 */
[----:B------:R-:W-:-:S02]  /*0f90*/  SHF.R.U64 R43, R54, 0x10, R85 ;  /* 0x00000010362b7819 */ /* 0x000fc40000001255 */
[----:B------:R-:W-:Y:S02]  /*0fa0*/  SHF.R.U32.HI R85, RZ, 0x10, R85 ;  /* 0x00000010ff557819 */ /* 0x000fe40000011655 */
[--C-:B------:R-:W-:Y:S02]  /*0fb0*/  SHF.R.U32.HI R51, RZ, 0x10, R19.reuse ;  /* 0x00000010ff337819 */ /* 0x100fe40000011613 */
[----:B------:R-:W-:Y:S02]  /*0fc0*/  SHF.R.U64 R37, R37, 0x10, R19 ;  /* 0x0000001025257819 */ /* 0x000fe40000001213 */
[----:B------:R-:W-:Y:S02]  /*0fd0*/  SHF.R.U32.HI R97, RZ, 0x10, R97 ;  /* 0x00000010ff617819 */ /* 0x000fe40000011661 */
[----:B------:R-:W-:Y:S02]  /*0fe0*/  LOP3.LUT R14, R43, R76, RZ, 0x3c, !PT ;  /* 0x0000004c2b0e7212 */ /* 0x000fe400078e3cff */
[----:B------:R-:W-:-:S02]  /*0ff0*/  LOP3.LUT R43, R85, R77, R78, 0x5a, !PT ;  /* 0x0000004d552b7212 */ /* 0x000fc400078e5a4e */
[----:B------:R-:W-:Y:S02]  /*1000*/  LOP3.LUT R51, R51, R79, RZ, 0x3c, !PT ;  /* 0x0000004f33337212 */ /* 0x000fe400078e3cff */
[----:B------:R-:W-:Y:S02]  /*1010*/  LOP3.LUT R37, R37, R78, R77, 0x5a, !PT ;  /* 0x0000004e25257212 */ /* 0x000fe400078e5a4d */
[----:B------:R-:W-:Y:S02]  /*1020*/  LOP3.LUT R97, R97, R77, R78, 0x5a, !PT ;  /* 0x0000004d61617212 */ /* 0x000fe400078e5a4e */
[----:B------:R-:W-:Y:S02]  /*1030*/  SHF.L.U64.HI R14, R14, 0x10, R43 ;  /* 0x000000100e0e7819 */ /* 0x000fe4000001022b */
[----:B------:R-:W-:Y:S02]  /*1040*/  LOP3.LUT R43, R79, 0xffff, R51, 0x78, !PT ;  /* 0x0000ffff4f2b7812 */ /* 0x000fe400078e7833 */
[----:B------:R-:W-:-:S02]  /*1050*/  LOP3.LUT R79, R37, 0xffff, RZ, 0xc0, !PT ;  /* 0x0000ffff254f7812 */ /* 0x000fc400078ec0ff */
[C---:B------:R-:W-:Y:S01]  /*1060*/  SHF.L.U64.HI R51, R37.reuse, 0x10, R51 ;  /* 0x0000001025337819 */ /* 0x040fe20000010233 */
[----:B------:R-:W-:Y:S01]  /*1070*/  IMAD.U32 R37, R37, 0x10000, RZ ;  /* 0x0001000025257824 */ /* 0x000fe200078e00ff */
[----:B------:R-:W-:Y:S01]  /*1080*/  LOP3.LUT R97, R97, 0xffff, RZ, 0xc0, !PT ;  /* 0x0000ffff61617812 */ /* 0x000fe200078ec0ff */
[----:B------:R-:W-:Y:S01]  /*1090*/  IMAD.U32 R87, R91, 0x10000, RZ ;  /* 0x000100005b577824 */ /* 0x000fe200078e00ff */
[----:B------:R-:W-:Y:S02]  /*10a0*/  LOP3.LUT R155, R38, 0xff00ff00, R155, 0x78, !PT ;  /* 0xff00ff00269b7812 */ /* 0x000fe400078e789b */
[----:B------:R-:W-:Y:S02]  /*10b0*/  LOP3.LUT R38, R79, R78, R77, 0x5a, !PT ;  /* 0x0000004e4f267212 */ /* 0x000fe400078e5a4d */
[----:B------:R-:W-:Y:S02]  /*10c0*/  LOP3.LUT R97, R97, R77, R78, 0x5a, !PT ;  /* 0x0000004d61617212 */ /* 0x000fe400078e5a4e */
[----:B------:R-:W-:-:S02]  /*10d0*/  LOP3.LUT R77, R14, 0xffff0000, RZ, 0xc0, !PT ;  /* 0xffff00000e4d7812 */ /* 0x000fc400078ec0ff */
[----:B------:R-:W-:Y:S02]  /*10e0*/  LOP3.LUT R37, R37, 0xffff0000, RZ, 0xc0, !PT ;  /* 0xffff000025257812 */ /* 0x000fe400078ec0ff */
[----:B------:R-:W-:Y:S02]  /*10f0*/  LOP3.LUT R70, R76, 0xffff, R91, 0x78, !PT ;  /* 0x0000ffff4c467812 */ /* 0x000fe400078e785b */
[----:B------:R-:W-:Y:S02]  /*1100*/  LOP3.LUT R87, R54, 0xffff0000, R87, 0x78, !PT ;  /* 0xffff000036577812 */ /* 0x000fe400078e7857 */
[----:B------:R-:W-:Y:S02]  /*1110*/  LOP3.LUT R51, R19, 0xffff0000, R51, 0x78, !PT ;  /* 0xffff000013337812 */ /* 0x000fe400078e7833 */
[----:B------:R-:W-:Y:S02]  /*1120*/  LOP3.LUT R54, R77, R55, R18, 0x5a, !PT ;  /* 0x000000374d367212 */ /* 0x000fe400078e5a12 */
[----:B------:R-:W-:-:S02]  /*1130*/  LOP3.LUT R76, R37, R18, R55, 0x5a, !PT ;  /* 0x00000012254c7212 */ /* 0x000fc400078e5a37 */
[----:B------:R-:W4:Y:S01]  /*1140*/  LDG.E.64 R18, desc[UR6][R30.64+0x1e0] ;  /* 0x0001e0061e127981 */ /* 0x000f22000c1e1b00 */
[----:B------:R-:W-:-:S04]  /*1150*/  SHF.R.U64 R91, R93, 0x8, R84 ;  /* 0x000000085d5b7819 */ /* 0x000fc80000001254 */
[----:B------:R-:W-:-:S05]  /*1160*/  LOP3.LUT R91, R91, R70, RZ, 0x3c, !PT ;  /* 0x000000465b5b7212 */ /* 0x000fca00078e3cff */
[----:B------:R-:W-:Y:S01]  /*1170*/  IMAD.SHL.U32 R116, R91, 0x100, RZ ;  /* 0x000001005b747824 */ /* 0x000fe200078e00ff */
[----:B------:R-:W-:Y:S02]  /*1180*/  SHF.R.U64 R24, R99, 0x8, R22 ;  /* 0x0000000863187819 */ /* 0x000fe40000001216 */
[--C-:B------:R-:W-:Y:S02]  /*1190*/  SHF.R.U32.HI R46, RZ, 0x8, R83.reuse ;  /* 0x00000008ff2e7819 */ /* 0x100fe40000011653 */
[----:B------:R-:W-:Y:S02]  /*11a0*/  LOP3.LUT R116, R93, 0xff00ff00, R116, 0x78, !PT ;  /* 0xff00ff005d747812 */ /* 0x000fe400078e7874 */
[----:B------:R-:W-:Y:S02]  /*11b0*/  SHF.R.U32.HI R55, RZ, 0x8, R22 ;  /* 0x00000008ff377819 */ /* 0x000fe40000011616 */
[----:B------:R-:W-:Y:S02]  /*11c0*/  SHF.R.U64 R93, R82, 0x8, R83 ;  /* 0x00000008525d7819 */ /* 0x000fe40000001253 */
[----:B------:R-:W-:-:S02]  /*11d0*/  LOP3.LUT R24, R24, R87, RZ, 0x3c, !PT ;  /* 0x0000005718187212 */ /* 0x000fc400078e3cff */
[----:B------:R-:W-:Y:S02]  /*11e0*/  LOP3.LUT R46, R46, R43, RZ, 0x3c, !PT ;  /* 0x0000002b2e2e7212 */ /* 0x000fe400078e3cff */
[----:B------:R-:W-:Y:S02]  /*11f0*/  LOP3.LUT R55, R55, R54, RZ, 0x3c, !PT ;  /* 0x0000003637377212 */ /* 0x000fe400078e3cff */
[----:B------:R-:W-:Y:S02]  /*1200*/  LOP3.LUT R93, R93, R38, RZ, 0x3c, !PT ;  /* 0x000000265d5d7212 */ /* 0x000fe400078e3cff */
[----:B------:R-:W-:Y:S02]  /*1210*/  LOP3.LUT R110, R87, 0xff00ff, R24, 0x78, !PT ;  /* 0x00ff00ff576e7812 */ /* 0x000fe400078e7818 */
[----:B------:R-:W-:Y:S02]  /*1220*/  LOP3.LUT R62, R43, 0xff00ff, R46, 0x78, !PT ;  /* 0x00ff00ff2b3e7812 */ /* 0x000fe400078e782e */
[----:B------:R-:W-:-:S02]  /*1230*/  LOP3.LUT R87, R54, 0xff00ff, R55, 0x78, !PT ;  /* 0x00ff00ff36577812 */ /* 0x000fc400078e7837 */
[----:B------:R-:W-:Y:S02]  /*1240*/  SHF.R.U32.HI R14, RZ, 0x8, R84 ;  /* 0x00000008ff0e7819 */ /* 0x000fe40000011654 */
[----:B------:R-:W-:Y:S02]  /*1250*/  SHF.L.U64.HI R46, R93, 0x8, R46 ;  /* 0x000000085d2e7819 */ /* 0x000fe4000001022e */
[----:B------:R-:W-:Y:S02]  /*1260*/  SHF.L.U64.HI R55, R24, 0x8, R55 ;  /* 0x0000000818377819 */ /* 0x000fe40000010237 */
[----:B------:R-:W-:Y:S02]  /*1270*/  LOP3.LUT R77, RZ, R75, R4, 0xaa, !PT ;  /* 0x0000004bff4d7212 */ /* 0x000fe400078eaa04 */
[----:B------:R-:W-:Y:S02]  /*1280*/  LOP3.LUT R43, R38, 0xff00ff, R93, 0x78, !PT ;  /* 0x00ff00ff262b7812 */ /* 0x000fe400078e785d */
[----:B------:R-:W-:-:S02]  /*1290*/  LOP3.LUT R14, R14, R97, RZ, 0x3c, !PT ;  /* 0x000000610e0e7212 */ /* 0x000fc400078e3cff */
[----:B------:R-:W-:Y:S02]  /*12a0*/  LOP3.LUT R46, R83, 0xff00ff00, R46, 0x78, !PT ;  /* 0xff00ff00532e7812 */ /* 0x000fe400078e782e */
[----:B------:R-:W-:Y:S02]  /*12b0*/  SHF.R.U32.HI R38, RZ, 0x8, R81 ;  /* 0x00000008ff267819 */ /* 0x000fe40000011651 */
[----:B------:R-:W-:Y:S02]  /*12c0*/  LOP3.LUT R22, R22, 0xff00ff00, R55, 0x78, !PT ;  /* 0xff00ff0016167812 */ /* 0x000fe400078e7837 */
[----:B------:R-:W-:Y:S02]  /*12d0*/  SHF.R.U64 R37, R80, 0x8, R81 ;  /* 0x0000000850257819 */ /* 0x000fe40000001251 */
[----:B------:R-:W-:Y:S02]  /*12e0*/  SHF.R.U64 R83, R74, 0x10, R77 ;  /* 0x000000104a537819 */ /* 0x000fe4000000124d */
[----:B------:R-:W-:-:S02]  /*12f0*/  LOP3.LUT R55, RZ, R4, R75, 0xaa, !PT ;  /* 0x00000004ff377212 */ /* 0x000fc400078eaa4b */
[----:B------:R-:W-:Y:S02]  /*1300*/  LOP3.LUT R79, RZ, R75, R4, 0xaa, !PT ;  /* 0x0000004bff4f7212 */ /* 0x000fe400078eaa04 */
[----:B------:R-:W-:Y:S02]  /*1310*/  SHF.R.U32.HI R77, RZ, 0x10, R77 ;  /* 0x00000010ff4d7819 */ /* 0x000fe4000001164d */
[----:B------:R-:W-:Y:S02]  /*1320*/  LOP3.LUT R70, R70, 0xff00ff, R91, 0x78, !PT ;  /* 0x00ff00ff46467812 */ /* 0x000fe400078e785b */
[--C-:B------:R-:W-:Y:S02]  /*1330*/  LOP3.LUT R111, R97, 0xff00ff, R14.reuse, 0x78, !PT ;  /* 0x00ff00ff616f7812 */ /* 0x100fe400078e780e */
[----:B------:R-:W-:Y:S02]  /*1340*/  LOP3.LUT R38, R38, R51, RZ, 0x3c, !PT ;  /* 0x0000003326267212 */ /* 0x000fe400078e3cff */
[----:B------:R-:W-:-:S02]  /*1350*/  SHF.L.U64.HI R91, R91, 0x8, R14 ;  /* 0x000000085b5b7819 */ /* 0x000fc4000001020e */
[----:B------:R-:W-:Y:S02]  /*1360*/  LOP3.LUT R37, R37, R76, RZ, 0x3c, !PT ;  /* 0x0000004c25257212 */ /* 0x000fe400078e3cff */
[----:B------:R-:W-:Y:S02]  /*1370*/  SHF.R.U64 R55, R55, 0x10, R5 ;  /* 0x0000001037377819 */ /* 0x000fe40000001205 */
[----:B------:R-:W-:Y:S01]  /*1380*/  SHF.R.U32.HI R97, RZ, 0x10, R79 ;  /* 0x00000010ff617819 */ /* 0x000fe2000001164f */
[----:B------:R-:W-:Y:S01]  /*1390*/  IMAD.SHL.U32 R11, R24, 0x100, RZ ;  /* 0x00000100180b7824 */ /* 0x000fe200078e00ff */
[----:B------:R-:W-:Y:S02]  /*13a0*/  LOP3.LUT R14, R77, R61, R44, 0x5a, !PT ;  /* 0x0000003d4d0e7212 */ /* 0x000fe400078e5a2c */
[----:B------:R-:W-:Y:S02]  /*13b0*/  SHF.R.U32.HI R77, RZ, 0x10, R5 ;  /* 0x00000010ff4d7819 */ /* 0x000fe40000011605 */
[----:B------:R-:W-:-:S02]  /*13c0*/  LOP3.LUT R54, R51, 0xff00ff, R38, 0x78, !PT ;  /* 0x00ff00ff33367812 */ /* 0x000fc400078e7826 */
[----:B------:R-:W-:Y:S02]  /*13d0*/  SHF.R.U64 R85, R74, 0x10, R79 ;  /* 0x000000104a557819 */ /* 0x000fe4000000124f */
[----:B------:R-:W-:Y:S02]  /*13e0*/  SHF.L.U64.HI R38, R37, 0x8, R38 ;  /* 0x0000000825267819 */ /* 0x000fe40000010226 */
[----:B------:R-:W-:Y:S02]  /*13f0*/  LOP3.LUT R24, R55, R44, R61, 0x5a, !PT ;  /* 0x0000002c37187212 */ /* 0x000fe400078e5a3d */
[----:B------:R-:W-:Y:S02]  /*1400*/  LOP3.LUT R97, R97, R61, R44, 0x5a, !PT ;  /* 0x0000003d61617212 */ /* 0x000fe400078e5a2c */
[----:B------:R-:W-:Y:S02]  /*1410*/  LOP3.LUT R83, R83, R60, RZ, 0x3c, !PT ;  /* 0x0000003c53537212 */ /* 0x000fe400078e3cff */
[----:B------:R-:W-:-:S02]  /*1420*/  LOP3.LUT R77, R77, R45, RZ, 0x3c, !PT ;  /* 0x0000002d4d4d7212 */ /* 0x000fc400078e3cff */
[----:B------:R-:W-:Y:S02]  /*1430*/  LOP3.LUT R11, R99, 0xff00ff00, R11, 0x78, !PT ;  /* 0xff00ff00630b7812 */ /* 0x000fe400078e780b */
[----:B------:R-:W-:Y:S02]  /*1440*/  LOP3.LUT R85, R85, R60, RZ, 0x3c, !PT ;  /* 0x0000003c55557212 */ /* 0x000fe400078e3cff */
[----:B------:R-:W-:Y:S02]  /*1450*/  LOP3.LUT R38, R81, 0xff00ff00, R38, 0x78, !PT ;  /* 0xff00ff0051267812 */ /* 0x000fe400078e7826 */
[----:B------:R-:W-:Y:S02]  /*1460*/  LOP3.LUT R55, R24, 0xffff, RZ, 0xc0, !PT ;  /* 0x0000ffff18377812 */ /* 0x000fe400078ec0ff */
[----:B------:R-:W-:Y:S02]  /*1470*/  LOP3.LUT R99, R97, 0xffff, RZ, 0xc0, !PT ;  /* 0x0000ffff61637812 */ /* 0x000fe400078ec0ff */
[----:B------:R-:W-:-:S02]  /*1480*/  SHF.L.U64.HI R83, R83, 0x10, R14 ;  /* 0x0000001053537819 */ /* 0x000fc4000001020e */
[----:B------:R-:W-:Y:S02]  /*1490*/  LOP3.LUT R81, RZ, R65, R26, 0xaa, !PT ;  /* 0x00000041ff517212 */ /* 0x000fe400078eaa1a */
[----:B------:R-:W-:Y:S01]  /*14a0*/  LOP3.LUT R14, R45, 0xffff, R77, 0x78, !PT ;  /* 0x0000ffff2d0e7812 */ /* 0x000fe200078e784d */
[----:B------:R-:W-:Y:S01]  /*14b0*/  IMAD.U32 R45, R24, 0x10000, RZ ;  /* 0x00010000182d7824 */ /* 0x000fe200078e00ff */
[----:B------:R-:W-:Y:S02]  /*14c0*/  LOP3.LUT R97, R60, 0xffff, R85, 0x78, !PT ;  /* 0x0000ffff3c617812 */ /* 0x000fe400078e7855 */
[----:B------:R-:W-:Y:S02]  /*14d0*/  LOP3.LUT R55, R55, R44, R61, 0x5a, !PT ;  /* 0x0000002c37377212 */ /* 0x000fe400078e5a3d */
[----:B------:R-:W-:Y:S02]  /*14e0*/  LOP3.LUT R60, R99, R61, R44, 0x5a, !PT ;  /* 0x0000003d633c7212 */ /* 0x000fe400078e5a2c */
[----:B------:R-:W-:-:S02]  /*14f0*/  SHF.R.U64 R79, R64, 0x10, R81 ;  /* 0x00000010404f7819 */ /* 0x000fc40000001251 */
[----:B------:R-:W-:Y:S02]  /*1500*/  SHF.R.U32.HI R61, RZ, 0x10, R81 ;  /* 0x00000010ff3d7819 */ /* 0x000fe40000011651 */
[----:B------:R-:W-:Y:S02]  /*1510*/  LOP3.LUT R83, R83, 0xffff0000, RZ, 0xc0, !PT ;  /* 0xffff000053537812 */ /* 0x000fe400078ec0ff */
[----:B------:R-:W-:Y:S02]  /*1520*/  SHF.L.U64.HI R77, R24, 0x10, R77 ;  /* 0x00000010184d7819 */ /* 0x000fe4000001024d */
[----:B------:R-:W-:Y:S02]  /*1530*/  LOP3.LUT R45, R45, 0xffff0000, RZ, 0xc0, !PT ;  /* 0xffff00002d2d7812 */ /* 0x000fe400078ec0ff */
[----:B------:R-:W-:Y:S02]  /*1540*/  LOP3.LUT R44, R79, R28, RZ, 0x3c, !PT ;  /* 0x0000001c4f2c7212 */ /* 0x000fe400078e3cff */
[----:B------:R-:W-:-:S02]  /*1550*/  LOP3.LUT R61, R61, R29, R72, 0x5a, !PT ;  /* 0x0000001d3d3d7212 */ /* 0x000fc400078e5a48 */
[----:B------:R-:W-:Y:S02]  /*1560*/  LOP3.LUT R79, RZ, R65, R26, 0xaa, !PT ;  /* 0x00000041ff4f7212 */ /* 0x000fe400078eaa1a */
[----:B------:R-:W-:Y:S02]  /*1570*/  LOP3.LUT R83, R83, R75, R4, 0x5a, !PT ;  /* 0x0000004b53537212 */ /* 0x000fe400078e5a04 */
[----:B------:R-:W-:Y:S02]  /*1580*/  LOP3.LUT R77, R5, 0xffff0000, R77, 0x78, !PT ;  /* 0xffff0000054d7812 */ /* 0x000fe400078e784d */
[----:B------:R-:W-:Y:S02]  /*1590*/  LOP3.LUT R4, R45, R4, R75, 0x5a, !PT ;  /* 0x000000042d047212 */ /* 0x000fe400078e5a4b */
[----:B------:R-:W-:Y:S02]  /*15a0*/  LOP3.LUT R5, RZ, R26, R65, 0xaa, !PT ;  /* 0x0000001aff057212 */ /* 0x000fe400078eaa41 */
[----:B------:R-:W-:-:S02]  /*15b0*/  SHF.L.U64.HI R75, R44, 0x10, R61 ;  /* 0x000000102c4b7819 */ /* 0x000fc4000001023d */
[----:B------:R-:W-:Y:S02]  /*15c0*/  SHF.R.U32.HI R61, RZ, 0x10, R79 ;  /* 0x00000010ff3d7819 */ /* 0x000fe4000001164f */
[----:B------:R-:W-:Y:S02]  /*15d0*/  SHF.R.U64 R5, R5, 0x10, R27 ;  /* 0x0000001005057819 */ /* 0x000fe4000000121b */
[----:B------:R-:W-:Y:S02]  /*15e0*/  SHF.R.U64 R79, R64, 0x10, R79 ;  /* 0x00000010404f7819 */ /* 0x000fe4000000124f */
[----:B------:R-:W-:Y:S02]  /*15f0*/  LOP3.LUT R61, R61, R29, R72, 0x5a, !PT ;  /* 0x0000001d3d3d7212 */ /* 0x000fe400078e5a48 */
[----:B------:R-:W-:Y:S02]  /*1600*/  SHF.R.U32.HI R45, RZ, 0x10, R27 ;  /* 0x00000010ff2d7819 */ /* 0x000fe4000001161b */
[----:B------:R-:W-:-:S02]  /*1610*/  LOP3.LUT R5, R5, R72, R29, 0x5a, !PT ;  /* 0x0000004805057212 */ /* 0x000fc400078e5a1d */
[----:B------:R-:W-:Y:S02]  /*1620*/  LOP3.LUT R79, R79, R28, RZ, 0x3c, !PT ;  /* 0x0000001c4f4f7212 */ /* 0x000fe400078e3cff */
[----:B------:R-:W-:Y:S02]  /*1630*/  LOP3.LUT R61, R61, 0xffff, RZ, 0xc0, !PT ;  /* 0x0000ffff3d3d7812 */ /* 0x000fe400078ec0ff */
[----:B------:R-:W-:Y:S02]  /*1640*/  LOP3.LUT R44, R45, R73, RZ, 0x3c, !PT ;  /* 0x000000492d2c7212 */ /* 0x000fe400078e3cff */
[----:B------:R-:W-:Y:S02]  /*1650*/  LOP3.LUT R45, R5, 0xffff, RZ, 0xc0, !PT ;  /* 0x0000ffff052d7812 */ /* 0x000fe400078ec0ff */
[----:B------:R-:W-:Y:S02]  /*1660*/  LOP3.LUT R28, R28, 0xffff, R79, 0x78, !PT ;  /* 0x0000ffff1c1c7812 */ /* 0x000fe400078e784f */
[----:B------:R-:W-:-:S02]  /*1670*/  LOP3.LUT R61, R61, R29, R72, 0x5a, !PT ;  /* 0x0000001d3d3d7212 */ /* 0x000fc400078e5a48 */
[----:B------:R-:W-:Y:S02]  /*1680*/  LOP3.LUT R51, R76, 0xff00ff, R37, 0x78, !PT ;  /* 0x00ff00ff4c337812 */ /* 0x000fe400078e7825 */
[----:B------:R-:W-:Y:S02]  /*1690*/  LOP3.LUT R45, R45, R72, R29, 0x5a, !PT ;  /* 0x000000482d2d7212 */ /* 0x000fe400078e5a1d */
[C-C-:B------:R-:W-:Y:S01]  /*16a0*/  SHF.L.U64.HI R29, R5.reuse, 0x10, R44.reuse ;  /* 0x00000010051d7819 */ /* 0x140fe2000001022c */
[----:B------:R-:W-:Y:S01]  /*16b0*/  IMAD.U32 R5, R5, 0x10000, RZ ;  /* 0x0001000005057824 */ /* 0x000fe200078e00ff */
[--C-:B------:R-:W-:Y:S01]  /*16c0*/  SHF.R.U64 R76, R28, 0x8, R61.reuse ;  /* 0x000000081c4c7819 */ /* 0x100fe2000000123d */
[----:B------:R-:W-:Y:S01]  /*16d0*/  IMAD.U32 R79, R79, 0x10000, RZ ;  /* 0x000100004f4f7824 */ /* 0x000fe200078e00ff */
[----:B------:R-:W-:Y:S01]  /*16e0*/  LOP3.LUT R75, R75, 0xffff0000, RZ, 0xc0, !PT ;  /* 0xffff00004b4b7812 */ /* 0x000fe200078ec0ff */
[----:B------:R-:W-:Y:S01]  /*16f0*/  IMAD.SHL.U32 R93, R93, 0x100, RZ ;  /* 0x000001005d5d7824 */ /* 0x000fe200078e00ff */
[----:B------:R-:W-:Y:S01]  /*1700*/  SHF.R.U32.HI R101, RZ, 0x8, R61 ;  /* 0x00000008ff657819 */ /* 0x000fe2000001163d */
[----:B------:R-:W-:Y:S01]  /*1710*/  IMAD.SHL.U32 R37, R37, 0x100, RZ ;  /* 0x0000010025257824 */ /* 0x000fe200078e00ff */
[----:B------:R-:W-:Y:S01]  /*1720*/  LOP3.LUT R76, R76, R97, RZ, 0x3c, !PT ;  /* 0x000000614c4c7212 */ /* 0x000fe200078e3cff */
[----:B------:R-:W-:Y:S01]  /*1730*/  IMAD.U32 R85, R85, 0x10000, RZ ;  /* 0x0001000055557824 */ /* 0x000fe200078e00ff */
[----:B------:R-:W-:-:S02]  /*1740*/  LOP3.LUT R24, R73, 0xffff, R44, 0x78, !PT ;  /* 0x0000ffff49187812 */ /* 0x000fc400078e782c */
[----:B------:R-:W-:Y:S02]  /*1750*/  LOP3.LUT R5, R5, 0xffff0000, RZ, 0xc0, !PT ;  /* 0xffff000005057812 */ /* 0x000fe400078ec0ff */
[----:B------:R-:W-:Y:S02]  /*1760*/  LOP3.LUT R75, R75, R65, R26, 0x5a, !PT ;  /* 0x000000414b4b7212 */ /* 0x000fe400078e5a1a */
[----:B------:R-:W-:Y:S01]  /*1770*/  LOP3.LUT R101, R101, R60, RZ, 0x3c, !PT ;  /* 0x0000003c65657212 */ /* 0x000fe200078e3cff */
[----:B------:R-:W-:Y:S01]  /*1780*/  IMAD.SHL.U32 R81, R76, 0x100, RZ ;  /* 0x000001004c517824 */ /* 0x000fe200078e00ff */
[----:B------:R-:W-:Y:S01]  /*1790*/  LOP3.LUT R44, R64, 0xffff0000, R79, 0x78, !PT ;  /* 0xffff0000402c7812 */ /* 0x000fe200078e784f */
[----:B------:R-:W4:Y:S01]  /*17a0*/  LDG.E.64 R72, desc[UR14][R30.64+0x128] ;  /* 0x0001280e1e487981 */ /* 0x000f22000c1e1b00 */
[----:B------:R-:W-:Y:S02]  /*17b0*/  LOP3.LUT R93, R82, 0xff00ff00, R93, 0x78, !PT ;  /* 0xff00ff00525d7812 */ /* 0x000fe400078e785d */
[----:B------:R-:W-:Y:S01]  /*17c0*/  LOP3.LUT R27, R27, 0xffff0000, R29, 0x78, !PT ;  /* 0xffff00001b1b7812 */ /* 0x000fe200078e781d */
[----:B------:R-:W4:Y:S01]  /*17d0*/  LDG.E.64 R78, desc[UR18][R30.64+0x1a8] ;  /* 0x0001a8121e4e7981 */ /* 0x000f22000c1e1b00 */
[----:B------:R-:W-:-:S02]  /*17e0*/  LOP3.LUT R82, R97, 0xff00ff, R76, 0x78, !PT ;  /* 0x00ff00ff61527812 */ /* 0x000fc400078e784c */
[----:B------:R-:W-:Y:S02]  /*17f0*/  LOP3.LUT R37, R80, 0xff00ff00, R37, 0x78, !PT ;  /* 0xff00ff0050257812 */ /* 0x000fe400078e7825 */
[----:B------:R-:W-:Y:S02]  /*1800*/  LOP3.LUT R26, R5, R26, R65, 0x5a, !PT ;  /* 0x0000001a051a7212 */ /* 0x000fe400078e5a41 */
[----:B------:R-:W-:Y:S02]  /*1810*/  SHF.L.U64.HI R76, R76, 0x8, R101 ;  /* 0x000000084c4c7819 */ /* 0x000fe40000010265 */
[----:B------:R-:W-:Y:S02]  /*1820*/  SHF.R.U32.HI R64, RZ, 0x8, R75 ;  /* 0x00000008ff407819 */ /* 0x000fe4000001164b */
[----:B------:R-:W-:Y:S02]  /*1830*/  LOP3.LUT R80, R74, 0xffff0000, R85, 0x78, !PT ;  /* 0xffff00004a507812 */ /* 0x000fe400078e7855 */
[----:B------:R-:W-:-:S02]  /*1840*/  SHF.R.U64 R109, R44, 0x8, R75 ;  /* 0x000000082c6d7819 */ /* 0x000fc4000000124b */
[----:B------:R-:W-:Y:S02]  /*1850*/  SHF.R.U32.HI R96, RZ, 0x8, R27 ;  /* 0x00000008ff607819 */ /* 0x000fe4000001161b */
[----:B------:R-:W-:Y:S02]  /*1860*/  LOP3.LUT R101, R60, 0xff00ff, R101, 0x78, !PT ;  /* 0x00ff00ff3c657812 */ /* 0x000fe400078e7865 */
[----:B------:R-:W-:Y:S02]  /*1870*/  LOP3.LUT R76, R61, 0xff00ff00, R76, 0x78, !PT ;  /* 0xff00ff003d4c7812 */ /* 0x000fe400078e784c */
[----:B------:R-:W-:Y:S01]  /*1880*/  LOP3.LUT R64, R64, R83, RZ, 0x3c, !PT ;  /* 0x0000005340407212 */ /* 0x000fe200078e3cff */
[----:B------:R-:W4:Y:S01]  /*1890*/  LDG.E.64 R60, desc[UR6][R30.64+0x28] ;  /* 0x000028061e3c7981 */ /* 0x000f22000c1e1b00 */
[----:B------:R-:W-:Y:S02]  /*18a0*/  SHF.R.U64 R5, R26, 0x8, R27 ;  /* 0x000000081a057819 */ /* 0x000fe4000000121b */
[----:B------:R-:W-:-:S02]  /*18b0*/  LOP3.LUT R29, RZ, R67, R68, 0xaa, !PT ;  /* 0x00000043ff1d7212 */ /* 0x000fc400078eaa44 */
[----:B------:R-:W-:Y:S02]  /*18c0*/  LOP3.LUT R109, R109, R80, RZ, 0x3c, !PT ;  /* 0x000000506d6d7212 */ /* 0x000fe400078e3cff */
[----:B------:R-:W-:Y:S02]  /*18d0*/  LOP3.LUT R96, R96, R77, RZ, 0x3c, !PT ;  /* 0x0000004d60607212 */ /* 0x000fe400078e3cff */
[----:B------:R-:W-:Y:S02]  /*18e0*/  LOP3.LUT R83, R83, 0xff00ff, R64, 0x78, !PT ;  /* 0x00ff00ff53537812 */ /* 0x000fe400078e7840 */
[----:B------:R-:W-:Y:S02]  /*18f0*/  LOP3.LUT R5, R5, R4, RZ, 0x3c, !PT ;  /* 0x0000000405057212 */ /* 0x000fe400078e3cff */
[----:B------:R-:W-:Y:S02]  /*1900*/  SHF.R.U64 R151, R66, 0x10, R29 ;  /* 0x0000001042977819 */ /* 0x000fe4000000121d */
[----:B------:R-:W-:-:S02]  /*1910*/  LOP3.LUT R91, R84, 0xff00ff00, R91, 0x78, !PT ;  /* 0xff00ff00545b7812 */ /* 0x000fc400078e785b */
[----:B------:R-:W-:Y:S02]  /*1920*/  SHF.L.U64.HI R64, R109, 0x8, R64 ;  /* 0x000000086d407819 */ /* 0x000fe40000010240 */
[----:B------:R-:W-:Y:S02]  /*1930*/  SHF.R.U32.HI R29, RZ, 0x10, R29 ;  /* 0x00000010ff1d7819 */ /* 0x000fe4000001161d */
[--C-:B------:R-:W-:Y:S02]  /*1940*/  SHF.R.U64 R84, R45, 0x8, R24.reuse ;  /* 0x000000082d547819 */ /* 0x100fe40000001218 */
[----:B------:R-:W-:Y:S02]  /*1950*/  LOP3.LUT R65, RZ, R68, R67, 0xaa, !PT ;  /* 0x00000044ff417212 */ /* 0x000fe400078eaa43 */
[----:B------:R-:W-:Y:S02]  /*1960*/  SHF.R.U32.HI R117, RZ, 0x8, R24 ;  /* 0x00000008ff757819 */ /* 0x000fe40000011618 */
[----:B------:R-:W-:-:S02]  /*1970*/  LOP3.LUT R77, R77, 0xff00ff, R96, 0x78, !PT ;  /* 0x00ff00ff4d4d7812 */ /* 0x000fc400078e7860 */
[----:B------:R-:W-:Y:S02]  /*1980*/  LOP3.LUT R85, RZ, R67, R68, 0xaa, !PT ;  /* 0x00000043ff557212 */ /* 0x000fe400078eaa44 */
[----:B------:R-:W-:Y:S02]  /*1990*/  LOP3.LUT R100, R4, 0xff00ff, R5, 0x78, !PT ;  /* 0x00ff00ff04647812 */ /* 0x000fe400078e7805 */
[C---:B------:R-:W-:Y:S01]  /*19a0*/  SHF.L.U64.HI R96, R5.reuse, 0x8, R96 ;  /* 0x0000000805607819 */ /* 0x040fe20000010260 */
[----:B------:R-:W-:Y:S01]  /*19b0*/  IMAD.SHL.U32 R5, R5, 0x100, RZ ;  /* 0x0000010005057824 */ /* 0x000fe200078e00ff */
[----:B------:R-:W-:Y:S02]  /*19c0*/  LOP3.LUT R151, R151, R88, RZ, 0x3c, !PT ;  /* 0x0000005897977212 */ /* 0x000fe400078e3cff */
[----:B------:R-:W-:Y:S02]  /*19d0*/  LOP3.LUT R4, R29, R89, R94, 0x5a, !PT ;  /* 0x000000591d047212 */ /* 0x000fe400078e5a5e */
[----:B------:R-:W-:-:S02]  /*19e0*/  LOP3.LUT R64, R75, 0xff00ff00, R64, 0x78, !PT ;  /* 0xff00ff004b407812 */ /* 0x000fc400078e7840 */
[----:B------:R-:W-:Y:S01]  /*19f0*/  LOP3.LUT R84, R84, R55, RZ, 0x3c, !PT ;  /* 0x0000003754547212 */ /* 0x000fe200078e3cff */
[----:B------:R-:W4:Y:S01]  /*1a00*/  LDG.E.64 R74, desc[UR10][R30.64+0xa8] ;  /* 0x0000a80a1e4a7981 */ /* 0x000f22000c1e1b00 */
[----:B------:R-:W-:Y:S02]  /*1a10*/  SHF.R.U64 R65, R65, 0x10, R69 ;  /* 0x0000001041417819 */ /* 0x000fe40000001245 */
[----:B------:R-:W-:Y:S02]  /*1a20*/  LOP3.LUT R117, R117, R14, RZ, 0x3c, !PT ;  /* 0x0000000e75757212 */ /* 0x000fe400078e3cff */
[----:B--2---:R-:W-:Y:S02]  /*1a30*/  LOP3.LUT R97, RZ, R41, R52, 0xaa, !PT ;  /* 0x00000029ff617212 */ /* 0x004fe400078eaa34 */
[----:B------:R-:W-:Y:S02]  /*1a40*/  SHF.R.U32.HI R103, RZ, 0x10, R85 ;  /* 0x00000010ff677819 */ /* 0x000fe40000011655 */
[----:B------:R-:W-:-:S02]  /*1a50*/  SHF.L.U64.HI R151, R151, 0x10, R4 ;  /* 0x0000001097977819 */ /* 0x000fc40000010204 */
[----:B------:R-:W-:Y:S02]  /*1a60*/  LOP3.LUT R81, R28, 0xff00ff00, R81, 0x78, !PT ;  /* 0xff00ff001c517812 */ /* 0x000fe400078e7851 */
[----:B------:R-:W-:Y:S01]  /*1a70*/  LOP3.LUT R108, R55, 0xff00ff, R84, 0x78, !PT ;  /* 0x00ff00ff376c7812 */ /* 0x000fe200078e7854 */
[----:B------:R-:W2:Y:S01]  /*1a80*/  LDG.E.64 R28, desc[UR8][R30.64+0x68] ;  /* 0x000068081e1c7981 */ /* 0x000ea2000c1e1b00 */
[----:B------:R-:W-:Y:S02]  /*1a90*/  LOP3.LUT R5, R26, 0xff00ff00, R5, 0x78, !PT ;  /* 0xff00ff001a057812 */ /* 0x000fe400078e7805 */
[----:B------:R-:W-:Y:S02]  /*1aa0*/  LOP3.LUT R96, R27, 0xff00ff00, R96, 0x78, !PT ;  /* 0xff00ff001b607812 */ /* 0x000fe400078e7860 */
[----:B------:R-:W-:Y:S01]  /*1ab0*/  LOP3.LUT R4, R65, R94, R89, 0x5a, !PT ;  /* 0x0000005e41047212 */ /* 0x000fe200078e5a59 */
[----:B------:R-:W2:Y:S01]  /*1ac0*/  LDG.E.64 R26, desc[UR16][R30.64+0x168] ;  /* 0x000168101e1a7981 */ /* 0x000ea2000c1e1b00 */
[----:B------:R-:W-:-:S02]  /*1ad0*/  LOP3.LUT R99, R14, 0xff00ff, R117, 0x78, !PT ;  /* 0x00ff00ff0e637812 */ /* 0x000fc400078e7875 */
[----:B------:R-:W-:Y:S02]  /*1ae0*/  SHF.R.U32.HI R55, RZ, 0x10, R69 ;  /* 0x00000010ff377819 */ /* 0x000fe40000011645 */
[----:B------:R-:W-:Y:S02]  /*1af0*/  LOP3.LUT R103, R103, R89, R94, 0x5a, !PT ;  /* 0x0000005967677212 */ /* 0x000fe400078e5a5e */
[----:B------:R-:W-:Y:S02]  /*1b00*/  SHF.R.U64 R65, R40, 0x10, R97 ;  /* 0x0000001028417819 */ /* 0x000fe40000001261 */
[C---:B------:R-:W-:Y:S01]  /*1b10*/  SHF.L.U64.HI R117, R84.reuse, 0x8, R117 ;  /* 0x0000000854757819 */ /* 0x040fe20000010275 */
[----:B------:R-:W-:Y:S01]  /*1b20*/  IMAD.SHL.U32 R84, R84, 0x100, RZ ;  /* 0x0000010054547824 */ /* 0x000fe200078e00ff */
[----:B------:R-:W-:Y:S01]  /*1b30*/  LOP3.LUT R80, R80, 0xff00ff, R109, 0x78, !PT ;  /* 0x00ff00ff50507812 */ /* 0x000fe200078e786d */
[----:B------:R-:W-:Y:S01]  /*1b40*/  IMAD.SHL.U32 R109, R109, 0x100, RZ ;  /* 0x000001006d6d7824 */ /* 0x000fe200078e00ff */
[----:B------:R-:W-:-:S02]  /*1b50*/  SHF.R.U64 R85, R66, 0x10, R85 ;  /* 0x0000001042557819 */ /* 0x000fc40000001255 */
[----:B------:R-:W-:Y:S02]  /*1b60*/  LOP3.LUT R55, R55, R95, RZ, 0x3c, !PT ;  /* 0x0000005f37377212 */ /* 0x000fe400078e3cff */
[----:B------:R-:W-:Y:S02]  /*1b70*/  LOP3.LUT R133, R4, 0xffff, RZ, 0xc0, !PT ;  /* 0x0000ffff04857812 */ /* 0x000fe400078ec0ff */
[----:B------:R-:W-:Y:S02]  /*1b80*/  LOP3.LUT R103, R103, 0xffff, RZ, 0xc0, !PT ;  /* 0x0000ffff67677812 */ /* 0x000fe400078ec0ff */
[----:B------:R-:W-:Y:S02]  /*1b90*/  LOP3.LUT R65, R65, R56, RZ, 0x3c, !PT ;  /* 0x0000003841417212 */ /* 0x000fe400078e3cff */
[----:B------:R-:W-:Y:S02]  /*1ba0*/  LOP3.LUT R84, R45, 0xff00ff00, R84, 0x78, !PT ;  /* 0xff00ff002d547812 */ /* 0x000fe400078e7854 */
[----:B------:R-:W-:-:S02]  /*1bb0*/  LOP3.LUT R117, R24, 0xff00ff00, R117, 0x78, !PT ;  /* 0xff00ff0018757812 */ /* 0x000fc400078e7875 */
[----:B------:R-:W-:Y:S02]  /*1bc0*/  LOP3.LUT R109, R44, 0xff00ff00, R109, 0x78, !PT ;  /* 0xff00ff002c6d7812 */ /* 0x000fe400078e786d */
[----:B------:R-:W-:Y:S01]  /*1bd0*/  LOP3.LUT R85, R85, R88, RZ, 0x3c, !PT ;  /* 0x0000005855557212 */ /* 0x000fe200078e3cff */
[----:B------:R-:W2:Y:S01]  /*1be0*/  LDG.E.64 R44, desc[UR12][R30.64+0xe8] ;  /* 0x0000e80c1e2c7981 */ /* 0x000ea2000c1e1b00 */
[----:B------:R-:W-:Y:S01]  /*1bf0*/  LOP3.LUT R24, R95, 0xffff, R55, 0x78, !PT ;  /* 0x0000ffff5f187812 */ /* 0x000fe200078e7837 */
[----:B------:R-:W-:Y:S01]  /*1c00*/  IMAD.U32 R95, R65, 0x10000, RZ ;  /* 0x00010000415f7824 */ /* 0x000fe200078e00ff */
[----:B------:R-:W-:Y:S02]  /*1c10*/  LOP3.LUT R133, R133, R94, R89, 0x5a, !PT ;  /* 0x0000005e85857212 */ /* 0x000fe400078e5a59 */
[----:B------:R-:W-:Y:S01]  /*1c20*/  LOP3.LUT R86, R103, R89, R94, 0x5a, !PT ;  /* 0x0000005967567212 */ /* 0x000fe200078e5a5e */
[----:B------:R-:W-:Y:S01]  /*1c30*/  IMAD.U32 R89, R4, 0x10000, RZ ;  /* 0x0001000004597824 */ /* 0x000fe200078e00ff */
[----:B------:R-:W-:Y:S01]  /*1c40*/  LOP3.LUT R92, R88, 0xffff, R85, 0x78, !PT ;  /* 0x0000ffff585c7812 */ /* 0x000fe200078e7855 */
[----:B------:R-:W-:Y:S01]  /*1c50*/  IMAD.U32 R85, R85, 0x10000, RZ ;  /* 0x0001000055557824 */ /* 0x000fe200078e00ff */
[----:B------:R-:W-:-:S02]  /*1c60*/  LOP3.LUT R151, R151, 0xffff0000, RZ, 0xc0, !PT ;  /* 0xffff000097977812 */ /* 0x000fc400078ec0ff */
[----:B------:R-:W-:Y:S02]  /*1c70*/  LOP3.LUT R107, R40, 0xffff0000, R95, 0x78, !PT ;  /* 0xffff0000286b7812 */ /* 0x000fe400078e785f */
[----:B------:R-:W-:Y:S02]  /*1c80*/  LOP3.LUT R89, R89, 0xffff0000, RZ, 0xc0, !PT ;  /* 0xffff000059597812 */ /* 0x000fe400078ec0ff */
[----:B------:R-:W-:Y:S02]  /*1c90*/  LOP3.LUT R95, RZ, R41, R52, 0xaa, !PT ;  /* 0x00000029ff5f7212 */ /* 0x000fe400078eaa34 */
[----:B------:R-:W-:Y:S02]  /*1ca0*/  LOP3.LUT R98, R66, 0xffff0000, R85, 0x78, !PT ;  /* 0xffff000042627812 */ /* 0x000fe400078e7855 */
[----:B------:R-:W-:Y:S02]  /*1cb0*/  LOP3.LUT R129, RZ, R52, R41, 0xaa, !PT ;  /* 0x00000034ff817212 */ /* 0x000fe400078eaa29 */
[----:B------:R-:W-:-:S02]  /*1cc0*/  SHF.L.U64.HI R55, R4, 0x10, R55 ;  /* 0x0000001004377819 */ /* 0x000fc40000010237 */
[----:B------:R-:W-:Y:S02]  /*1cd0*/  LOP3.LUT R151, R151, R67, R68, 0x5a, !PT ;  /* 0x0000004397977212 */ /* 0x000fe400078e5a44 */
[----:B------:R-:W-:Y:S02]  /*1ce0*/  LOP3.LUT R66, R89, R68, R67, 0x5a, !PT ;  /* 0x0000004459427212 */ /* 0x000fe400078e5a43 */
[----:B------:R-:W-:Y:S02]  /*1cf0*/  SHF.R.U64 R67, R40, 0x10, R95 ;  /* 0x0000001028437819 */ /* 0x000fe4000000125f */
[----:B------:R-:W-:Y:S02]  /*1d00*/  SHF.R.U64 R129, R129, 0x10, R53 ;  /* 0x0000001081817819 */ /* 0x000fe40000001235 */
[----:B------:R-:W-:Y:S02]  /*1d10*/  LOP3.LUT R55, R69, 0xffff0000, R55, 0x78, !PT ;  /* 0xffff000045377812 */ /* 0x000fe400078e7837 */
[----:B------:R-:W-:-:S02]  /*1d20*/  SHF.R.U32.HI R69, RZ, 0x10, R95 ;  /* 0x00000010ff457819 */ /* 0x000fc4000001165f */
[----:B------:R-:W-:Y:S02]  /*1d30*/  LOP3.LUT R4, R67, R56, RZ, 0x3c, !PT ;  /* 0x0000003843047212 */ /* 0x000fe400078e3cff */
[----:B------:R-:W-:Y:S02]  /*1d40*/  SHF.R.U32.HI R67, RZ, 0x10, R53 ;  /* 0x00000010ff437819 */ /* 0x000fe40000011635 */
[----:B------:R-:W-:Y:S02]  /*1d50*/  LOP3.LUT R129, R129, R58, R57, 0x5a, !PT ;  /* 0x0000003a81817212 */ /* 0x000fe400078e5a39 */
[----:B------:R-:W-:Y:S02]  /*1d60*/  SHF.R.U32.HI R97, RZ, 0x10, R97 ;  /* 0x00000010ff617819 */ /* 0x000fe40000011661 */
[--C-:B------:R-:W-:Y:S02]  /*1d70*/  LOP3.LUT R69, R69, R57, R58.reuse, 0x5a, !PT ;  /* 0x0000003945457212 */ /* 0x100fe400078e5a3a */
[----:B------:R-:W-:Y:S01]  /*1d80*/  LOP3.LUT R67, R67, R59, RZ, 0x3c, !PT ;  /* 0x0000003b43437212 */ /* 0x000fe200078e3cff */
[----:B------:R-:W-:Y:S01]  /*1d90*/  IMAD.U32 R135, R129, 0x10000, RZ ;  /* 0x0001000081877824 */ /* 0x000fe200078e00ff */
[----:B------:R-:W-:-:S02]  /*1da0*/  LOP3.LUT R97, R97, R57, R58, 0x5a, !PT ;  /* 0x0000003961617212 */ /* 0x000fc400078e5a3a */
[----:B------:R-:W-:Y:S02]  /*1db0*/  SHF.L.U64.HI R4, R4, 0x10, R69 ;  /* 0x0000001004047819 */ /* 0x000fe40000010245 */
[--C-:B------:R-:W-:Y:S02]  /*1dc0*/  LOP3.LUT R102, R59, 0xffff, R67.reuse, 0x78, !PT ;  /* 0x0000ffff3b667812 */ /* 0x100fe400078e7843 */
[----:B------:R-:W-:Y:S02]  /*1dd0*/  SHF.L.U64.HI R67, R129, 0x10, R67 ;  /* 0x0000001081437819 */ /* 0x000fe40000010243 */
[----:B------:R-:W-:Y:S02]  /*1de0*/  LOP3.LUT R97, R97, 0xffff, RZ, 0xc0, !PT ;  /* 0x0000ffff61617812 */ /* 0x000fe400078ec0ff */
[----:B------:R-:W-:Y:S02]  /*1df0*/  LOP3.LUT R129, R129, 0xffff, RZ, 0xc0, !PT ;  /* 0x0000ffff81817812 */ /* 0x000fe400078ec0ff */
[----:B------:R-:W-:-:S02]  /*1e00*/  LOP3.LUT R59, R4, 0xffff0000, RZ, 0xc0, !PT ;  /* 0xffff0000043b7812 */ /* 0x000fc400078ec0ff */
[----:B------:R-:W-:Y:S02]  /*1e10*/  LOP3.LUT R135, R135, 0xffff0000, RZ, 0xc0, !PT ;  /* 0xffff000087877812 */ /* 0x000fe400078ec0ff */
[----:B------:R-:W-:Y:S02]  /*1e20*/  LOP3.LUT R97, R97, R57, R58, 0x5a, !PT ;  /* 0x0000003961617212 */ /* 0x000fe400078e5a3a */
[----:B------:R-:W-:Y:S02]  /*1e30*/  LOP3.LUT R129, R129, R58, R57, 0x5a, !PT ;  /* 0x0000003a81817212 */ /* 0x000fe400078e5a39 */
[----:B------:R-:W-:Y:S02]  /*1e40*/  LOP3.LUT R58, R59, R41, R52, 0x5a, !PT ;  /* 0x000000293b3a7212 */ /* 0x000fe400078e5a34 */
[----:B------:R-:W-:Y:S02]  /*1e50*/  LOP3.LUT R135, R135, R52, R41, 0x5a, !PT ;  /* 0x0000003487877212 */ /* 0x000fe400078e5a29 */
[----:B------:R-:W-:-:S02]  /*1e60*/  SHF.R.U32.HI R41, RZ, 0x8, R24 ;  /* 0x00000008ff297819 */ /* 0x000fc40000011618 */
[----:B------:R-:W-:Y:S02]  /*1e70*/  SHF.R.U64 R40, R133, 0x8, R24 ;  /* 0x0000000885287819 */ /* 0x000fe40000001218 */
[----:B------:R-:W-:Y:S02]  /*1e80*/  LOP3.LUT R41, R41, R102, RZ, 0x3c, !PT ;  /* 0x0000006629297212 */ /* 0x000fe400078e3cff */
[----:B------:R-:W-:Y:S02]  /*1e90*/  LOP3.LUT R94, R56, 0xffff, R65, 0x78, !PT ;  /* 0x0000ffff385e7812 */ /* 0x000fe400078e7841 */
[----:B------:R-:W-:Y:S02]  /*1ea0*/  LOP3.LUT R40, R40, R129, RZ, 0x3c, !PT ;  /* 0x0000008128287212 */ /* 0x000fe400078e3cff */
[----:B------:R-:W-:Y:S02]  /*1eb0*/  SHF.R.U32.HI R56, RZ, 0x8, R86 ;  /* 0x00000008ff387819 */ /* 0x000fe40000011656 */
[----:B------:R-:W-:-:S02]  /*1ec0*/  SHF.R.U32.HI R59, RZ, 0x8, R151 ;  /* 0x00000008ff3b7819 */ /* 0x000fc40000011697 */
[----:B------:R-:W-:Y:S02]  /*1ed0*/  SHF.R.U64 R65, R92, 0x8, R86 ;  /* 0x000000085c417819 */ /* 0x000fe40000001256 */
[----:B------:R-:W-:Y:S02]  /*1ee0*/  SHF.R.U64 R88, R98, 0x8, R151 ;  /* 0x0000000862587819 */ /* 0x000fe40000001297 */
[----:B------:R-:W-:Y:S02]  /*1ef0*/  LOP3.LUT R102, R102, 0xff00ff, R41, 0x78, !PT ;  /* 0x00ff00ff66667812 */ /* 0x000fe400078e7829 */
[----:B------:R-:W-:Y:S02]  /*1f00*/  LOP3.LUT R67, R53, 0xffff0000, R67, 0x78, !PT ;  /* 0xffff000035437812 */ /* 0x000fe400078e7843 */
[----:B------:R-:W-:Y:S01]  /*1f10*/  LOP3.LUT R129, R129, 0xff00ff, R40, 0x78, !PT ;  /* 0x00ff00ff81817812 */ /* 0x000fe200078e7828 */
[----:B------:R-:W2:Y:S01]  /*1f20*/  LDG.E.64 R52, desc[UR6][R30.64+0x1e8] ;  /* 0x0001e8061e347981 */ /* 0x000ea2000c1e1b00 */
[C---:B------:R-:W-:Y:S01]  /*1f30*/  SHF.L.U64.HI R41, R40.reuse, 0x8, R41 ;  /* 0x0000000828297819 */ /* 0x040fe20000010229 */
[----:B------:R-:W-:Y:S01]  /*1f40*/  IMAD.SHL.U32 R40, R40, 0x100, RZ ;  /* 0x0000010028287824 */ /* 0x000fe200078e00ff */
[----:B------:R-:W-:-:S02]  /*1f50*/  LOP3.LUT R56, R56, R97, RZ, 0x3c, !PT ;  /* 0x0000006138387212 */ /* 0x000fc400078e3cff */
[----:B------:R-:W-:Y:S02]  /*1f60*/  LOP3.LUT R59, R59, R58, RZ, 0x3c, !PT ;  /* 0x0000003a3b3b7212 */ /* 0x000fe400078e3cff */
[----:B------:R-:W-:Y:S02]  /*1f70*/  LOP3.LUT R65, R65, R94, RZ, 0x3c, !PT ;  /* 0x0000005e41417212 */ /* 0x000fe400078e3cff */
[----:B------:R-:W-:Y:S02]  /*1f80*/  LOP3.LUT R88, R88, R107, RZ, 0x3c, !PT ;  /* 0x0000006b58587212 */ /* 0x000fe400078e3cff */
[----:B------:R-:W-:Y:S02]  /*1f90*/  LOP3.LUT R4, R97, 0xff00ff, R56, 0x78, !PT ;  /* 0x00ff00ff61047812 */ /* 0x000fe400078e7838 */
[----:B------:R-:W-:Y:S02]  /*1fa0*/  LOP3.LUT R97, R58, 0xff00ff, R59, 0x78, !PT ;  /* 0x00ff00ff3a617812 */ /* 0x000fe400078e783b */
[----:B------:R-:W-:-:S02]  /*1fb0*/  LOP3.LUT R133, R133, 0xff00ff00, R40, 0x78, !PT ;  /* 0xff00ff0085857812 */ /* 0x000fc400078e7828 */
[----:B------:R-:W-:Y:S02]  /*1fc0*/  SHF.L.U64.HI R57, R65, 0x8, R56 ;  /* 0x0000000841397819 */ /* 0x000fe40000010238 */
[----:B------:R-:W-:Y:S02]  /*1fd0*/  SHF.L.U64.HI R58, R88, 0x8, R59 ;  /* 0x00000008583a7819 */ /* 0x000fe4000001023b */
[--C-:B------:R-:W-:Y:S02]  /*1fe0*/  SHF.R.U32.HI R40, RZ, 0x8, R55.reuse ;  /* 0x00000008ff287819 */ /* 0x100fe40000011637 */
[----:B------:R-:W-:Y:S02]  /*1ff0*/  SHF.R.U64 R56, R66, 0x8, R55 ;  /* 0x0000000842387819 */ /* 0x000fe40000001237 */
[----:B-----5:R-:W-:Y:S02]  /*2000*/  LOP3.LUT R59, RZ, R3, R6, 0xaa, !PT ;  /* 0x00000003ff3b7212 */ /* 0x020fe400078eaa06 */
[----:B------:R-:W-:-:S02]  /*2010*/  LOP3.LUT R86, R86, 0xff00ff00, R57, 0x78, !PT ;  /* 0xff00ff0056567812 */ /* 0x000fc400078e7839 */
[----:B------:R-:W-:Y:S02]  /*2020*/  LOP3.LUT R24, R24, 0xff00ff00, R41, 0x78, !PT ;  /* 0xff00ff0018187812 */ /* 0x000fe400078e7829 */
[----:B------:R-:W-:Y:S02]  /*2030*/  LOP3.LUT R40, R40, R67, RZ, 0x3c, !PT ;  /* 0x0000004328287212 */ /* 0x000fe400078e3cff */
[----:B------:R-:W-:Y:S02]  /*2040*/  LOP3.LUT R41, R56, R135, RZ, 0x3c, !PT ;  /* 0x0000008738297212 */ /* 0x000fe400078e3cff */
[--C-:B------:R-:W-:Y:S02]  /*2050*/  SHF.R.U64 R57, R2, 0x10, R59.reuse ;  /* 0x0000001002397819 */ /* 0x100fe4000000123b */
[----:B------:R-:W-:Y:S02]  /*2060*/  SHF.R.U32.HI R59, RZ, 0x10, R59 ;  /* 0x00000010ff3b7819 */ /* 0x000fe4000001163b */
[----:B------:R-:W-:-:S02]  /*2070*/  LOP3.LUT R128, R67, 0xff00ff, R40, 0x78, !PT ;  /* 0x00ff00ff43807812 */ /* 0x000fc400078e7828 */
[----:B------:R-:W-:Y:S02]  /*2080*/  SHF.L.U64.HI R40, R41, 0x8, R40 ;  /* 0x0000000829287819 */ /* 0x000fe40000010228 */
[----:B---3--:R-:W-:Y:S02]  /*2090*/  LOP3.LUT R56, R57, R32, RZ, 0x3c, !PT ;  /* 0x0000002039387212 */ /* 0x008fe400078e3cff */
[----:B------:R-:W-:Y:S02]  /*20a0*/  LOP3.LUT R57, R59, R33, R34, 0x5a, !PT ;  /* 0x000000213b397212 */ /* 0x000fe400078e5a22 */
[----:B------:R-:W-:Y:S01]  /*20b0*/  LOP3.LUT R135, R135, 0xff00ff, R41, 0x78, !PT ;  /* 0x00ff00ff87877812 */ /* 0x000fe200078e7829 */
[----:B------:R-:W-:Y:S01]  /*20c0*/  IMAD.SHL.U32 R41, R41, 0x100, RZ ;  /* 0x0000010029297824 */ /* 0x000fe200078e00ff */
[----:B------:R-:W-:Y:S02]  /*20d0*/  LOP3.LUT R59, R55, 0xff00ff00, R40, 0x78, !PT ;  /* 0xff00ff00373b7812 */ /* 0x000fe400078e7828 */
[----:B------:R-:W-:-:S02]  /*20e0*/  SHF.L.U64.HI R55, R56, 0x10, R57 ;  /* 0x0000001038377819 */ /* 0x000fc40000010239 */
[----:B------:R-:W-:Y:S01]  /*20f0*/  LOP3.LUT R57, RZ, R3, R6, 0xaa, !PT ;  /* 0x00000003ff397212 */ /* 0x000fe200078eaa06 */
[----:B------:R-:W-:Y:S01]  /*2100*/  IMAD.SHL.U32 R85, R65, 0x100, RZ ;  /* 0x0000010041557824 */ /* 0x000fe200078e00ff */
[----:B------:R-:W-:Y:S02]  /*2110*/  LOP3.LUT R103, R94, 0xff00ff, R65, 0x78, !PT ;  /* 0x00ff00ff5e677812 */ /* 0x000fe400078e7841 */
[----:B------:R-:W-:Y:S02]  /*2120*/  LOP3.LUT R66, R66, 0xff00ff00, R41, 0x78, !PT ;  /* 0xff00ff0042427812 */ /* 0x000fe400078e7829 */
[----:B------:R-:W-:Y:S02]  /*2130*/  LOP3.LUT R94, R107, 0xff00ff, R88, 0x78, !PT ;  /* 0x00ff00ff6b5e7812 */ /* 0x000fe400078e7858 */
[----:B------:R-:W-:Y:S02]  /*2140*/  SHF.R.U32.HI R41, RZ, 0x10, R7 ;  /* 0x00000010ff297819 */ /* 0x000fe40000011607 */
[----:B----4-:R-:W-:-:S02]  /*2150*/  LOP3.LUT R107, RZ, R17, R20, 0xaa, !PT ;  /* 0x00000011ff6b7212 */ /* 0x010fc400078eaa14 */
[--C-:B------:R-:W-:Y:S02]  /*2160*/  SHF.R.U64 R65, R2, 0x10, R57.reuse ;  /* 0x0000001002417819 */ /* 0x100fe40000001239 */
[----:B------:R-:W-:Y:S02]  /*2170*/  SHF.R.U32.HI R57, RZ, 0x10, R57 ;  /* 0x00000010ff397819 */ /* 0x000fe40000011639 */
[----:B------:R-:W-:Y:S02]  /*2180*/  LOP3.LUT R40, R41, R35, RZ, 0x3c, !PT ;  /* 0x0000002329287212 */ /* 0x000fe400078e3cff */
[----:B------:R-:W-:Y:S02]  /*2190*/  SHF.R.U64 R41, R16, 0x10, R107 ;  /* 0x0000001010297819 */ /* 0x000fe4000000126b */
[----:B------:R-:W-:Y:S02]  /*21a0*/  LOP3.LUT R65, R65, R32, RZ, 0x3c, !PT ;  /* 0x0000002041417212 */ /* 0x000fe400078e3cff */
[----:B------:R-:W-:-:S02]  /*21b0*/  LOP3.LUT R56, R57, R33, R34, 0x5a, !PT ;  /* 0x0000002139387212 */ /* 0x000fc400078e5a22 */
[----:B------:R-:W-:Y:S01]  /*21c0*/  LOP3.LUT R57, R41, R8, RZ, 0x3c, !PT ;  /* 0x0000000829397212 */ /* 0x000fe200078e3cff */
[----:B------:R-:W-:Y:S01]  /*21d0*/  IMAD.U32 R41, R65, 0x10000, RZ ;  /* 0x0001000041297824 */ /* 0x000fe200078e00ff */
[----:B------:R-:W-:Y:S02]  /*21e0*/  LOP3.LUT R95, RZ, R6, R3, 0xaa, !PT ;  /* 0x00000006ff5f7212 */ /* 0x000fe400078eaa03 */
[----:B------:R-:W-:Y:S01]  /*21f0*/  LOP3.LUT R55, R55, 0xffff0000, RZ, 0xc0, !PT ;  /* 0xffff000037377812 */ /* 0x000fe200078ec0ff */
[----:B------:R-:W-:Y:S01]  /*2200*/  IMAD.U32 R69, R57, 0x10000, RZ ;  /* 0x0001000039457824 */ /* 0x000fe200078e00ff */
[----:B------:R-:W-:Y:S02]  /*2210*/  SHF.R.U64 R95, R95, 0x10, R7 ;  /* 0x000000105f5f7819 */ /* 0x000fe40000001207 */
[----:B------:R-:W-:Y:S02]  /*2220*/  LOP3.LUT R2, R2, 0xffff0000, R41, 0x78, !PT ;  /* 0xffff000002027812 */ /* 0x000fe400078e7829 */
[----:B------:R-:W-:-:S02]  /*2230*/  LOP3.LUT R55, R55, R3, R6, 0x5a, !PT ;  /* 0x0000000337377212 */ /* 0x000fc400078e5a06 */
[----:B------:R-:W-:Y:S02]  /*2240*/  LOP3.LUT R85, R92, 0xff00ff00, R85, 0x78, !PT ;  /* 0xff00ff005c557812 */ /* 0x000fe400078e7855 */
[----:B------:R-:W-:Y:S02]  /*2250*/  LOP3.LUT R67, R56, 0xffff, RZ, 0xc0, !PT ;  /* 0x0000ffff38437812 */ /* 0x000fe400078ec0ff */
[----:B------:R-:W-:Y:S02]  /*2260*/  LOP3.LUT R95, R95, R34, R33, 0x5a, !PT ;  /* 0x000000225f5f7212 */ /* 0x000fe400078e5a21 */
[----:B------:R-:W-:Y:S02]  /*2270*/  LOP3.LUT R89, R16, 0xffff0000, R69, 0x78, !PT ;  /* 0xffff000010597812 */ /* 0x000fe400078e7845 */
[----:B------:R-:W-:Y:S02]  /*2280*/  SHF.R.U64 R92, R2, 0x8, R55 ;  /* 0x00000008025c7819 */ /* 0x000fe40000001237 */
[----:B------:R-:W-:-:S02]  /*2290*/  LOP3.LUT R65, R32, 0xffff, R65, 0x78, !PT ;  /* 0x0000ffff20417812 */ /* 0x000fc400078e7841 */
[----:B------:R-:W-:Y:S02]  /*22a0*/  LOP3.LUT R68, R67, R33, R34, 0x5a, !PT ;  /* 0x0000002143447212 */ /* 0x000fe400078e5a22 */
[----:B------:R-:W-:Y:S02]  /*22b0*/  LOP3.LUT R69, R95, 0xffff, RZ, 0xc0, !PT ;  /* 0x0000ffff5f457812 */ /* 0x000fe400078ec0ff */
[----:B------:R-:W-:Y:S02]  /*22c0*/  LOP3.LUT R92, R92, R89, RZ, 0x3c, !PT ;  /* 0x000000595c5c7212 */ /* 0x000fe400078e3cff */
[----:B------:R-:W-:Y:S02]  /*22d0*/  LOP3.LUT R57, R8, 0xffff, R57, 0x78, !PT ;  /* 0x0000ffff08397812 */ /* 0x000fe400078e7839 */
[----:B------:R-:W-:Y:S02]  /*22e0*/  SHF.R.U64 R104, R65, 0x8, R68 ;  /* 0x0000000841687819 */ /* 0x000fe40000001244 */
[----:B------:R-:W-:Y:S01]  /*22f0*/  LOP3.LUT R69, R69, R34, R33, 0x5a, !PT ;  /* 0x0000002245457212 */ /* 0x000fe200078e5a21 */
[----:B------:R-:W-:Y:S01]  /*2300*/  IMAD.SHL.U32 R33, R92, 0x100, RZ ;  /* 0x000001005c217824 */ /* 0x000fe200078e00ff */
[----:B------:R-:W-:Y:S01]  /*2310*/  LOP3.LUT R104, R104, R57, RZ, 0x3c, !PT ;  /* 0x0000003968687212 */ /* 0x000fe200078e3cff */
[----:B------:R-:W-:Y:S01]  /*2320*/  IMAD.SHL.U32 R14, R88, 0x100, RZ ;  /* 0x00000100580e7824 */ /* 0x000fe200078e00ff */
[----:B------:R-:W-:-:S02]  /*2330*/  LOP3.LUT R88, R35, 0xffff, R40, 0x78, !PT ;  /* 0x0000ffff23587812 */ /* 0x000fc400078e7828 */
[C---:B------:R-:W-:Y:S01]  /*2340*/  SHF.L.U64.HI R35, R95.reuse, 0x10, R40 ;  /* 0x000000105f237819 */ /* 0x040fe20000010228 */
[----:B------:R-:W-:Y:S01]  /*2350*/  IMAD.U32 R95, R95, 0x10000, RZ ;  /* 0x000100005f5f7824 */ /* 0x000fe200078e00ff */
[----:B------:R-:W-:Y:S02]  /*2360*/  LOP3.LUT R151, R151, 0xff00ff00, R58, 0x78, !PT ;  /* 0xff00ff0097977812 */ /* 0x000fe400078e783a */
[----:B------:R-:W-:Y:S02]  /*2370*/  LOP3.LUT R33, R2, 0xff00ff00, R33, 0x78, !PT ;  /* 0xff00ff0002217812 */ /* 0x000fe400078e7821 */
[----:B------:R-:W-:Y:S02]  /*2380*/  LOP3.LUT R89, R89, 0xff00ff, R92, 0x78, !PT ;  /* 0x00ff00ff59597812 */ /* 0x000fe400078e785c */
[----:B------:R-:W-:Y:S01]  /*2390*/  SHF.R.U64 R32, R155, 0x4, R36 ;  /* 0x000000049b207819 */ /* 0x000fe20000001224 */
[----:B------:R-:W-:Y:S01]  /*23a0*/  IMAD.SHL.U32 R126, R104, 0x100, RZ ;  /* 0x00000100687e7824 */ /* 0x000fe200078e00ff */
[----:B------:R-:W-:Y:S01]  /*23b0*/  SHF.R.U64 R58, R118, 0x4, R15 ;  /* 0x00000004763a7819 */ /* 0x000fe2000000120f */
[----:B------:R-:W3:Y:S01]  /*23c0*/  LDG.E.64 R40, desc[UR16][R30.64+0x1b0] ;  /* 0x0001b0101e287981 */ /* 0x000ee2000c1e1b00 */
[----:B------:R-:W-:-:S02]  /*23d0*/  LOP3.LUT R95, R95, 0xffff0000, RZ, 0xc0, !PT ;  /* 0xffff00005f5f7812 */ /* 0x000fc400078ec0ff */
[----:B------:R-:W-:Y:S02]  /*23e0*/  LOP3.LUT R58, R58, R89, RZ, 0x3c, !PT ;  /* 0x000000593a3a7212 */ /* 0x000fe400078e3cff */
[----:B------:R-:W-:Y:S02]  /*23f0*/  LOP3.LUT R32, R32, R33, RZ, 0x3c, !PT ;  /* 0x0000002120207212 */ /* 0x000fe400078e3cff */
[----:B------:R-:W-:Y:S02]  /*2400*/  LOP3.LUT R14, R98, 0xff00ff00, R14, 0x78, !PT ;  /* 0xff00ff00620e7812 */ /* 0x000fe400078e780e */
[----:B------:R-:W-:Y:S02]  /*2410*/  LOP3.LUT R126, R65, 0xff00ff00, R126, 0x78, !PT ;  /* 0xff00ff00417e7812 */ /* 0x000fe400078e787e */
[----:B------:R-:W-:Y:S02]  /*2420*/  LOP3.LUT R98, R57, 0xff00ff, R104, 0x78, !PT ;  /* 0x00ff00ff39627812 */ /* 0x000fe400078e7868 */
[----:B------:R-:W-:Y:S01]  /*2430*/  LOP3.LUT R56, R7, 0xffff0000, R35, 0x78, !PT ;  /* 0xffff000007387812 */ /* 0x000fe200078e7823 */
[----:B------:R-:W-:Y:S01]  /*2440*/  IMAD.SHL.U32 R7, R58, 0x10, RZ ;  /* 0x000000103a077824 */ /* 0x000fe200078e00ff */
[----:B------:R-:W-:Y:S01]  /*2450*/  LOP3.LUT R95, R95, R6, R3, 0x5a, !PT ;  /* 0x000000065f5f7212 */ /* 0x000fe200078e5a03 */
[----:B------:R-:W-:Y:S01]  /*2460*/  IMAD.SHL.U32 R6, R32, 0x10, RZ ;  /* 0x0000001020067824 */ /* 0x000fe200078e00ff */
[----:B------:R-:W-:Y:S01]  /*2470*/  SHF.R.U64 R65, R39, 0x4, R90 ;  /* 0x0000000427417819 */ /* 0x000fe2000000125a */
[----:B------:R-:W4:Y:S01]  /*2480*/  LDG.E.64 R34, desc[UR12][R30.64+0x130] ;  /* 0x0001300c1e227981 */ /* 0x000f22000c1e1b00 */
[----:B------:R-:W-:-:S02]  /*2490*/  SHF.R.U64 R57, R114, 0x4, R71 ;  /* 0x0000000472397819 */ /* 0x000fc40000001247 */
[----:B------:R-:W-:Y:S02]  /*24a0*/  LOP3.LUT R65, R65, R98, RZ, 0x3c, !PT ;  /* 0x0000006241417212 */ /* 0x000fe400078e3cff */
[----:B------:R-:W-:Y:S02]  /*24b0*/  LOP3.LUT R57, R57, R126, RZ, 0x3c, !PT ;  /* 0x0000007e39397212 */ /* 0x000fe400078e3cff */
[----:B------:R-:W-:Y:S02]  /*24c0*/  LOP3.LUT R118, R118, 0xf0f0f0f0, R7, 0x78, !PT ;  /* 0xf0f0f0f076767812 */ /* 0x000fe400078e7807 */
[----:B------:R-:W-:Y:S02]  /*24d0*/  LOP3.LUT R155, R155, 0xf0f0f0f0, R6, 0x78, !PT ;  /* 0xf0f0f0f09b9b7812 */ /* 0x000fe400078e7806 */
[----:B------:R-:W4:Y:S01]  /*24e0*/  LDG.E.64 R6, desc[UR6][R30.64+0x30] ;  /* 0x000030061e067981 */ /* 0x000f22000c1e1b00 */
[----:B------:R-:W-:Y:S01]  /*24f0*/  LOP3.LUT R119, RZ, R17, R20, 0xaa, !PT ;  /* 0x00000011ff777212 */ /* 0x000fe200078eaa14 */
[----:B------:R-:W-:-:S02]  /*2500*/  IMAD.SHL.U32 R2, R65, 0x10, RZ ;  /* 0x0000001041027824 */ /* 0x000fc400078e00ff */
[----:B------:R-:W-:Y:S01]  /*2510*/  IMAD.SHL.U32 R3, R57, 0x10, RZ ;  /* 0x0000001039037824 */ /* 0x000fe200078e00ff */
[--C-:B------:R-:W-:Y:S02]  /*2520*/  SHF.R.U64 R113, R16, 0x10, R119.reuse ;  /* 0x0000001010717819 */ /* 0x100fe40000001277 */
[----:B------:R-:W-:Y:S02]  /*2530*/  SHF.R.U32.HI R119, RZ, 0x10, R119 ;  /* 0x00000010ff777819 */ /* 0x000fe40000011677 */
[----:B------:R-:W-:Y:S02]  /*2540*/  LOP3.LUT R67, R39, 0xf0f0f0f0, R2, 0x78, !PT ;  /* 0xf0f0f0f027437812 */ /* 0x000fe400078e7802 */
[----:B------:R-:W-:Y:S02]  /*2550*/  LOP3.LUT R114, R114, 0xf0f0f0f0, R3, 0x78, !PT ;  /* 0xf0f0f0f072727812 */ /* 0x000fe400078e7803 */
[----:B------:R-:W-:Y:S01]  /*2560*/  LOP3.LUT R115, RZ, R20, R17, 0xaa, !PT ;  /* 0x00000014ff737212 */ /* 0x000fe200078eaa11 */
[----:B------:R-:W5:Y:S01]  /*2570*/  LDG.E.64 R2, desc[UR10][R30.64+0xb0] ;  /* 0x0000b00a1e027981 */ /* 0x000f62000c1e1b00 */
[----:B------:R-:W-:-:S02]  /*2580*/  SHF.R.U32.HI R121, RZ, 0x10, R107 ;  /* 0x00000010ff797819 */ /* 0x000fc4000001166b */
[----:B------:R-:W-:Y:S02]  /*2590*/  LOP3.LUT R107, R113, R8, RZ, 0x3c, !PT ;  /* 0x00000008716b7212 */ /* 0x000fe400078e3cff */
[-C--:B------:R-:W-:Y:S02]  /*25a0*/  LOP3.LUT R8, R119, R9.reuse, R18, 0x5a, !PT ;  /* 0x0000000977087212 */ /* 0x080fe400078e5a12 */
[--C-:B------:R-:W-:Y:S02]  /*25b0*/  SHF.R.U64 R115, R115, 0x10, R21.reuse ;  /* 0x0000001073737819 */ /* 0x100fe40000001215 */
[----:B------:R-:W-:Y:S02]  /*25c0*/  SHF.R.U32.HI R39, RZ, 0x10, R21 ;  /* 0x00000010ff277819 */ /* 0x000fe40000011615 */
[----:B------:R-:W-:Y:S02]  /*25d0*/  SHF.L.U64.HI R107, R107, 0x10, R8 ;  /* 0x000000106b6b7819 */ /* 0x000fe40000010208 */
[----:B------:R-:W-:-:S02]  /*25e0*/  LOP3.LUT R121, R121, R9, R18, 0x5a, !PT ;  /* 0x0000000979797212 */ /* 0x000fc400078e5a12 */
[----:B------:R-:W-:Y:S02]  /*25f0*/  LOP3.LUT R115, R115, R18, R9, 0x5a, !PT ;  /* 0x0000001273737212 */ /* 0x000fe400078e5a09 */
[----:B------:R-:W-:Y:S02]  /*2600*/  LOP3.LUT R39, R39, R19, RZ, 0x3c, !PT ;  /* 0x0000001327277212 */ /* 0x000fe400078e3cff */
[----:B------:R-:W-:Y:S02]  /*2610*/  LOP3.LUT R107, R107, 0xffff0000, RZ, 0xc0, !PT ;  /* 0xffff00006b6b7812 */ /* 0x000fe400078ec0ff */
[----:B------:R-:W-:Y:S02]  /*2620*/  LOP3.LUT R121, R121, 0xffff, RZ, 0xc0, !PT ;  /* 0x0000ffff79797812 */ /* 0x000fe400078ec0ff */
[----:B------:R-:W-:Y:S02]  /*2630*/  LOP3.LUT R119, R115, 0xffff, RZ, 0xc0, !PT ;  /* 0x0000ffff73777812 */ /* 0x000fe400078ec0ff */
[----:B------:R-:W-:-:S02]  /*2640*/  LOP3.LUT R120, R19, 0xffff, R39, 0x78, !PT ;  /* 0x0000ffff13787812 */ /* 0x000fc400078e7827 */
[C---:B------:R-:W-:Y:S01]  /*2650*/  SHF.L.U64.HI R39, R115.reuse, 0x10, R39 ;  /* 0x0000001073277819 */ /* 0x040fe20000010227 */
[----:B------:R-:W-:Y:S01]  /*2660*/  IMAD.U32 R115, R115, 0x10000, RZ ;  /* 0x0001000073737824 */ /* 0x000fe200078e00ff */
[----:B------:R-:W-:Y:S02]  /*2670*/  LOP3.LUT R106, R107, R17, R20, 0x5a, !PT ;  /* 0x000000116b6a7212 */ /* 0x000fe400078e5a14 */
[----:B------:R-:W-:Y:S02]  /*2680*/  SHF.R.U32.HI R16, RZ, 0x8, R55 ;  /* 0x00000008ff107819 */ /* 0x000fe40000011637 */
[----:B------:R-:W-:Y:S02]  /*2690*/  LOP3.LUT R122, R121, R9, R18, 0x5a, !PT ;  /* 0x00000009797a7212 */ /* 0x000fe400078e5a12 */
[----:B------:R-:W-:Y:S02]  /*26a0*/  LOP3.LUT R119, R119, R18, R9, 0x5a, !PT ;  /* 0x0000001277777212 */ /* 0x000fe400078e5a09 */
[----:B------:R-:W3:Y:S01]  /*26b0*/  LDG.E.64 R18, desc[UR8][R30.64+0x70] ;  /* 0x000070081e127981 */ /* 0x000ee2000c1e1b00 */
[----:B------:R-:W-:-:S03]  /*26c0*/  LOP3.LUT R112, R21, 0xffff0000, R39, 0x78, !PT ;  /* 0xffff000015707812 */ /* 0x000fc600078e7827 */
[----:B------:R-:W3:Y:S01]  /*26d0*/  LDG.E.64 R8, desc[UR14][R30.64+0x170] ;  /* 0x0001700e1e087981 */ /* 0x000ee2000c1e1b00 */
[----:B------:R-:W-:Y:S02]  /*26e0*/  LOP3.LUT R21, R16, R106, RZ, 0x3c, !PT ;  /* 0x0000006a10157212 */ /* 0x000fe400078e3cff */
[----:B------:R-:W-:Y:S02]  /*26f0*/  LOP3.LUT R115, R115, 0xffff0000, RZ, 0xc0, !PT ;  /* 0xffff000073737812 */ /* 0x000fe400078ec0ff */
[----:B------:R-:W-:Y:S02]  /*2700*/  LOP3.LUT R106, R106, 0xff00ff, R21, 0x78, !PT ;  /* 0x00ff00ff6a6a7812 */ /* 0x000fe400078e7815 */
[----:B------:R-:W-:Y:S02]  /*2710*/  LOP3.LUT R115, R115, R20, R17, 0x5a, !PT ;  /* 0x0000001473737212 */ /* 0x000fe400078e5a11 */
[----:B------:R-:W-:Y:S02]  /*2720*/  SHF.L.U64.HI R124, R92, 0x8, R21 ;  /* 0x000000085c7c7819 */ /* 0x000fe40000010215 */
[----:B------:R-:W3:Y:S01]  /*2730*/  LDG.E.64 R20, desc[UR6][R30.64+0xf0] ;  /* 0x0000f0061e147981 */ /* 0x000ee2000c1e1b00 */
[----:B------:R-:W-:-:S02]  /*2740*/  SHF.R.U32.HI R121, RZ, 0x8, R68 ;  /* 0x00000008ff797819 */ /* 0x000fc40000011644 */
[--C-:B------:R-:W-:Y:S02]  /*2750*/  SHF.R.U32.HI R17, RZ, 0x8, R88.reuse ;  /* 0x00000008ff117819 */ /* 0x100fe40000011658 */
[----:B------:R-:W-:Y:S02]  /*2760*/  SHF.R.U64 R16, R69, 0x8, R88 ;  /* 0x0000000845107819 */ /* 0x000fe40000001258 */
[----:B------:R-:W-:Y:S02]  /*2770*/  LOP3.LUT R121, R121, R122, RZ, 0x3c, !PT ;  /* 0x0000007a79797212 */ /* 0x000fe400078e3cff */
[----:B------:R-:W-:Y:S02]  /*2780*/  LOP3.LUT R17, R17, R120, RZ, 0x3c, !PT ;  /* 0x0000007811117212 */ /* 0x000fe400078e3cff */
[----:B------:R-:W-:Y:S02]  /*2790*/  LOP3.LUT R92, R16, R119, RZ, 0x3c, !PT ;  /* 0x00000077105c7212 */ /* 0x000fe400078e3cff */
[----:B------:R-:W-:-:S02]  /*27a0*/  LOP3.LUT R107, R122, 0xff00ff, R121, 0x78, !PT ;  /* 0x00ff00ff7a6b7812 */ /* 0x000fc400078e7879 */
[----:B------:R-:W-:Y:S02]  /*27b0*/  SHF.L.U64.HI R121, R104, 0x8, R121 ;  /* 0x0000000868797819 */ /* 0x000fe40000010279 */
[--C-:B------:R-:W-:Y:S02]  /*27c0*/  SHF.R.U32.HI R39, RZ, 0x8, R56.reuse ;  /* 0x00000008ff277819 */ /* 0x100fe40000011638 */
[--C-:B------:R-:W-:Y:S02]  /*27d0*/  LOP3.LUT R113, R120, 0xff00ff, R17.reuse, 0x78, !PT ;  /* 0x00ff00ff78717812 */ /* 0x100fe400078e7811 */
[----:B------:R-:W-:Y:S02]  /*27e0*/  SHF.R.U64 R104, R95, 0x8, R56 ;  /* 0x000000085f687819 */ /* 0x000fe40000001238 */
[----:B------:R-:W-:Y:S02]  /*27f0*/  LOP3.LUT R120, R119, 0xff00ff, R92, 0x78, !PT ;  /* 0x00ff00ff77787812 */ /* 0x000fe400078e785c */
[C---:B------:R-:W-:Y:S01]  /*2800*/  SHF.L.U64.HI R17, R92.reuse, 0x8, R17 ;  /* 0x000000085c117819 */ /* 0x040fe20000010211 */
[----:B------:R-:W-:Y:S01]  /*2810*/  IMAD.SHL.U32 R92, R92, 0x100, RZ ;  /* 0x000001005c5c7824 */ /* 0x000fe200078e00ff */
[----:B------:R-:W-:-:S02]  /*2820*/  SHF.R.U32.HI R16, RZ, 0x4, R90 ;  /* 0x00000004ff107819 */ /* 0x000fc4000001165a */
[----:B------:R-:W-:Y:S02]  /*2830*/  LOP3.LUT R39, R39, R112, RZ, 0x3c, !PT ;  /* 0x0000007027277212 */ /* 0x000fe400078e3cff */
[----:B------:R-:W-:Y:S02]  /*2840*/  LOP3.LUT R104, R104, R115, RZ, 0x3c, !PT ;  /* 0x0000007368687212 */ /* 0x000fe400078e3cff */
[----:B------:R-:W-:Y:S02]  /*2850*/  LOP3.LUT R88, R88, 0xff00ff00, R17, 0x78, !PT ;  /* 0xff00ff0058587812 */ /* 0x000fe400078e7811 */
[----:B------:R-:W-:Y:S02]  /*2860*/  LOP3.LUT R16, R16, R107, RZ, 0x3c, !PT ;  /* 0x0000006b10107212 */ /* 0x000fe400078e3cff */
[----:B------:R-:W-:Y:S02]  /*2870*/  LOP3.LUT R92, R69, 0xff00ff00, R92, 0x78, !PT ;  /* 0xff00ff00455c7812 */ /* 0x000fe400078e785c */
[----:B------:R-:W-:-:S02]  /*2880*/  SHF.R.U32.HI R17, RZ, 0x4, R15 ;  /* 0x00000004ff117819 */ /* 0x000fc4000001160f */
[--C-:B------:R-:W-:Y:S02]  /*2890*/  LOP3.LUT R69, R112, 0xff00ff, R39.reuse, 0x78, !PT ;  /* 0x00ff00ff70457812 */ /* 0x100fe400078e7827 */
[----:B------:R-:W-:Y:S02]  /*28a0*/  SHF.L.U64.HI R39, R104, 0x8, R39 ;  /* 0x0000000868277819 */ /* 0x000fe40000010227 */
[--C-:B------:R-:W-:Y:S02]  /*28b0*/  LOP3.LUT R122, R107, 0xf0f0f0f, R16.reuse, 0x78, !PT ;  /* 0x0f0f0f0f6b7a7812 */ /* 0x100fe400078e7810 */
[----:B------:R-:W-:Y:S02]  /*28c0*/  LOP3.LUT R17, R17, R106, RZ, 0x3c, !PT ;  /* 0x0000006a11117212 */ /* 0x000fe400078e3cff */
[----:B------:R-:W-:Y:S02]  /*28d0*/  SHF.L.U64.HI R107, R65, 0x4, R16 ;  /* 0x00000004416b7819 */ /* 0x000fe40000010210 */
[----:B------:R-:W-:-:S02]  /*28e0*/  SHF.R.U32.HI R16, RZ, 0x4, R47 ;  /* 0x00000004ff107819 */ /* 0x000fc4000001162f */
[----:B------:R-:W-:Y:S02]  /*28f0*/  LOP3.LUT R121, R68, 0xff00ff00, R121, 0x78, !PT ;  /* 0xff00ff0044797812 */ /* 0x000fe400078e7879 */
[----:B------:R-:W-:Y:S02]  /*2900*/  LOP3.LUT R56, R56, 0xff00ff00, R39, 0x78, !PT ;  /* 0xff00ff0038387812 */ /* 0x000fe400078e7827 */
[----:B------:R-:W-:Y:S01]  /*2910*/  LOP3.LUT R68, R115, 0xff00ff, R104, 0x78, !PT ;  /* 0x00ff00ff73447812 */ /* 0x000fe200078e7868 */
[----:B------:R-:W-:Y:S01]  /*2920*/  IMAD.SHL.U32 R104, R104, 0x100, RZ ;  /* 0x0000010068687824 */ /* 0x000fe200078e00ff */
[----:B------:R-:W-:Y:S02]  /*2930*/  LOP3.LUT R119, R98, 0xf0f0f0f, R65, 0x78, !PT ;  /* 0x0f0f0f0f62777812 */ /* 0x000fe400078e7841 */
[----:B------:R-:W-:Y:S02]  /*2940*/  SHF.R.U64 R39, R48, 0x4, R47 ;  /* 0x0000000430277819 */ /* 0x000fe4000000122f */
[----:B------:R-:W-:-:S02]  /*2950*/  LOP3.LUT R98, R106, 0xf0f0f0f, R17, 0x78, !PT ;  /* 0x0f0f0f0f6a627812 */ /* 0x000fc400078e7811 */
[----:B------:R-:W-:Y:S02]  /*2960*/  LOP3.LUT R89, R89, 0xf0f0f0f, R58, 0x78, !PT ;  /* 0x0f0f0f0f59597812 */ /* 0x000fe400078e783a */
[----:B------:R-:W-:Y:S02]  /*2970*/  SHF.L.U64.HI R106, R58, 0x4, R17 ;  /* 0x000000043a6a7819 */ /* 0x000fe40000010211 */
[----:B------:R-:W-:Y:S02]  /*2980*/  LOP3.LUT R58, R16, R113, RZ, 0x3c, !PT ;  /* 0x00000071103a7212 */ /* 0x000fe400078e3cff */
[----:B------:R-:W3:Y:S01]  /*2990*/  LDG.E.64 R16, desc[UR6][R30.64+0x1f0] ;  /* 0x0001f0061e107981 */ /* 0x000ee2000c1e1b00 */
[----:B------:R-:W-:Y:S02]  /*29a0*/  LOP3.LUT R39, R39, R120, RZ, 0x3c, !PT ;  /* 0x0000007827277212 */ /* 0x000fe400078e3cff */
[----:B------:R-:W-:Y:S02]  /*29b0*/  LOP3.LUT R124, R55, 0xff00ff00, R124, 0x78, !PT ;  /* 0xff00ff00377c7812 */ /* 0x000fe400078e787c */
[----:B------:R-:W-:-:S02]  /*29c0*/  LOP3.LUT R55, R95, 0xff00ff00, R104, 0x78, !PT ;  /* 0xff00ff005f377812 */ /* 0x000fc400078e7868 */
[----:B------:R-:W-:Y:S02]  /*29d0*/  SHF.R.U32.HI R112, RZ, 0x4, R71 ;  /* 0x00000004ff707819 */ /* 0x000fe40000011647 */
[--C-:B------:R-:W-:Y:S02]  /*29e0*/  LOP3.LUT R104, R113, 0xf0f0f0f, R58.reuse, 0x78, !PT ;  /* 0x0f0f0f0f71687812 */ /* 0x100fe400078e783a */
[----:B------:R-:W-:Y:S02]  /*29f0*/  LOP3.LUT R65, R120, 0xf0f0f0f, R39, 0x78, !PT ;  /* 0x0f0f0f0f78417812 */ /* 0x000fe400078e7827 */
[C---:B------:R-:W-:Y:S01]  /*2a00*/  SHF.L.U64.HI R58, R39.reuse, 0x4, R58 ;  /* 0x00000004273a7819 */ /* 0x040fe2000001023a */
[----:B------:R-:W-:Y:S01]  /*2a10*/  IMAD.SHL.U32 R39, R39, 0x10, RZ ;  /* 0x0000001027277824 */ /* 0x000fe200078e00ff */
[----:B------:R-:W-:Y:S02]  /*2a20*/  SHF.R.U32.HI R115, RZ, 0x4, R36 ;  /* 0x00000004ff737819 */ /* 0x000fe40000011624 */
[----:B------:R-:W-:-:S02]  /*2a30*/  LOP3.LUT R112, R112, R121, RZ, 0x3c, !PT ;  /* 0x0000007970707212 */ /* 0x000fc400078e3cff */
[----:B------:R-:W-:Y:S02]  /*2a40*/  LOP3.LUT R115, R115, R124, RZ, 0x3c, !PT ;  /* 0x0000007c73737212 */ /* 0x000fe400078e3cff */
[----:B------:R-:W-:Y:S02]  /*2a50*/  LOP3.LUT R90, R90, 0xf0f0f0f0, R107, 0x78, !PT ;  /* 0xf0f0f0f05a5a7812 */ /* 0x000fe400078e786b */
[----:B------:R-:W-:Y:S02]  /*2a60*/  LOP3.LUT R39, R48, 0xf0f0f0f0, R39, 0x78, !PT ;  /* 0xf0f0f0f030277812 */ /* 0x000fe400078e7827 */
[----:B------:R-:W-:Y:S02]  /*2a70*/  LOP3.LUT R58, R47, 0xf0f0f0f0, R58, 0x78, !PT ;  /* 0xf0f0f0f02f3a7812 */ /* 0x000fe400078e783a */
[----:B------:R-:W-:Y:S02]  /*2a80*/  LOP3.LUT R95, R121, 0xf0f0f0f, R112, 0x78, !PT ;  /* 0x0f0f0f0f795f7812 */ /* 0x000fe400078e7870 */
[----:B------:R-:W-:-:S02]  /*2a90*/  SHF.R.U32.HI R48, RZ, 0x4, R50 ;  /* 0x00000004ff307819 */ /* 0x000fc40000011632 */
[----:B------:R-:W-:Y:S02]  /*2aa0*/  SHF.R.U64 R47, R49, 0x4, R50 ;  /* 0x00000004312f7819 */ /* 0x000fe40000001232 */
[----:B------:R-:W-:Y:S02]  /*2ab0*/  SHF.R.U64 R107, R63, 0x4, R42 ;  /* 0x000000043f6b7819 */ /* 0x000fe4000000122a */
[----:B------:R-:W-:Y:S02]  /*2ac0*/  LOP3.LUT R126, R126, 0xf0f0f0f, R57, 0x78, !PT ;  /* 0x0f0f0f0f7e7e7812 */ /* 0x000fe400078e7839 */
[----:B------:R-:W-:Y:S02]  /*2ad0*/  SHF.L.U64.HI R112, R57, 0x4, R112 ;  /* 0x0000000439707819 */ /* 0x000fe40000010270 */
[----:B------:R-:W-:Y:S02]  /*2ae0*/  LOP3.LUT R57, R124, 0xf0f0f0f, R115, 0x78, !PT ;  /* 0x0f0f0f0f7c397812 */ /* 0x000fe400078e7873 */
[----:B------:R-:W-:-:S02]  /*2af0*/  LOP3.LUT R120, R33, 0xf0f0f0f, R32, 0x78, !PT ;  /* 0x0f0f0f0f21787812 */ /* 0x000fc400078e7820 */
[----:B------:R-:W-:Y:S02]  /*2b00*/  SHF.L.U64.HI R115, R32, 0x4, R115 ;  /* 0x0000000420737819 */ /* 0x000fe40000010273 */
[----:B------:R-:W-:Y:S02]  /*2b10*/  LOP3.LUT R32, R48, R69, RZ, 0x3c, !PT ;  /* 0x0000004530207212 */ /* 0x000fe400078e3cff */
[----:B------:R-:W-:Y:S02]  /*2b20*/  SHF.R.U32.HI R33, RZ, 0x4, R42 ;  /* 0x00000004ff217819 */ /* 0x000fe4000001162a */
[----:B------:R-:W-:Y:S02]  /*2b30*/  LOP3.LUT R47, R47, R68, RZ, 0x3c, !PT ;  /* 0x000000442f2f7212 */ /* 0x000fe400078e3cff */
[----:B------:R-:W-:Y:S02]  /*2b40*/  LOP3.LUT R107, R107, R92, RZ, 0x3c, !PT ;  /* 0x0000005c6b6b7212 */ /* 0x000fe400078e3cff */
[----:B------:R-:W-:-:S02]  /*2b50*/  LOP3.LUT R69, R69, 0xf0f0f0f, R32, 0x78, !PT ;  /* 0x0f0f0f0f45457812 */ /* 0x000fc400078e7820 */
[----:B------:R-:W-:Y:S02]  /*2b60*/  LOP3.LUT R33, R33, R88, RZ, 0x3c, !PT ;  /* 0x0000005821217212 */ /* 0x000fe400078e3cff */
[----:B------:R-:W-:Y:S01]  /*2b70*/  SHF.L.U64.HI R113, R47, 0x4, R32 ;  /* 0x000000042f717819 */ /* 0x000fe20000010220 */
[----:B------:R-:W-:Y:S01]  /*2b80*/  IMAD.SHL.U32 R32, R107, 0x10, RZ ;  /* 0x000000106b207824 */ /* 0x000fe200078e00ff */
[----:B------:R-:W-:Y:S01]  /*2b90*/  LOP3.LUT R15, R15, 0xf0f0f0f0, R106, 0x78, !PT ;  /* 0xf0f0f0f00f0f7812 */ /* 0x000fe200078e786a */
[----:B------:R-:W-:Y:S01]  /*2ba0*/  IMAD.SHL.U32 R106, R47, 0x10, RZ ;  /* 0x000000102f6a7824 */ /* 0x000fe200078e00ff */
[----:B------:R-:W-:Y:S02]  /*2bb0*/  LOP3.LUT R68, R68, 0xf0f0f0f, R47, 0x78, !PT ;  /* 0x0f0f0f0f44447812 */ /* 0x000fe400078e782f */
[----:B------:R-:W-:Y:S02]  /*2bc0*/  LOP3.LUT R48, R88, 0xf0f0f0f, R33, 0x78, !PT ;  /* 0x0f0f0f0f58307812 */ /* 0x000fe400078e7821 */
[----:B------:R-:W-:-:S02]  /*2bd0*/  LOP3.LUT R47, R92, 0xf0f0f0f, R107, 0x78, !PT ;  /* 0x0f0f0f0f5c2f7812 */ /* 0x000fc400078e786b */
[----:B------:R-:W-:Y:S02]  /*2be0*/  SHF.L.U64.HI R33, R107, 0x4, R33 ;  /* 0x000000046b217819 */ /* 0x000fe40000010221 */
[----:B------:R-:W-:Y:S02]  /*2bf0*/  LOP3.LUT R63, R63, 0xf0f0f0f0, R32, 0x78, !PT ;  /* 0xf0f0f0f03f3f7812 */ /* 0x000fe400078e7820 */
[--C-:B------:R-:W-:Y:S02]  /*2c00*/  SHF.R.U32.HI R107, RZ, 0x4, R0.reuse ;  /* 0x00000004ff6b7819 */ /* 0x100fe40000011600 */
[----:B------:R-:W-:Y:S02]  /*2c10*/  LOP3.LUT R50, R50, 0xf0f0f0f0, R113, 0x78, !PT ;  /* 0xf0f0f0f032327812 */ /* 0x000fe400078e7871 */
[----:B------:R-:W-:Y:S02]  /*2c20*/  SHF.R.U64 R32, R105, 0x4, R0 ;  /* 0x0000000469207819 */ /* 0x000fe40000001200 */
[----:B------:R-:W-:-:S02]  /*2c30*/  LOP3.LUT R113, RZ, R61, R72, 0xaa, !PT ;  /* 0x0000003dff717212 */ /* 0x000fc400078eaa48 */
[----:B------:R-:W-:Y:S02]  /*2c40*/  LOP3.LUT R107, R107, R56, RZ, 0x3c, !PT ;  /* 0x000000386b6b7212 */ /* 0x000fe400078e3cff */
[----:B------:R-:W-:Y:S02]  /*2c50*/  LOP3.LUT R42, R42, 0xf0f0f0f0, R33, 0x78, !PT ;  /* 0xf0f0f0f02a2a7812 */ /* 0x000fe400078e7821 */
[----:B------:R-:W-:Y:S02]  /*2c60*/  LOP3.LUT R32, R32, R55, RZ, 0x3c, !PT ;  /* 0x0000003720207212 */ /* 0x000fe400078e3cff */
[--C-:B------:R-:W-:Y:S02]  /*2c70*/  SHF.R.U64 R33, R60, 0x10, R113.reuse ;  /* 0x000000103c217819 */ /* 0x100fe40000001271 */
[----:B------:R-:W-:Y:S02]  /*2c80*/  SHF.R.U32.HI R113, RZ, 0x10, R113 ;  /* 0x00000010ff717819 */ /* 0x000fe40000011671 */
[----:B------:R-:W-:-:S02]  /*2c90*/  LOP3.LUT R56, R56, 0xf0f0f0f, R107, 0x78, !PT ;  /* 0x0f0f0f0f38387812 */ /* 0x000fc400078e786b */
[----:B------:R-:W-:Y:S02]  /*2ca0*/  LOP3.LUT R55, R55, 0xf0f0f0f, R32, 0x78, !PT ;  /* 0x0f0f0f0f37377812 */ /* 0x000fe400078e7820 */
[C---:B------:R-:W-:Y:S01]  /*2cb0*/  SHF.L.U64.HI R107, R32.reuse, 0x4, R107 ;  /* 0x00000004206b7819 */ /* 0x040fe2000001026b */
[----:B------:R-:W-:Y:S01]  /*2cc0*/  IMAD.SHL.U32 R32, R32, 0x10, RZ ;  /* 0x0000001020207824 */ /* 0x000fe200078e00ff */
[----:B------:R-:W-:Y:S02]  /*2cd0*/  LOP3.LUT R36, R36, 0xf0f0f0f0, R115, 0x78, !PT ;  /* 0xf0f0f0f024247812 */ /* 0x000fe400078e7873 */
[----:B------:R-:W-:Y:S02]  /*2ce0*/  LOP3.LUT R115, RZ, R61, R72, 0xaa, !PT ;  /* 0x0000003dff737212 */ /* 0x000fe400078eaa48 */
[----:B------:R-:W-:Y:S02]  /*2cf0*/  LOP3.LUT R88, R33, R74, RZ, 0x3c, !PT ;  /* 0x0000004a21587212 */ /* 0x000fe400078e3cff */
[----:B------:R-:W-:-:S02]  /*2d00*/  LOP3.LUT R113, R113, R75, R78, 0x5a, !PT ;  /* 0x0000004b71717212 */ /* 0x000fc400078e5a4e */
[----:B------:R-:W-:Y:S02]  /*2d10*/  SHF.R.U64 R121, R60, 0x10, R115 ;  /* 0x000000103c797819 */ /* 0x000fe40000001273 */
[----:B------:R-:W-:Y:S02]  /*2d20*/  LOP3.LUT R33, R105, 0xf0f0f0f0, R32, 0x78, !PT ;  /* 0xf0f0f0f069217812 */ /* 0x000fe400078e7820 */
[----:B------:R-:W-:Y:S02]  /*2d30*/  SHF.L.U64.HI R88, R88, 0x10, R113 ;  /* 0x0000001058587819 */ /* 0x000fe40000010271 */
[----:B------:R-:W-:Y:S02]  /*2d40*/  LOP3.LUT R32, R0, 0xf0f0f0f0, R107, 0x78, !PT ;  /* 0xf0f0f0f000207812 */ /* 0x000fe400078e786b */
[----:B--2---:R-:W-:Y:S02]  /*2d50*/  LOP3.LUT R113, RZ, R29, R26, 0xaa, !PT ;  /* 0x0000001dff717212 */ /* 0x004fe400078eaa1a */
[----:B------:R-:W-:-:S02]  /*2d60*/  SHF.R.U32.HI R123, RZ, 0x10, R115 ;  /* 0x00000010ff7b7819 */ /* 0x000fc40000011673 */
[----:B------:R-:W-:Y:S02]  /*2d70*/  LOP3.LUT R107, RZ, R72, R61, 0xaa, !PT ;  /* 0x00000048ff6b7212 */ /* 0x000fe400078eaa3d */
[----:B------:R-:W-:Y:S02]  /*2d80*/  LOP3.LUT R121, R121, R74, RZ, 0x3c, !PT ;  /* 0x0000004a79797212 */ /* 0x000fe400078e3cff */
[----:B------:R-:W-:Y:S02]  /*2d90*/  SHF.R.U64 R115, R28, 0x10, R113 ;  /* 0x000000101c737819 */ /* 0x000fe40000001271 */
[----:B------:R-:W-:Y:S02]  /*2da0*/  LOP3.LUT R92, R123, R75, R78, 0x5a, !PT ;  /* 0x0000004b7b5c7212 */ /* 0x000fe400078e5a4e */
[--C-:B------:R-:W-:Y:S01]  /*2db0*/  SHF.R.U64 R107, R107, 0x10, R73.reuse ;  /* 0x000000106b6b7819 */ /* 0x100fe20000001249 */
[----:B------:R-:W-:Y:S01]  /*2dc0*/  IMAD.U32 R125, R121, 0x10000, RZ ;  /* 0x00010000797d7824 */ /* 0x000fe200078e00ff */
[----:B------:R-:W-:-:S02]  /*2dd0*/  SHF.R.U32.HI R105, RZ, 0x10, R73 ;  /* 0x00000010ff697819 */ /* 0x000fc40000011649 */
[----:B------:R-:W-:Y:S02]  /*2de0*/  LOP3.LUT R123, R74, 0xffff, R121, 0x78, !PT ;  /* 0x0000ffff4a7b7812 */ /* 0x000fe400078e7879 */
[----:B------:R-:W-:Y:S02]  /*2df0*/  LOP3.LUT R115, R115, R44, RZ, 0x3c, !PT ;  /* 0x0000002c73737212 */ /* 0x000fe400078e3cff */
[----:B------:R-:W-:Y:S02]  /*2e00*/  LOP3.LUT R121, R92, 0xffff, RZ, 0xc0, !PT ;  /* 0x0000ffff5c797812 */ /* 0x000fe400078ec0ff */
[----:B------:R-:W-:Y:S02]  /*2e10*/  LOP3.LUT R0, R107, R78, R75, 0x5a, !PT ;  /* 0x0000004e6b007212 */ /* 0x000fe400078e5a4b */
[----:B------:R-:W-:Y:S02]  /*2e20*/  LOP3.LUT R105, R105, R79, RZ, 0x3c, !PT ;  /* 0x0000004f69697212 */ /* 0x000fe400078e3cff */
[----:B------:R-:W-:Y:S01]  /*2e30*/  LOP3.LUT R107, R88, 0xffff0000, RZ, 0xc0, !PT ;  /* 0xffff0000586b7812 */ /* 0x000fe200078ec0ff */
[----:B------:R-:W-:Y:S01]  /*2e40*/  IMAD.U32 R127, R115, 0x10000, RZ ;  /* 0x00010000737f7824 */ /* 0x000fe200078e00ff */
[----:B------:R-:W-:-:S02]  /*2e50*/  LOP3.LUT R88, R121, R75, R78, 0x5a, !PT ;  /* 0x0000004b79587212 */ /* 0x000fc400078e5a4e */
[----:B------:R-:W-:Y:S02]  /*2e60*/  LOP3.LUT R79, R79, 0xffff, R105, 0x78, !PT ;  /* 0x0000ffff4f4f7812 */ /* 0x000fe400078e7869 */
[----:B------:R-:W-:Y:S02]  /*2e70*/  LOP3.LUT R125, R60, 0xffff0000, R125, 0x78, !PT ;  /* 0xffff00003c7d7812 */ /* 0x000fe400078e787d */
[----:B------:R-:W-:Y:S02]  /*2e80*/  LOP3.LUT R74, R107, R61, R72, 0x5a, !PT ;  /* 0x0000003d6b4a7212 */ /* 0x000fe400078e5a48 */
[----:B------:R-:W-:Y:S02]  /*2e90*/  LOP3.LUT R121, R44, 0xffff, R115, 0x78, !PT ;  /* 0x0000ffff2c797812 */ /* 0x000fe400078e7873 */
[----:B------:R-:W-:Y:S02]  /*2ea0*/  LOP3.LUT R71, R71, 0xf0f0f0f0, R112, 0x78, !PT ;  /* 0xf0f0f0f047477812 */ /* 0x000fe400078e7870 */
[----:B------:R-:W-:-:S02]  /*2eb0*/  SHF.L.U64.HI R105, R0, 0x10, R105 ;  /* 0x0000001000697819 */ /* 0x000fc40000010269 */
[C---:B------:R-:W-:Y:S01]  /*2ec0*/  LOP3.LUT R115, R0.reuse, 0xffff, RZ, 0xc0, !PT ;  /* 0x0000ffff00737812 */ /* 0x040fe200078ec0ff */
[----:B------:R-:W-:Y:S01]  /*2ed0*/  IMAD.U32 R0, R0, 0x10000, RZ ;  /* 0x0001000000007824 */ /* 0x000fe200078e00ff */
[----:B------:R-:W-:Y:S02]  /*2ee0*/  SHF.R.U64 R112, R123, 0x8, R88 ;  /* 0x000000087b707819 */ /* 0x000fe40000001258 */
[----:B------:R-:W-:Y:S02]  /*2ef0*/  LOP3.LUT R124, R28, 0xffff0000, R127, 0x78, !PT ;  /* 0xffff00001c7c7812 */ /* 0x000fe400078e787f */
[----:B------:R-:W-:Y:S02]  /*2f00*/  SHF.R.U64 R107, R125, 0x8, R74 ;  /* 0x000000087d6b7819 */ /* 0x000fe4000000124a */
[----:B------:R-:W-:Y:S02]  /*2f10*/  LOP3.LUT R49, R49, 0xf0f0f0f0, R106, 0x78, !PT ;  /* 0xf0f0f0f031317812 */ /* 0x000fe400078e786a */
[----:B------:R-:W-:-:S02]  /*2f20*/  LOP3.LUT R112, R112, R121, RZ, 0x3c, !PT ;  /* 0x0000007970707212 */ /* 0x000fc400078e3cff */
[----:B------:R-:W-:Y:S02]  /*2f30*/  LOP3.LUT R106, R115, R78, R75, 0x5a, !PT ;  /* 0x0000004e736a7212 */ /* 0x000fe400078e5a4b */
[----:B------:R-:W-:Y:S02]  /*2f40*/  LOP3.LUT R75, R0, 0xffff0000, RZ, 0xc0, !PT ;  /* 0xffff0000004b7812 */ /* 0x000fe400078ec0ff */
[----:B------:R-:W-:Y:S01]  /*2f50*/  LOP3.LUT R107, R107, R124, RZ, 0x3c, !PT ;  /* 0x0000007c6b6b7212 */ /* 0x000fe200078e3cff */
[----:B------:R-:W-:Y:S01]  /*2f60*/  IMAD.SHL.U32 R0, R112, 0x100, RZ ;  /* 0x0000010070007824 */ /* 0x000fe200078e00ff */
[----:B------:R-:W-:Y:S02]  /*2f70*/  LOP3.LUT R92, R75, R72, R61, 0x5a, !PT ;  /* 0x000000484b5c7212 */ /* 0x000fe400078e5a3d */
[----:B------:R-:W-:Y:S02]  /*2f80*/  LOP3.LUT R75, R124, 0xff00ff, R107, 0x78, !PT ;  /* 0x00ff00ff7c4b7812 */ /* 0x000fe400078e786b */
[----:B------:R-:W-:Y:S01]  /*2f90*/  SHF.R.U64 R72, R110, 0x4, R87 ;  /* 0x000000046e487819 */ /* 0x000fe20000001257 */
[----:B------:R-:W-:Y:S01]  /*2fa0*/  IMAD.SHL.U32 R60, R107, 0x100, RZ ;  /* 0x000001006b3c7824 */ /* 0x000fe200078e00ff */
[----:B------:R-:W-:-:S02]  /*2fb0*/  LOP3.LUT R105, R73, 0xffff0000, R105, 0x78, !PT ;  /* 0xffff000049697812 */ /* 0x000fc400078e7869 */
[----:B------:R-:W-:Y:S02]  /*2fc0*/  LOP3.LUT R0, R123, 0xff00ff00, R0, 0x78, !PT ;  /* 0xff00ff007b007812 */ /* 0x000fe400078e7800 */
[----:B------:R-:W-:Y:S02]  /*2fd0*/  SHF.R.U64 R73, R116, 0x4, R91 ;  /* 0x0000000474497819 */ /* 0x000fe4000000125b */
[----:B------:R-:W-:Y:S02]  /*2fe0*/  LOP3.LUT R72, R72, R75, RZ, 0x3c, !PT ;  /* 0x0000004b48487212 */ /* 0x000fe400078e3cff */
[----:B------:R-:W-:Y:S02]  /*2ff0*/  LOP3.LUT R121, R121, 0xff00ff, R112, 0x78, !PT ;  /* 0x00ff00ff79797812 */ /* 0x000fe400078e7870 */
[----:B------:R-:W-:Y:S02]  /*3000*/  SHF.R.U64 R78, R70, 0x4, R111 ;  /* 0x00000004464e7819 */ /* 0x000fe4000000126f */
[----:B------:R-:W-:Y:S01]  /*3010*/  LOP3.LUT R61, R125, 0xff00ff00, R60, 0x78, !PT ;  /* 0xff00ff007d3d7812 */ /* 0x000fe200078e783c */
[----:B------:R-:W-:Y:S01]  /*3020*/  IMAD.SHL.U32 R125, R72, 0x10, RZ ;  /* 0x00000010487d7824 */ /* 0x000fe200078e00ff */
[----:B------:R-:W-:-:S02]  /*3030*/  LOP3.LUT R73, R73, R0, RZ, 0x3c, !PT ;  /* 0x0000000049497212 */ /* 0x000fc400078e3cff */
[----:B------:R-:W-:Y:S02]  /*3040*/  LOP3.LUT R78, R78, R121, RZ, 0x3c, !PT ;  /* 0x000000794e4e7212 */ /* 0x000fe400078e3cff */
[----:B------:R-:W-:Y:S01]  /*3050*/  LOP3.LUT R110, R110, 0xf0f0f0f0, R125, 0x78, !PT ;  /* 0xf0f0f0f06e6e7812 */ /* 0x000fe200078e787d */
[----:B------:R-:W-:Y:S01]  /*3060*/  IMAD.SHL.U32 R123, R73, 0x10, RZ ;  /* 0x00000010497b7824 */ /* 0x000fe200078e00ff */
[----:B------:R-:W-:Y:S01]  /*3070*/  LOP3.LUT R125, RZ, R29, R26, 0xaa, !PT ;  /* 0x0000001dff7d7212 */ /* 0x000fe200078eaa1a */
[----:B------:R-:W-:Y:S01]  /*3080*/  IMAD.SHL.U32 R115, R78, 0x10, RZ ;  /* 0x000000104e737824 */ /* 0x000fe200078e00ff */
[----:B------:R-:W-:Y:S02]  /*3090*/  LOP3.LUT R127, RZ, R26, R29, 0xaa, !PT ;  /* 0x0000001aff7f7212 */ /* 0x000fe400078eaa1d */
[----:B------:R-:W-:Y:S02]  /*30a0*/  SHF.R.U64 R60, R11, 0x4, R22 ;  /* 0x000000040b3c7819 */ /* 0x000fe40000001216 */
[----:B------:R-:W-:-:S02]  /*30b0*/  LOP3.LUT R116, R116, 0xf0f0f0f0, R123, 0x78, !PT ;  /* 0xf0f0f0f074747812 */ /* 0x000fc400078e787b */
[----:B------:R-:W-:Y:S02]  /*30c0*/  SHF.R.U64 R123, R28, 0x10, R125 ;  /* 0x000000101c7b7819 */ /* 0x000fe4000000127d */
[----:B------:R-:W-:Y:S02]  /*30d0*/  LOP3.LUT R70, R70, 0xf0f0f0f0, R115, 0x78, !PT ;  /* 0xf0f0f0f046467812 */ /* 0x000fe400078e7873 */
[----:B------:R-:W-:Y:S02]  /*30e0*/  SHF.R.U32.HI R125, RZ, 0x10, R125 ;  /* 0x00000010ff7d7819 */ /* 0x000fe4000001167d */
[----:B------:R-:W-:Y:S02]  /*30f0*/  SHF.R.U32.HI R131, RZ, 0x10, R113 ;  /* 0x00000010ff837819 */ /* 0x000fe40000011671 */
[--C-:B------:R-:W-:Y:S02]  /*3100*/  SHF.R.U32.HI R115, RZ, 0x10, R27.reuse ;  /* 0x00000010ff737819 */ /* 0x100fe4000001161b */
[----:B------:R-:W-:-:S02]  /*3110*/  SHF.R.U64 R113, R127, 0x10, R27 ;  /* 0x000000107f717819 */ /* 0x000fc4000000121b */
[----:B------:R-:W-:Y:S02]  /*3120*/  LOP3.LUT R60, R60, R61, RZ, 0x3c, !PT ;  /* 0x0000003d3c3c7212 */ /* 0x000fe400078e3cff */
[----:B------:R-:W-:Y:S02]  /*3130*/  LOP3.LUT R44, R123, R44, RZ, 0x3c, !PT ;  /* 0x0000002c7b2c7212 */ /* 0x000fe400078e3cff */
[--C-:B------:R-:W-:Y:S02]  /*3140*/  LOP3.LUT R123, R125, R45, R52.reuse, 0x5a, !PT ;  /* 0x0000002d7d7b7212 */ /* 0x100fe400078e5a34 */
[----:B------:R-:W-:Y:S02]  /*3150*/  LOP3.LUT R28, R115, R53, RZ, 0x3c, !PT ;  /* 0x00000035731c7212 */ /* 0x000fe400078e3cff */
[----:B------:R-:W-:Y:S02]  /*3160*/  LOP3.LUT R131, R131, R45, R52, 0x5a, !PT ;  /* 0x0000002d83837212 */ /* 0x000fe400078e5a34 */
[----:B------:R-:W-:Y:S01]  /*3170*/  LOP3.LUT R113, R113, R52, R45, 0x5a, !PT ;  /* 0x0000003471717212 */ /* 0x000fe200078e5a2d */
[----:B------:R-:W-:Y:S01]  /*3180*/  IMAD.SHL.U32 R124, R60, 0x10, RZ ;  /* 0x000000103c7c7824 */ /* 0x000fe200078e00ff */
[----:B------:R-:W-:-:S02]  /*3190*/  SHF.L.U64.HI R44, R44, 0x10, R123 ;  /* 0x000000102c2c7819 */ /* 0x000fc4000001027b */
[--C-:B------:R-:W-:Y:S02]  /*31a0*/  LOP3.LUT R115, R53, 0xffff, R28.reuse, 0x78, !PT ;  /* 0x0000ffff35737812 */ /* 0x100fe400078e781c */
[----:B------:R-:W-:Y:S02]  /*31b0*/  LOP3.LUT R131, R131, 0xffff, RZ, 0xc0, !PT ;  /* 0x0000ffff83837812 */ /* 0x000fe400078ec0ff */
[C---:B------:R-:W-:Y:S02]  /*31c0*/  LOP3.LUT R123, R113.reuse, 0xffff, RZ, 0xc0, !PT ;  /* 0x0000ffff717b7812 */ /* 0x040fe400078ec0ff */
[C---:B------:R-:W-:Y:S01]  /*31d0*/  SHF.L.U64.HI R53, R113.reuse, 0x10, R28 ;  /* 0x0000001071357819 */ /* 0x040fe2000001021c */
[----:B------:R-:W-:Y:S01]  /*31e0*/  IMAD.U32 R113, R113, 0x10000, RZ ;  /* 0x0001000071717824 */ /* 0x000fe200078e00ff */
[----:B------:R-:W-:Y:S02]  /*31f0*/  LOP3.LUT R11, R11, 0xf0f0f0f0, R124, 0x78, !PT ;  /* 0xf0f0f0f00b0b7812 */ /* 0x000fe400078e787c */
[----:B------:R-:W-:-:S02]  /*3200*/  LOP3.LUT R124, R131, R45, R52, 0x5a, !PT ;  /* 0x0000002d837c7212 */ /* 0x000fc400078e5a34 */
[----:B------:R-:W-:Y:S02]  /*3210*/  LOP3.LUT R28, R123, R52, R45, 0x5a, !PT ;  /* 0x000000347b1c7212 */ /* 0x000fe400078e5a2d */
[----:B------:R-:W-:Y:S02]  /*3220*/  SHF.R.U32.HI R45, RZ, 0x8, R88 ;  /* 0x00000008ff2d7819 */ /* 0x000fe40000011658 */
[----:B------:R-:W-:Y:S02]  /*3230*/  LOP3.LUT R123, R44, 0xffff0000, RZ, 0xc0, !PT ;  /* 0xffff00002c7b7812 */ /* 0x000fe400078ec0ff */
[----:B------:R-:W-:Y:S02]  /*3240*/  LOP3.LUT R113, R113, 0xffff0000, RZ, 0xc0, !PT ;  /* 0xffff000071717812 */ /* 0x000fe400078ec0ff */
[----:B------:R-:W-:Y:S02]  /*3250*/  LOP3.LUT R45, R45, R124, RZ, 0x3c, !PT ;  /* 0x0000007c2d2d7212 */ /* 0x000fe400078e3cff */
[----:B------:R-:W-:-:S02]  /*3260*/  LOP3.LUT R53, R27, 0xffff0000, R53, 0x78, !PT ;  /* 0xffff00001b357812 */ /* 0x000fc400078e7835 */
[----:B------:R-:W-:Y:S02]  /*3270*/  LOP3.LUT R134, R123, R29, R26, 0x5a, !PT ;  /* 0x0000001d7b867212 */ /* 0x000fe400078e5a1a */
[----:B------:R-:W-:Y:S02]  /*3280*/  SHF.R.U32.HI R27, RZ, 0x8, R74 ;  /* 0x00000008ff1b7819 */ /* 0x000fe4000001164a */
[----:B------:R-:W-:Y:S02]  /*3290*/  LOP3.LUT R132, R113, R26, R29, 0x5a, !PT ;  /* 0x0000001a71847212 */ /* 0x000fe400078e5a1d */
[--C-:B------:R-:W-:Y:S02]  /*32a0*/  SHF.R.U32.HI R44, RZ, 0x8, R105.reuse ;  /* 0x00000008ff2c7819 */ /* 0x100fe40000011669 */
[----:B------:R-:W-:Y:S02]  /*32b0*/  SHF.R.U64 R29, R92, 0x8, R105 ;  /* 0x000000085c1d7819 */ /* 0x000fe40000001269 */
[----:B------:R-:W-:-:S02]  /*32c0*/  LOP3.LUT R124, R124, 0xff00ff, R45, 0x78, !PT ;  /* 0x00ff00ff7c7c7812 */ /* 0x000fc400078e782d */
[----:B------:R-:W-:Y:S02]  /*32d0*/  SHF.L.U64.HI R45, R112, 0x8, R45 ;  /* 0x00000008702d7819 */ /* 0x000fe4000001022d */
[--C-:B------:R-:W-:Y:S02]  /*32e0*/  SHF.R.U32.HI R52, RZ, 0x8, R79.reuse ;  /* 0x00000008ff347819 */ /* 0x100fe4000001164f */
[----:B------:R-:W-:Y:S02]  /*32f0*/  LOP3.LUT R26, R27, R134, RZ, 0x3c, !PT ;  /* 0x000000861b1a7212 */ /* 0x000fe400078e3cff */
[----:B------:R-:W-:Y:S02]  /*3300*/  LOP3.LUT R44, R44, R53, RZ, 0x3c, !PT ;  /* 0x000000352c2c7212 */ /* 0x000fe400078e3cff */
[----:B------:R-:W-:Y:S02]  /*3310*/  SHF.R.U64 R27, R106, 0x8, R79 ;  /* 0x000000086a1b7819 */ /* 0x000fe4000000124f */
[----:B------:R-:W-:-:S02]  /*3320*/  LOP3.LUT R29, R29, R132, RZ, 0x3c, !PT ;  /* 0x000000841d1d7212 */ /* 0x000fc400078e3cff */
[----:B------:R-:W-:Y:S02]  /*3330*/  LOP3.LUT R88, R88, 0xff00ff00, R45, 0x78, !PT ;  /* 0xff00ff0058587812 */ /* 0x000fe400078e782d */
[----:B------:R-:W-:Y:S02]  /*3340*/  LOP3.LUT R52, R52, R115, RZ, 0x3c, !PT ;  /* 0x0000007334347212 */ /* 0x000fe400078e3cff */
[--C-:B------:R-:W-:Y:S02]  /*3350*/  LOP3.LUT R45, R53, 0xff00ff, R44.reuse, 0x78, !PT ;  /* 0x00ff00ff352d7812 */ /* 0x100fe400078e782c */
[----:B------:R-:W-:Y:S02]  /*3360*/  LOP3.LUT R27, R27, R28, RZ, 0x3c, !PT ;  /* 0x0000001c1b1b7212 */ /* 0x000fe400078e3cff */
[----:B------:R-:W-:Y:S02]  /*3370*/  LOP3.LUT R112, R132, 0xff00ff, R29, 0x78, !PT ;  /* 0x00ff00ff84707812 */ /* 0x000fe400078e781d */
[C---:B------:R-:W-:Y:S01]  /*3380*/  SHF.L.U64.HI R44, R29.reuse, 0x8, R44 ;  /* 0x000000081d2c7819 */ /* 0x040fe2000001022c */
[----:B------:R-:W-:Y:S01]  /*3390*/  IMAD.SHL.U32 R29, R29, 0x100, RZ ;  /* 0x000001001d1d7824 */ /* 0x000fe200078e00ff */
[----:B------:R-:W-:-:S02]  /*33a0*/  LOP3.LUT R130, R115, 0xff00ff, R52, 0x78, !PT ;  /* 0x00ff00ff73827812 */ /* 0x000fc400078e7834 */
[----:B------:R-:W-:Y:S02]  /*33b0*/  LOP3.LUT R113, R28, 0xff00ff, R27, 0x78, !PT ;  /* 0x00ff00ff1c717812 */ /* 0x000fe400078e781b */
[C---:B------:R-:W-:Y:S01]  /*33c0*/  SHF.L.U64.HI R52, R27.reuse, 0x8, R52 ;  /* 0x000000081b347819 */ /* 0x040fe20000010234 */
[----:B------:R-:W-:Y:S01]  /*33d0*/  IMAD.SHL.U32 R27, R27, 0x100, RZ ;  /* 0x000001001b1b7824 */ /* 0x000fe200078e00ff */
[--C-:B------:R-:W-:Y:S02]  /*33e0*/  LOP3.LUT R134, R134, 0xff00ff, R26.reuse, 0x78, !PT ;  /* 0x00ff00ff86867812 */ /* 0x100fe400078e781a */
[----:B------:R-:W-:Y:S02]  /*33f0*/  SHF.L.U64.HI R107, R107, 0x8, R26 ;  /* 0x000000086b6b7819 */ /* 0x000fe4000001021a */
[----:B------:R-:W-:Y:S02]  /*3400*/  LOP3.LUT R26, R92, 0xff00ff00, R29, 0x78, !PT ;  /* 0xff00ff005c1a7812 */ /* 0x000fe400078e781d */
[----:B------:R-:W-:-:S02]  /*3410*/  LOP3.LUT R105, R105, 0xff00ff00, R44, 0x78, !PT ;  /* 0xff00ff0069697812 */ /* 0x000fc400078e782c */
[--C-:B------:R-:W-:Y:S02]  /*3420*/  SHF.R.U32.HI R29, RZ, 0x4, R62.reuse ;  /* 0x00000004ff1d7819 */ /* 0x100fe4000001163e */
[----:B------:R-:W-:Y:S02]  /*3430*/  SHF.R.U64 R44, R43, 0x4, R62 ;  /* 0x000000042b2c7819 */ /* 0x000fe4000000123e */
[----:B------:R-:W-:Y:S02]  /*3440*/  LOP3.LUT R28, R106, 0xff00ff00, R27, 0x78, !PT ;  /* 0xff00ff006a1c7812 */ /* 0x000fe400078e781b */
[----:B------:R-:W-:Y:S02]  /*3450*/  LOP3.LUT R52, R79, 0xff00ff00, R52, 0x78, !PT ;  /* 0xff00ff004f347812 */ /* 0x000fe400078e7834 */
[----:B------:R-:W-:Y:S02]  /*3460*/  SHF.R.U32.HI R27, RZ, 0x4, R111 ;  /* 0x00000004ff1b7819 */ /* 0x000fe4000001166f */
[----:B------:R-:W-:-:S02]  /*3470*/  LOP3.LUT R29, R29, R130, RZ, 0x3c, !PT ;  /* 0x000000821d1d7212 */ /* 0x000fc400078e3cff */
[----:B------:R-:W-:Y:S02]  /*3480*/  SHF.R.U32.HI R79, RZ, 0x4, R87 ;  /* 0x00000004ff4f7819 */ /* 0x000fe40000011657 */
[----:B------:R-:W-:Y:S02]  /*3490*/  LOP3.LUT R44, R44, R113, RZ, 0x3c, !PT ;  /* 0x000000712c2c7212 */ /* 0x000fe400078e3cff */
[----:B------:R-:W-:Y:S02]  /*34a0*/  LOP3.LUT R132, R74, 0xff00ff00, R107, 0x78, !PT ;  /* 0xff00ff004a847812 */ /* 0x000fe400078e786b */
[----:B------:R-:W-:Y:S02]  /*34b0*/  LOP3.LUT R27, R27, R124, RZ, 0x3c, !PT ;  /* 0x0000007c1b1b7212 */ /* 0x000fe400078e3cff */
[----:B------:R-:W-:Y:S02]  /*34c0*/  LOP3.LUT R107, R130, 0xf0f0f0f, R29, 0x78, !PT ;  /* 0x0f0f0f0f826b7812 */ /* 0x000fe400078e781d */
[----:B------:R-:W-:-:S02]  /*34d0*/  LOP3.LUT R79, R79, R134, RZ, 0x3c, !PT ;  /* 0x000000864f4f7212 */ /* 0x000fc400078e3cff */
[----:B------:R-:W-:Y:S02]  /*34e0*/  LOP3.LUT R106, R113, 0xf0f0f0f, R44, 0x78, !PT ;  /* 0x0f0f0f0f716a7812 */ /* 0x000fe400078e782c */
[C---:B------:R-:W-:Y:S01]  /*34f0*/  SHF.L.U64.HI R29, R44.reuse, 0x4, R29 ;  /* 0x000000042c1d7819 */ /* 0x040fe2000001021d */
[----:B------:R-:W-:Y:S01]  /*3500*/  IMAD.SHL.U32 R44, R44, 0x10, RZ ;  /* 0x000000102c2c7824 */ /* 0x000fe200078e00ff */
[----:B------:R-:W-:Y:S02]  /*3510*/  SHF.R.U32.HI R53, RZ, 0x4, R91 ;  /* 0x00000004ff357819 */ /* 0x000fe4000001165b */
[----:B------:R-:W-:Y:S02]  /*3520*/  LOP3.LUT R121, R121, 0xf0f0f0f, R78, 0x78, !PT ;  /* 0x0f0f0f0f79797812 */ /* 0x000fe400078e784e */
[----:B------:R-:W-:Y:S02]  /*3530*/  SHF.R.U32.HI R115, RZ, 0x4, R22 ;  /* 0x00000004ff737819 */ /* 0x000fe40000011616 */
[----:B------:R-:W-:-:S02]  /*3540*/  LOP3.LUT R124, R124, 0xf0f0f0f, R27, 0x78, !PT ;  /* 0x0f0f0f0f7c7c7812 */ /* 0x000fc400078e781b */
[----:B------:R-:W-:Y:S02]  /*3550*/  SHF.L.U64.HI R78, R78, 0x4, R27 ;  /* 0x000000044e4e7819 */ /* 0x000fe4000001021b */
[----:B------:R-:W-:Y:S02]  /*3560*/  LOP3.LUT R27, R75, 0xf0f0f0f, R72, 0x78, !PT ;  /* 0x0f0f0f0f4b1b7812 */ /* 0x000fe400078e7848 */
[----:B------:R-:W-:Y:S02]  /*3570*/  SHF.L.U64.HI R74, R72, 0x4, R79 ;  /* 0x00000004484a7819 */ /* 0x000fe4000001024f */
[----:B------:R-:W-:Y:S02]  /*3580*/  LOP3.LUT R72, R53, R88, RZ, 0x3c, !PT ;  /* 0x0000005835487212 */ /* 0x000fe400078e3cff */
[----:B------:R-:W-:Y:S02]  /*3590*/  LOP3.LUT R43, R43, 0xf0f0f0f0, R44, 0x78, !PT ;  /* 0xf0f0f0f02b2b7812 */ /* 0x000fe400078e782c */
[----:B------:R-:W-:-:S02]  /*35a0*/  LOP3.LUT R115, R115, R132, RZ, 0x3c, !PT ;  /* 0x0000008473737212 */ /* 0x000fc400078e3cff */
[----:B------:R-:W-:Y:S02]  /*35b0*/  LOP3.LUT R92, R134, 0xf0f0f0f, R79, 0x78, !PT ;  /* 0x0f0f0f0f865c7812 */ /* 0x000fe400078e784f */
[----:B------:R-:W-:Y:S02]  /*35c0*/  LOP3.LUT R44, R62, 0xf0f0f0f0, R29, 0x78, !PT ;  /* 0xf0f0f0f03e2c7812 */ /* 0x000fe400078e781d */
[--C-:B------:R-:W-:Y:S02]  /*35d0*/  SHF.R.U32.HI R62, RZ, 0x4, R54.reuse ;  /* 0x00000004ff3e7819 */ /* 0x100fe40000011636 */
[----:B------:R-:W-:Y:S02]  /*35e0*/  SHF.R.U64 R79, R51, 0x4, R54 ;  /* 0x00000004334f7819 */ /* 0x000fe40000001236 */
[----:B------:R-:W-:Y:S02]  /*35f0*/  LOP3.LUT R113, R88, 0xf0f0f0f, R72, 0x78, !PT ;  /* 0x0f0f0f0f58717812 */ /* 0x000fe400078e7848 */
[----:B------:R-:W-:-:S02]  /*3600*/  LOP3.LUT R88, R132, 0xf0f0f0f, R115, 0x78, !PT ;  /* 0x0f0f0f0f84587812 */ /* 0x000fc400078e7873 */
[----:B------:R-:W-:Y:S02]  /*3610*/  LOP3.LUT R29, R61, 0xf0f0f0f, R60, 0x78, !PT ;  /* 0x0f0f0f0f3d1d7812 */ /* 0x000fe400078e783c */
[----:B------:R-:W-:Y:S02]  /*3620*/  SHF.L.U64.HI R115, R60, 0x4, R115 ;  /* 0x000000043c737819 */ /* 0x000fe40000010273 */
[----:B------:R-:W-:Y:S02]  /*3630*/  LOP3.LUT R60, R62, R45, RZ, 0x3c, !PT ;  /* 0x0000002d3e3c7212 */ /* 0x000fe400078e3cff */
[----:B------:R-:W-:Y:S02]  /*3640*/  LOP3.LUT R79, R79, R112, RZ, 0x3c, !PT ;  /* 0x000000704f4f7212 */ /* 0x000fe400078e3cff */
[----:B------:R-:W-:Y:S02]  /*3650*/  LOP3.LUT R0, R0, 0xf0f0f0f, R73, 0x78, !PT ;  /* 0x0f0f0f0f00007812 */ /* 0x000fe400078e7849 */
[----:B------:R-:W-:-:S02]  /*3660*/  SHF.L.U64.HI R72, R73, 0x4, R72 ;  /* 0x0000000449487819 */ /* 0x000fc40000010248 */
[----:B------:R-:W-:Y:S02]  /*3670*/  SHF.R.U64 R53, R93, 0x4, R46 ;  /* 0x000000045d357819 */ /* 0x000fe4000000122e */
[--C-:B------:R-:W-:Y:S02]  /*3680*/  LOP3.LUT R75, R45, 0xf0f0f0f, R60.reuse, 0x78, !PT ;  /* 0x0f0f0f0f2d4b7812 */ /* 0x100fe400078e783c */
[C---:B------:R-:W-:Y:S01]  /*3690*/  SHF.L.U64.HI R73, R79.reuse, 0x4, R60 ;  /* 0x000000044f497819 */ /* 0x040fe2000001023c */
[----:B------:R-:W-:Y:S01]  /*36a0*/  IMAD.SHL.U32 R60, R79, 0x10, RZ ;  /* 0x000000104f3c7824 */ /* 0x000fe200078e00ff */
[----:B------:R-:W-:Y:S02]  /*36b0*/  SHF.R.U32.HI R61, RZ, 0x4, R46 ;  /* 0x00000004ff3d7819 */ /* 0x000fe4000001162e */
[----:B------:R-:W-:Y:S02]  /*36c0*/  LOP3.LUT R45, R53, R28, RZ, 0x3c, !PT ;  /* 0x0000001c352d7212 */ /* 0x000fe400078e3cff */
[----:B------:R-:W-:-:S02]  /*36d0*/  LOP3.LUT R53, R51, 0xf0f0f0f0, R60, 0x78, !PT ;  /* 0xf0f0f0f033357812 */ /* 0x000fc400078e783c */
[----:B------:R-:W-:Y:S02]  /*36e0*/  LOP3.LUT R61, R61, R52, RZ, 0x3c, !PT ;  /* 0x000000343d3d7212 */ /* 0x000fe400078e3cff */
[----:B------:R-:W-:Y:S01]  /*36f0*/  LOP3.LUT R51, R28, 0xf0f0f0f, R45, 0x78, !PT ;  /* 0x0f0f0f0f1c337812 */ /* 0x000fe200078e782d */
[----:B------:R-:W-:Y:S01]  /*3700*/  IMAD.SHL.U32 R28, R45, 0x10, RZ ;  /* 0x000000102d1c7824 */ /* 0x000fe200078e00ff */
[----:B------:R-:W-:Y:S02]  /*3710*/  LOP3.LUT R112, R112, 0xf0f0f0f, R79, 0x78, !PT ;  /* 0x0f0f0f0f70707812 */ /* 0x000fe400078e784f */
[--C-:B------:R-:W-:Y:S02]  /*3720*/  SHF.R.U64 R79, R37, 0x4, R38.reuse ;  /* 0x00000004254f7819 */ /* 0x100fe40000001226 */
[----:B------:R-:W-:Y:S02]  /*3730*/  SHF.R.U32.HI R60, RZ, 0x4, R38 ;  /* 0x00000004ff3c7819 */ /* 0x000fe40000011626 */
[----:B------:R-:W-:-:S02]  /*3740*/  LOP3.LUT R52, R52, 0xf0f0f0f, R61, 0x78, !PT ;  /* 0x0f0f0f0f34347812 */ /* 0x000fc400078e783d */
[----:B------:R-:W-:Y:S02]  /*3750*/  SHF.L.U64.HI R61, R45, 0x4, R61 ;  /* 0x000000042d3d7819 */ /* 0x000fe4000001023d */
[----:B------:R-:W-:Y:S02]  /*3760*/  LOP3.LUT R54, R54, 0xf0f0f0f0, R73, 0x78, !PT ;  /* 0xf0f0f0f036367812 */ /* 0x000fe400078e7849 */
[----:B------:R-:W-:Y:S02]  /*3770*/  LOP3.LUT R45, R93, 0xf0f0f0f0, R28, 0x78, !PT ;  /* 0xf0f0f0f05d2d7812 */ /* 0x000fe400078e781c */
[----:B------:R-:W-:Y:S02]  /*3780*/  LOP3.LUT R73, R79, R26, RZ, 0x3c, !PT ;  /* 0x0000001a4f497212 */ /* 0x000fe400078e3cff */
[----:B------:R-:W-:Y:S02]  /*3790*/  LOP3.LUT R28, R60, R105, RZ, 0x3c, !PT ;  /* 0x000000693c1c7212 */ /* 0x000fe400078e3cff */
[----:B----4-:R-:W-:-:S02]  /*37a0*/  LOP3.LUT R79, RZ, R7, R34, 0xaa, !PT ;  /* 0x00000007ff4f7212 */ /* 0x010fc400078eaa22 */
[----:B------:R-:W-:Y:S02]  /*37b0*/  LOP3.LUT R46, R46, 0xf0f0f0f0, R61, 0x78, !PT ;  /* 0xf0f0f0f02e2e7812 */ /* 0x000fe400078e783d */
[----:B------:R-:W-:Y:S01]  /*37c0*/  LOP3.LUT R62, R26, 0xf0f0f0f, R73, 0x78, !PT ;  /* 0x0f0f0f0f1a3e7812 */ /* 0x000fe200078e7849 */
[C---:B------:R-:W-:Y:S01]  /*37d0*/  IMAD.SHL.U32 R26, R73.reuse, 0x10, RZ ;  /* 0x00000010491a7824 */ /* 0x040fe200078e00ff */
[----:B------:R-:W-:Y:S02]  /*37e0*/  SHF.L.U64.HI R61, R73, 0x4, R28 ;  /* 0x00000004493d7819 */ /* 0x000fe4000001021c */
[--C-:B------:R-:W-:Y:S02]  /*37f0*/  SHF.R.U64 R73, R6, 0x10, R79.reuse ;  /* 0x0000001006497819 */ /* 0x100fe4000000124f */
[----:B------:R-:W-:Y:S02]  /*3800*/  SHF.R.U32.HI R79, RZ, 0x10, R79 ;  /* 0x00000010ff4f7819 */ /* 0x000fe4000001164f */
[----:B-----5:R-:W-:-:S02]  /*3810*/  LOP3.LUT R60, R73, R2, RZ, 0x3c, !PT ;  /* 0x00000002493c7212 */ /* 0x020fc400078e3cff */
[----:B---3--:R-:W-:Y:S02]  /*3820*/  LOP3.LUT R73, R79, R3, R40, 0x5a, !PT ;  /* 0x000000034f497212 */ /* 0x008fe400078e5a28 */
[----:B------:R-:W-:Y:S02]  /*3830*/  LOP3.LUT R79, RZ, R34, R7, 0xaa, !PT ;  /* 0x00000022ff4f7212 */ /* 0x000fe400078eaa07 */
[----:B------:R-:W-:Y:S02]  /*3840*/  LOP3.LUT R93, RZ, R7, R34, 0xaa, !PT ;  /* 0x00000007ff5d7212 */ /* 0x000fe400078eaa22 */
[----:B------:R-:W-:Y:S02]  /*3850*/  LOP3.LUT R38, R38, 0xf0f0f0f0, R61, 0x78, !PT ;  /* 0xf0f0f0f026267812 */ /* 0x000fe400078e783d */
[----:B------:R-:W-:Y:S02]  /*3860*/  SHF.L.U64.HI R60, R60, 0x10, R73 ;  /* 0x000000103c3c7819 */ /* 0x000fe40000010249 */
[----:B------:R-:W-:-:S02]  /*3870*/  SHF.R.U64 R61, R79, 0x10, R35 ;  /* 0x000000104f3d7819 */ /* 0x000fc40000001223 */
[----:B------:R-:W-:Y:S02]  /*3880*/  SHF.R.U32.HI R73, RZ, 0x10, R93 ;  /* 0x00000010ff497819 */ /* 0x000fe4000001165d */
[----:B------:R-:W-:Y:S02]  /*3890*/  LOP3.LUT R105, R105, 0xf0f0f0f, R28, 0x78, !PT ;  /* 0x0f0f0f0f69697812 */ /* 0x000fe400078e781c */
[----:B------:R-:W-:Y:S02]  /*38a0*/  LOP3.LUT R28, R61, R40, R3, 0x5a, !PT ;  /* 0x000000283d1c7212 */ /* 0x000fe400078e5a03 */
[----:B------:R-:W-:Y:S02]  /*38b0*/  LOP3.LUT R73, R73, R3, R40, 0x5a, !PT ;  /* 0x0000000349497212 */ /* 0x000fe400078e5a28 */
[----:B------:R-:W-:Y:S02]  /*38c0*/  LOP3.LUT R61, R28, 0xffff, RZ, 0xc0, !PT ;  /* 0x0000ffff1c3d7812 */ /* 0x000fe400078ec0ff */
[----:B------:R-:W-:-:S02]  /*38d0*/  LOP3.LUT R73, R73, 0xffff, RZ, 0xc0, !PT ;  /* 0x0000ffff49497812 */ /* 0x000fc400078ec0ff */
[----:B------:R-:W-:Y:S02]  /*38e0*/  LOP3.LUT R127, RZ, R19, R8, 0xaa, !PT ;  /* 0x00000013ff7f7212 */ /* 0x000fe400078eaa08 */
[----:B------:R-:W-:Y:S02]  /*38f0*/  LOP3.LUT R37, R37, 0xf0f0f0f0, R26, 0x78, !PT ;  /* 0xf0f0f0f025257812 */ /* 0x000fe400078e781a */
[----:B------:R-:W-:Y:S02]  /*3900*/  SHF.R.U64 R93, R6, 0x10, R93 ;  /* 0x00000010065d7819 */ /* 0x000fe4000000125d */
[----:B------:R-:W-:Y:S02]  /*3910*/  LOP3.LUT R26, R61, R40, R3, 0x5a, !PT ;  /* 0x000000283d1a7212 */ /* 0x000fe400078e5a03 */
[----:B------:R-:W-:Y:S01]  /*3920*/  LOP3.LUT R125, R73, R3, R40, 0x5a, !PT ;  /* 0x00000003497d7212 */ /* 0x000fe200078e5a28 */
[----:B------:R-:W-:Y:S01]  /*3930*/  IMAD.U32 R3, R28, 0x10000, RZ ;  /* 0x000100001c037824 */ /* 0x000fe200078e00ff */
[----:B------:R-:W-:-:S02]  /*3940*/  SHF.R.U64 R73, R18, 0x10, R127 ;  /* 0x0000001012497819 */ /* 0x000fc4000000127f */
[----:B------:R-:W-:Y:S02]  /*3950*/  LOP3.LUT R93, R93, R2, RZ, 0x3c, !PT ;  /* 0x000000025d5d7212 */ /* 0x000fe400078e3cff */
[----:B------:R-:W-:Y:S02]  /*3960*/  LOP3.LUT R3, R3, 0xffff0000, RZ, 0xc0, !PT ;  /* 0xffff000003037812 */ /* 0x000fe400078ec0ff */
[----:B------:R-:W-:Y:S02]  /*3970*/  LOP3.LUT R73, R73, R20, RZ, 0x3c, !PT ;  /* 0x0000001449497212 */ /* 0x000fe400078e3cff */
[----:B------:R-:W-:Y:S02]  /*3980*/  SHF.R.U32.HI R139, RZ, 0x10, R35 ;  /* 0x00000010ff8b7819 */ /* 0x000fe40000011623 */
[----:B------:R-:W-:Y:S02]  /*3990*/  LOP3.LUT R2, R2, 0xffff, R93, 0x78, !PT ;  /* 0x0000ffff02027812 */ /* 0x000fe400078e785d */
[----:B------:R-:W-:Y:S01]  /*39a0*/  LOP3.LUT R142, R3, R34, R7, 0x5a, !PT ;  /* 0x00000022038e7212 */ /* 0x000fe200078e5a07 */
[----:B------:R-:W-:Y:S01]  /*39b0*/  IMAD.U32 R3, R73, 0x10000, RZ ;  /* 0x0001000049037824 */ /* 0x000fe200078e00ff */
[----:B------:R-:W-:-:S02]  /*39c0*/  LOP3.LUT R139, R139, R41, RZ, 0x3c, !PT ;  /* 0x000000298b8b7212 */ /* 0x000fc400078e3cff */
[----:B------:R-:W-:Y:S02]  /*39d0*/  LOP3.LUT R73, R20, 0xffff, R73, 0x78, !PT ;  /* 0x0000ffff14497812 */ /* 0x000fe400078e7849 */
[----:B------:R-:W-:Y:S01]  /*39e0*/  SHF.R.U64 R136, R2, 0x8, R125 ;  /* 0x0000000802887819 */ /* 0x000fe2000000127d */
[----:B------:R-:W-:Y:S01]  /*39f0*/  IMAD.U32 R93, R93, 0x10000, RZ ;  /* 0x000100005d5d7824 */ /* 0x000fe200078e00ff */
[--C-:B------:R-:W-:Y:S02]  /*3a00*/  LOP3.LUT R41, R41, 0xffff, R139.reuse, 0x78, !PT ;  /* 0x0000ffff29297812 */ /* 0x100fe400078e788b */
[----:B------:R-:W-:Y:S02]  /*3a10*/  LOP3.LUT R61, R60, 0xffff0000, RZ, 0xc0, !PT ;  /* 0xffff00003c3d7812 */ /* 0x000fe400078ec0ff */
[----:B------:R-:W-:Y:S02]  /*3a20*/  LOP3.LUT R136, R136, R73, RZ, 0x3c, !PT ;  /* 0x0000004988887212 */ /* 0x000fe400078e3cff */
[----:B------:R-:W-:-:S02]  /*3a30*/  SHF.L.U64.HI R139, R28, 0x10, R139 ;  /* 0x000000101c8b7819 */ /* 0x000fc4000001028b */
[----:B------:R-:W-:Y:S01]  /*3a40*/  LOP3.LUT R87, R87, 0xf0f0f0f0, R74, 0x78, !PT ;  /* 0xf0f0f0f057577812 */ /* 0x000fe200078e784a */
[----:B------:R-:W-:Y:S01]  /*3a50*/  IMAD.SHL.U32 R74, R136, 0x100, RZ ;  /* 0x00000100884a7824 */ /* 0x000fe200078e00ff */
[----:B------:R-:W-:Y:S02]  /*3a60*/  LOP3.LUT R93, R6, 0xffff0000, R93, 0x78, !PT ;  /* 0xffff0000065d7812 */ /* 0x000fe400078e785d */
[----:B------:R-:W-:Y:S02]  /*3a70*/  LOP3.LUT R138, R61, R7, R34, 0x5a, !PT ;  /* 0x000000073d8a7212 */ /* 0x000fe400078e5a22 */
[----:B------:R-:W-:Y:S01]  /*3a80*/  LOP3.LUT R134, R73, 0xff00ff, R136, 0x78, !PT ;  /* 0x00ff00ff49867812 */ /* 0x000fe200078e7888 */
[----:B------:R-:W2:Y:S01]  /*3a90*/  LDG.E.64 R60, desc[UR12][R30.64+0x138] ;  /* 0x0001380c1e3c7981 */ /* 0x000ea2000c1e1b00 */
[----:B------:R-:W-:Y:S02]  /*3aa0*/  SHF.R.U64 R141, R82, 0x4, R101 ;  /* 0x00000004528d7819 */ /* 0x000fe40000001265 */
[----:B------:R-:W-:Y:S01]  /*3ab0*/  LOP3.LUT R139, R35, 0xffff0000, R139, 0x78, !PT ;  /* 0xffff0000238b7812 */ /* 0x000fe200078e788b */
[----:B------:R-:W3:Y:S01]  /*3ac0*/  LDG.E.64 R6, desc[UR14][R30.64+0x178] ;  /* 0x0001780e1e067981 */ /* 0x000ee2000c1e1b00 */
[----:B------:R-:W-:-:S03]  /*3ad0*/  LOP3.LUT R3, R18, 0xffff0000, R3, 0x78, !PT ;  /* 0xffff000012037812 */ /* 0x000fc600078e7803 */
[----:B------:R-:W2:Y:S01]  /*3ae0*/  LDG.E.64 R34, desc[UR6][R30.64+0x38] ;  /* 0x000038061e227981 */ /* 0x000ea2000c1e1b00 */
[----:B------:R-:W-:Y:S02]  /*3af0*/  SHF.R.U64 R28, R93, 0x8, R138 ;  /* 0x000000085d1c7819 */ /* 0x000fe4000000128a */
[----:B------:R-:W-:Y:S02]  /*3b00*/  LOP3.LUT R141, R141, R134, RZ, 0x3c, !PT ;  /* 0x000000868d8d7212 */ /* 0x000fe400078e3cff */
[----:B------:R-:W-:Y:S02]  /*3b10*/  LOP3.LUT R74, R2, 0xff00ff00, R74, 0x78, !PT ;  /* 0xff00ff00024a7812 */ /* 0x000fe400078e784a */
[----:B------:R-:W-:Y:S01]  /*3b20*/  SHF.R.U64 R137, R81, 0x4, R76 ;  /* 0x0000000451897819 */ /* 0x000fe2000000124c */
[----:B------:R-:W-:Y:S01]  /*3b30*/  IMAD.SHL.U32 R123, R141, 0x10, RZ ;  /* 0x000000108d7b7824 */ /* 0x000fe200078e00ff */
[----:B------:R-:W-:Y:S02]  /*3b40*/  LOP3.LUT R28, R28, R3, RZ, 0x3c, !PT ;  /* 0x000000031c1c7212 */ /* 0x000fe400078e3cff */
[----:B------:R-:W-:-:S02]  /*3b50*/  LOP3.LUT R111, R111, 0xf0f0f0f0, R78, 0x78, !PT ;  /* 0xf0f0f0f06f6f7812 */ /* 0x000fc400078e784e */
[----:B------:R-:W-:Y:S01]  /*3b60*/  LOP3.LUT R91, R91, 0xf0f0f0f0, R72, 0x78, !PT ;  /* 0xf0f0f0f05b5b7812 */ /* 0x000fe200078e7848 */
[----:B------:R-:W4:Y:S01]  /*3b70*/  LDG.E.64 R78, desc[UR16][R30.64+0x1b8] ;  /* 0x0001b8101e4e7981 */ /* 0x000f22000c1e1b00 */
[----:B------:R-:W-:Y:S02]  /*3b80*/  LOP3.LUT R137, R137, R74, RZ, 0x3c, !PT ;  /* 0x0000004a89897212 */ /* 0x000fe400078e3cff */
[----:B------:R-:W-:Y:S01]  /*3b90*/  LOP3.LUT R22, R22, 0xf0f0f0f0, R115, 0x78, !PT ;  /* 0xf0f0f0f016167812 */ /* 0x000fe200078e7873 */
[----:B------:R-:W5:Y:S01]  /*3ba0*/  LDG.E.64 R72, desc[UR10][R30.64+0xb8] ;  /* 0x0000b80a1e487981 */ /* 0x000f62000c1e1b00 */
[----:B------:R-:W-:Y:S02]  /*3bb0*/  LOP3.LUT R115, R3, 0xff00ff, R28, 0x78, !PT ;  /* 0x00ff00ff03737812 */ /* 0x000fe400078e781c */
[----:B------:R-:W-:Y:S01]  /*3bc0*/  SHF.R.U64 R140, R80, 0x4, R83 ;  /* 0x00000004508c7819 */ /* 0x000fe20000001253 */
[----:B------:R-:W-:Y:S01]  /*3bd0*/  IMAD.SHL.U32 R40, R28, 0x100, RZ ;  /* 0x000001001c287824 */ /* 0x000fe200078e00ff */
[----:B------:R-:W-:Y:S01]  /*3be0*/  LOP3.LUT R123, R82, 0xf0f0f0f0, R123, 0x78, !PT ;  /* 0xf0f0f0f0527b7812 */ /* 0x000fe200078e787b */
[----:B------:R-:W-:Y:S01]  /*3bf0*/  IMAD.SHL.U32 R82, R137, 0x10, RZ ;  /* 0x0000001089527824 */ /* 0x000fe200078e00ff */
[----:B------:R-:W-:Y:S01]  /*3c00*/  LOP3.LUT R140, R140, R115, RZ, 0x3c, !PT ;  /* 0x000000738c8c7212 */ /* 0x000fe200078e3cff */
[----:B------:R-:W3:Y:S01]  /*3c10*/  LDG.E.64 R2, desc[UR8][R30.64+0x78] ;  /* 0x000078081e027981 */ /* 0x000ee2000c1e1b00 */
[----:B------:R-:W-:-:S02]  /*3c20*/  LOP3.LUT R145, RZ, R19, R8, 0xaa, !PT ;  /* 0x00000013ff917212 */ /* 0x000fc400078eaa08 */
[----:B------:R-:W-:Y:S01]  /*3c30*/  LOP3.LUT R40, R93, 0xff00ff00, R40, 0x78, !PT ;  /* 0xff00ff005d287812 */ /* 0x000fe200078e7828 */
[----:B------:R-:W-:Y:S01]  /*3c40*/  IMAD.SHL.U32 R93, R140, 0x10, RZ ;  /* 0x000000108c5d7824 */ /* 0x000fe200078e00ff */
[----:B------:R-:W-:Y:S02]  /*3c50*/  LOP3.LUT R82, R81, 0xf0f0f0f0, R82, 0x78, !PT ;  /* 0xf0f0f0f051527812 */ /* 0x000fe400078e7852 */
[----:B------:R-:W-:Y:S02]  /*3c60*/  SHF.R.U64 R81, R18, 0x10, R145 ;  /* 0x0000001012517819 */ /* 0x000fe40000001291 */
[----:B------:R-:W-:Y:S02]  /*3c70*/  LOP3.LUT R93, R80, 0xf0f0f0f0, R93, 0x78, !PT ;  /* 0xf0f0f0f0505d7812 */ /* 0x000fe400078e785d */
[----:B------:R-:W-:Y:S02]  /*3c80*/  LOP3.LUT R20, R81, R20, RZ, 0x3c, !PT ;  /* 0x0000001451147212 */ /* 0x000fe400078e3cff */
[----:B------:R-:W3:Y:S04]  /*3c90*/  LDG.E.64 R80, desc[UR6][R30.64+0xf8] ;  /* 0x0000f8061e507981 */ /* 0x000ee8000c1e1b00 */
[----:B------:R-:W3:Y:S01]  /*3ca0*/  LDG.E.64 R30, desc[UR6][R30.64+0x1f8] ;  /* 0x0001f8061e1e7981 */ /* 0x000ee2000c1e1b00 */
[----:B------:R-:W-:-:S02]  /*3cb0*/  LOP3.LUT R131, RZ, R8, R19, 0xaa, !PT ;  /* 0x00000008ff837212 */ /* 0x000fc400078eaa13 */
[----:B------:R-:W-:Y:S02]  /*3cc0*/  SHF.R.U32.HI R143, RZ, 0x10, R127 ;  /* 0x00000010ff8f7819 */ /* 0x000fe4000001167f */
[----:B------:R-:W-:Y:S02]  /*3cd0*/  SHF.R.U64 R127, R131, 0x10, R9 ;  /* 0x00000010837f7819 */ /* 0x000fe40000001209 */
[----:B------:R-:W-:Y:S02]  /*3ce0*/  LOP3.LUT R143, R143, R21, R16, 0x5a, !PT ;  /* 0x000000158f8f7212 */ /* 0x000fe400078e5a10 */
[----:B------:R-:W-:Y:S02]  /*3cf0*/  LOP3.LUT R132, R127, R16, R21, 0x5a, !PT ;  /* 0x000000107f847212 */ /* 0x000fe400078e5a15 */
[----:B------:R-:W-:Y:S02]  /*3d00*/  LOP3.LUT R127, R143, 0xffff, RZ, 0xc0, !PT ;  /* 0x0000ffff8f7f7812 */ /* 0x000fe400078ec0ff */
[----:B------:R-:W-:-:S02]  /*3d10*/  SHF.R.U32.HI R145, RZ, 0x10, R145 ;  /* 0x00000010ff917819 */ /* 0x000fc40000011691 */
[----:B------:R-:W-:Y:S02]  /*3d20*/  LOP3.LUT R143, R132, 0xffff, RZ, 0xc0, !PT ;  /* 0x0000ffff848f7812 */ /* 0x000fe400078ec0ff */
[-CC-:B------:R-:W-:Y:S02]  /*3d30*/  LOP3.LUT R145, R145, R21.reuse, R16.reuse, 0x5a, !PT ;  /* 0x0000001591917212 */ /* 0x180fe400078e5a10 */
[----:B------:R-:W-:Y:S02]  /*3d40*/  LOP3.LUT R144, R127, R21, R16, 0x5a, !PT ;  /* 0x000000157f907212 */ /* 0x000fe400078e5a10 */
[----:B------:R-:W-:Y:S02]  /*3d50*/  LOP3.LUT R143, R143, R16, R21, 0x5a, !PT ;  /* 0x000000108f8f7212 */ /* 0x000fe400078e5a15 */
[----:B------:R-:W-:Y:S02]  /*3d60*/  SHF.R.U64 R21, R109, 0x4, R64 ;  /* 0x000000046d157819 */ /* 0x000fe40000001240 */
[----:B------:R-:W-:-:S02]  /*3d70*/  LOP3.LUT R134, R134, 0xf0f0f0f, R141, 0x78, !PT ;  /* 0x0f0f0f0f86867812 */ /* 0x000fc400078e788d */
[----:B------:R-:W-:Y:S02]  /*3d80*/  LOP3.LUT R21, R21, R40, RZ, 0x3c, !PT ;  /* 0x0000002815157212 */ /* 0x000fe400078e3cff */
[----:B------:R-:W-:Y:S02]  /*3d90*/  SHF.R.U64 R131, R119, 0x2, R122 ;  /* 0x0000000277837819 */ /* 0x000fe4000000127a */
[----:B------:R-:W-:Y:S02]  /*3da0*/  LOP3.LUT R127, R74, 0xf0f0f0f, R137, 0x78, !PT ;  /* 0x0f0f0f0f4a7f7812 */ /* 0x000fe400078e7889 */
[----:B------:R-:W-:Y:S01]  /*3db0*/  SHF.R.U64 R18, R126, 0x2, R95 ;  /* 0x000000027e127819 */ /* 0x000fe2000000125f */
[----:B------:R-:W-:Y:S01]  /*3dc0*/  IMAD.SHL.U32 R16, R21, 0x10, RZ ;  /* 0x0000001015107824 */ /* 0x000fe200078e00ff */
[----:B------:R-:W-:Y:S02]  /*3dd0*/  SHF.R.U32.HI R153, RZ, 0x10, R9 ;  /* 0x00000010ff997819 */ /* 0x000fe40000011609 */
[----:B------:R-:W-:-:S02]  /*3de0*/  LOP3.LUT R131, R131, R134, RZ, 0x3c, !PT ;  /* 0x0000008683837212 */ /* 0x000fc400078e3cff */
[----:B------:R-:W-:Y:S02]  /*3df0*/  LOP3.LUT R18, R18, R127, RZ, 0x3c, !PT ;  /* 0x0000007f12127212 */ /* 0x000fe400078e3cff */
[----:B------:R-:W-:Y:S01]  /*3e00*/  LOP3.LUT R153, R153, R17, RZ, 0x3c, !PT ;  /* 0x0000001199997212 */ /* 0x000fe200078e3cff */
[----:B------:R-:W-:Y:S01]  /*3e10*/  IMAD.SHL.U32 R74, R131, 0x4, RZ ;  /* 0x00000004834a7824 */ /* 0x000fe200078e00ff */
[----:B------:R-:W-:Y:S01]  /*3e20*/  LOP3.LUT R16, R109, 0xf0f0f0f0, R16, 0x78, !PT ;  /* 0xf0f0f0f06d107812 */ /* 0x000fe200078e7810 */
[----:B------:R-:W-:Y:S01]  /*3e30*/  IMAD.SHL.U32 R109, R18, 0x4, RZ ;  /* 0x00000004126d7824 */ /* 0x000fe200078e00ff */
[----:B------:R-:W-:Y:S01]  /*3e40*/  SHF.L.U64.HI R20, R20, 0x10, R145 ;  /* 0x0000001014147819 */ /* 0x000fe20000010291 */
[----:B------:R-:W-:Y:S01]  /*3e50*/  IMAD.U32 R147, R132, 0x10000, RZ ;  /* 0x0001000084937824 */ /* 0x000fe200078e00ff */
[----:B------:R-:W-:Y:S02]  /*3e60*/  LOP3.LUT R145, R17, 0xffff, R153, 0x78, !PT ;  /* 0x0000ffff11917812 */ /* 0x000fe400078e7899 */
[----:B------:R-:W-:-:S02]  /*3e70*/  LOP3.LUT R17, R40, 0xf0f0f0f, R21, 0x78, !PT ;  /* 0x0f0f0f0f28117812 */ /* 0x000fc400078e7815 */
[----:B------:R-:W-:Y:S02]  /*3e80*/  SHF.R.U64 R40, R120, 0x2, R57 ;  /* 0x0000000278287819 */ /* 0x000fe40000001239 */
[----:B------:R-:W-:Y:S02]  /*3e90*/  LOP3.LUT R119, R119, 0xcccccccc, R74, 0x78, !PT ;  /* 0xcccccccc77777812 */ /* 0x000fe400078e784a */
[----:B------:R-:W-:Y:S02]  /*3ea0*/  LOP3.LUT R74, R126, 0xcccccccc, R109, 0x78, !PT ;  /* 0xcccccccc7e4a7812 */ /* 0x000fe400078e786d */
[----:B------:R-:W-:Y:S02]  /*3eb0*/  SHF.L.U64.HI R153, R132, 0x10, R153 ;  /* 0x0000001084997819 */ /* 0x000fe40000010299 */
[----:B------:R-:W-:Y:S02]  /*3ec0*/  LOP3.LUT R109, R20, 0xffff0000, RZ, 0xc0, !PT ;  /* 0xffff0000146d7812 */ /* 0x000fe400078ec0ff */
[----:B------:R-:W-:-:S02]  /*3ed0*/  SHF.R.U64 R132, R67, 0x2, R90 ;  /* 0x0000000243847819 */ /* 0x000fc4000000125a */
[----:B------:R-:W-:Y:S02]  /*3ee0*/  LOP3.LUT R147, R147, 0xffff0000, RZ, 0xc0, !PT ;  /* 0xffff000093937812 */ /* 0x000fe400078ec0ff */
[----:B------:R-:W-:Y:S02]  /*3ef0*/  LOP3.LUT R40, R40, R17, RZ, 0x3c, !PT ;  /* 0x0000001128287212 */ /* 0x000fe400078e3cff */
[----:B------:R-:W-:Y:S02]  /*3f00*/  LOP3.LUT R130, R115, 0xf0f0f0f, R140, 0x78, !PT ;  /* 0x0f0f0f0f73827812 */ /* 0x000fe400078e788c */
[----:B------:R-:W-:Y:S02]  /*3f10*/  SHF.R.U64 R115, R89, 0x2, R98 ;  /* 0x0000000259737819 */ /* 0x000fe40000001262 */
[----:B------:R-:W-:Y:S02]  /*3f20*/  LOP3.LUT R109, R109, R19, R8, 0x5a, !PT ;  /* 0x000000136d6d7212 */ /* 0x000fe400078e5a08 */
[----:B------:R-:W-:-:S02]  /*3f30*/  LOP3.LUT R132, R132, R123, RZ, 0x3c, !PT ;  /* 0x0000007b84847212 */ /* 0x000fc400078e3cff */
[----:B------:R-:W-:Y:S01]  /*3f40*/  LOP3.LUT R19, R147, R8, R19, 0x5a, !PT ;  /* 0x0000000893137212 */ /* 0x000fe200078e5a13 */
[----:B------:R-:W-:Y:S01]  /*3f50*/  IMAD.SHL.U32 R147, R40, 0x4, RZ ;  /* 0x0000000428937824 */ /* 0x000fe200078e00ff */
[----:B------:R-:W-:Y:S01]  /*3f60*/  LOP3.LUT R115, R115, R130, RZ, 0x3c, !PT ;  /* 0x0000008273737212 */ /* 0x000fe200078e3cff */
[----:B------:R-:W-:Y:S01]  /*3f70*/  IMAD.SHL.U32 R8, R132, 0x4, RZ ;  /* 0x0000000484087824 */ /* 0x000fe200078e00ff */
[----:B------:R-:W-:Y:S02]  /*3f80*/  SHF.R.U32.HI R149, RZ, 0x8, R125 ;  /* 0x00000008ff957819 */ /* 0x000fe4000001167d */
[----:B------:R-:W-:Y:S01]  /*3f90*/  LOP3.LUT R20, R120, 0xcccccccc, R147, 0x78, !PT ;  /* 0xcccccccc78147812 */ /* 0x000fe200078e7893 */
[----:B------:R-:W-:Y:S01]  /*3fa0*/  IMAD.SHL.U32 R146, R115, 0x4, RZ ;  /* 0x0000000473927824 */ /* 0x000fe200078e00ff */
[----:B------:R-:W-:Y:S02]  /*3fb0*/  SHF.R.U64 R120, R26, 0x8, R41 ;  /* 0x000000081a787819 */ /* 0x000fe40000001229 */
[----:B------:R-:W-:-:S02]  /*3fc0*/  LOP3.LUT R67, R67, 0xcccccccc, R8, 0x78, !PT ;  /* 0xcccccccc43437812 */ /* 0x000fc400078e7808 */
[----:B------:R-:W-:Y:S02]  /*3fd0*/  LOP3.LUT R149, R149, R144, RZ, 0x3c, !PT ;  /* 0x0000009095957212 */ /* 0x000fe400078e3cff */
[----:B------:R-:W-:Y:S02]  /*3fe0*/  SHF.R.U32.HI R8, RZ, 0x8, R138 ;  /* 0x00000008ff087819 */ /* 0x000fe4000001168a */
[----:B------:R-:W-:Y:S02]  /*3ff0*/  LOP3.LUT R120, R120, R143, RZ, 0x3c, !PT ;  /* 0x0000008f78787212 */ /* 0x000fe400078e3cff */
[----:B------:R-:W-:Y:S02]  /*4000*/  LOP3.LUT R89, R89, 0xcccccccc, R146, 0x78, !PT ;  /* 0xcccccccc59597812 */ /* 0x000fe400078e7892 */
[--C-:B------:R-:W-:Y:S02]  /*4010*/  LOP3.LUT R126, R144, 0xff00ff, R149.reuse, 0x78, !PT ;  /* 0x00ff00ff907e7812 */ /* 0x100fe400078e7895 */
[----:B------:R-:W-:-:S02]  /*4020*/  SHF.L.U64.HI R146, R136, 0x8, R149 ;  /* 0x0000000888927819 */ /* 0x000fc40000010295 */
[----:B------:R-:W-:Y:S02]  /*4030*/  LOP3.LUT R149, R8, R109, RZ, 0x3c, !PT ;  /* 0x0000006d08957212 */ /* 0x000fe400078e3cff */
[----:B------:R-:W-:Y:S02]  /*4040*/  LOP3.LUT R8, R143, 0xff00ff, R120, 0x78, !PT ;  /* 0x00ff00ff8f087812 */ /* 0x000fe400078e7878 */
[----:B------:R-:W-:Y:S02]  /*4050*/  SHF.R.U64 R143, R114, 0x2, R71 ;  /* 0x00000002728f7819 */ /* 0x000fe40000001247 */
[----:B------:R-:W-:Y:S02]  /*4060*/  SHF.R.U32.HI R144, RZ, 0x8, R41 ;  /* 0x00000008ff907819 */ /* 0x000fe40000011629 */
[----:B------:R-:W-:Y:S02]  /*4070*/  LOP3.LUT R146, R125, 0xff00ff00, R146, 0x78, !PT ;  /* 0xff00ff007d927812 */ /* 0x000fe400078e7892 */
[----:B------:R-:W-:-:S02]  /*4080*/  SHF.R.U64 R136, R118, 0x2, R15 ;  /* 0x0000000276887819 */ /* 0x000fc4000000120f */
[----:B------:R-:W-:Y:S02]  /*4090*/  LOP3.LUT R125, R143, R82, RZ, 0x3c, !PT ;  /* 0x000000528f7d7212 */ /* 0x000fe400078e3cff */
[----:B------:R-:W-:Y:S01]  /*40a0*/  LOP3.LUT R147, R9, 0xffff0000, R153, 0x78, !PT ;  /* 0xffff000009937812 */ /* 0x000fe200078e7899 */
[----:B------:R-:W-:Y:S01]  /*40b0*/  IMAD.SHL.U32 R153, R120, 0x100, RZ ;  /* 0x0000010078997824 */ /* 0x000fe200078e00ff */
[----:B------:R-:W-:Y:S02]  /*40c0*/  LOP3.LUT R144, R144, R145, RZ, 0x3c, !PT ;  /* 0x0000009190907212 */ /* 0x000fe400078e3cff */
[----:B------:R-:W-:Y:S01]  /*40d0*/  SHF.R.U64 R148, R142, 0x8, R139 ;  /* 0x000000088e947819 */ /* 0x000fe2000000128b */
[----:B------:R-:W-:Y:S01]  /*40e0*/  IMAD.SHL.U32 R143, R125, 0x4, RZ ;  /* 0x000000047d8f7824 */ /* 0x000fe200078e00ff */
[----:B------:R-:W-:Y:S02]  /*40f0*/  LOP3.LUT R136, R136, R93, RZ, 0x3c, !PT ;  /* 0x0000005d88887212 */ /* 0x000fe400078e3cff */
[----:B------:R-:W-:-:S02]  /*4100*/  LOP3.LUT R9, R145, 0xff00ff, R144, 0x78, !PT ;  /* 0x00ff00ff91097812 */ /* 0x000fc400078e7890 */
[----:B------:R-:W-:Y:S02]  /*4110*/  SHF.R.U32.HI R150, RZ, 0x8, R139 ;  /* 0x00000008ff967819 */ /* 0x000fe4000001168b */
[----:B------:R-:W-:Y:S01]  /*4120*/  LOP3.LUT R148, R148, R19, RZ, 0x3c, !PT ;  /* 0x0000001394947212 */ /* 0x000fe200078e3cff */
[----:B------:R-:W-:Y:S01]  /*4130*/  IMAD.SHL.U32 R145, R136, 0x4, RZ ;  /* 0x0000000488917824 */ /* 0x000fe200078e00ff */
[----:B------:R-:W-:Y:S02]  /*4140*/  SHF.L.U64.HI R144, R120, 0x8, R144 ;  /* 0x0000000878907819 */ /* 0x000fe40000010290 */
[----:B------:R-:W-:Y:S02]  /*4150*/  LOP3.LUT R120, R26, 0xff00ff00, R153, 0x78, !PT ;  /* 0xff00ff001a787812 */ /* 0x000fe400078e7899 */
[----:B------:R-:W-:Y:S02]  /*4160*/  LOP3.LUT R26, R114, 0xcccccccc, R143, 0x78, !PT ;  /* 0xcccccccc721a7812 */ /* 0x000fe400078e788f */
[----:B------:R-:W-:-:S02]  /*4170*/  LOP3.LUT R150, R150, R147, RZ, 0x3c, !PT ;  /* 0x0000009396967212 */ /* 0x000fc400078e3cff */
[----:B------:R-:W-:Y:S02]  /*4180*/  LOP3.LUT R114, R19, 0xff00ff, R148, 0x78, !PT ;  /* 0x00ff00ff13727812 */ /* 0x000fe400078e7894 */
[----:B------:R-:W-:Y:S02]  /*4190*/  LOP3.LUT R109, R109, 0xff00ff, R149, 0x78, !PT ;  /* 0x00ff00ff6d6d7812 */ /* 0x000fe400078e7895 */
[----:B------:R-:W-:Y:S02]  /*41a0*/  SHF.R.U32.HI R19, RZ, 0x4, R101 ;  /* 0x00000004ff137819 */ /* 0x000fe40000011665 */
[----:B------:R-:W-:Y:S02]  /*41b0*/  SHF.L.U64.HI R149, R28, 0x8, R149 ;  /* 0x000000081c957819 */ /* 0x000fe40000010295 */
[----:B------:R-:W-:Y:S01]  /*41c0*/  LOP3.LUT R28, R118, 0xcccccccc, R145, 0x78, !PT ;  /* 0xcccccccc761c7812 */ /* 0x000fe200078e7891 */
[----:B------:R-:W-:Y:S01]  /*41d0*/  IMAD.SHL.U32 R143, R148, 0x100, RZ ;  /* 0x00000100948f7824 */ /* 0x000fe200078e00ff */
[----:B------:R-:W-:-:S02]  /*41e0*/  LOP3.LUT R118, R147, 0xff00ff, R150, 0x78, !PT ;  /* 0x00ff00ff93767812 */ /* 0x000fc400078e7896 */
[----:B------:R-:W-:Y:S02]  /*41f0*/  SHF.L.U64.HI R150, R148, 0x8, R150 ;  /* 0x0000000894967819 */ /* 0x000fe40000010296 */
[----:B------:R-:W-:Y:S02]  /*4200*/  LOP3.LUT R152, R19, R126, RZ, 0x3c, !PT ;  /* 0x0000007e13987212 */ /* 0x000fe400078e3cff */
[----:B------:R-:W-:Y:S02]  /*4210*/  SHF.R.U32.HI R148, RZ, 0x4, R83 ;  /* 0x00000004ff947819 */ /* 0x000fe40000011653 */
[----:B------:R-:W-:Y:S02]  /*4220*/  SHF.R.U64 R19, R155, 0x2, R36 ;  /* 0x000000029b137819 */ /* 0x000fe40000001224 */
[----:B------:R-:W-:Y:S02]  /*4230*/  LOP3.LUT R148, R148, R109, RZ, 0x3c, !PT ;  /* 0x0000006d94947212 */ /* 0x000fe400078e3cff */
[----:B------:R-:W-:-:S02]  /*4240*/  LOP3.LUT R19, R19, R16, RZ, 0x3c, !PT ;  /* 0x0000001013137212 */ /* 0x000fc400078e3cff */
[----:B------:R-:W-:Y:S02]  /*4250*/  LOP3.LUT R41, R41, 0xff00ff00, R144, 0x78, !PT ;  /* 0xff00ff0029297812 */ /* 0x000fe400078e7890 */
[----:B------:R-:W-:Y:S02]  /*4260*/  LOP3.LUT R144, R142, 0xff00ff00, R143, 0x78, !PT ;  /* 0xff00ff008e907812 */ /* 0x000fe400078e788f */
[----:B------:R-:W-:Y:S02]  /*4270*/  LOP3.LUT R145, R139, 0xff00ff00, R150, 0x78, !PT ;  /* 0xff00ff008b917812 */ /* 0x000fe400078e7896 */
[----:B------:R-:W-:Y:S01]  /*4280*/  LOP3.LUT R143, R126, 0xf0f0f0f, R152, 0x78, !PT ;  /* 0x0f0f0f0f7e8f7812 */ /* 0x000fe200078e7898 */
[----:B------:R-:W-:Y:S01]  /*4290*/  IMAD.SHL.U32 R126, R19, 0x4, RZ ;  /* 0x00000004137e7824 */ /* 0x000fe200078e00ff */
[----:B------:R-:W-:Y:S02]  /*42a0*/  SHF.R.U32.HI R150, RZ, 0x4, R99 ;  /* 0x00000004ff967819 */ /* 0x000fe40000011663 */
[----:B------:R-:W-:-:S02]  /*42b0*/  LOP3.LUT R142, R109, 0xf0f0f0f, R148, 0x78, !PT ;  /* 0x0f0f0f0f6d8e7812 */ /* 0x000fc400078e7894 */
[----:B------:R-:W-:Y:S02]  /*42c0*/  SHF.R.U64 R109, R108, 0x4, R99 ;  /* 0x000000046c6d7819 */ /* 0x000fe40000001263 */
[----:B------:R-:W-:Y:S02]  /*42d0*/  SHF.L.U64.HI R148, R140, 0x4, R148 ;  /* 0x000000048c947819 */ /* 0x000fe40000010294 */
[----:B------:R-:W-:Y:S02]  /*42e0*/  SHF.R.U32.HI R139, RZ, 0x4, R76 ;  /* 0x00000004ff8b7819 */ /* 0x000fe4000001164c */
[----:B------:R-:W-:Y:S02]  /*42f0*/  LOP3.LUT R140, R150, R9, RZ, 0x3c, !PT ;  /* 0x00000009968c7212 */ /* 0x000fe400078e3cff */
[----:B------:R-:W-:Y:S02]  /*4300*/  LOP3.LUT R109, R109, R8, RZ, 0x3c, !PT ;  /* 0x000000086d6d7212 */ /* 0x000fe400078e3cff */
[----:B------:R-:W-:-:S02]  /*4310*/  LOP3.LUT R155, R155, 0xcccccccc, R126, 0x78, !PT ;  /* 0xcccccccc9b9b7812 */ /* 0x000fc400078e787e */
[----:B------:R-:W-:Y:S02]  /*4320*/  LOP3.LUT R126, R139, R146, RZ, 0x3c, !PT ;  /* 0x000000928b7e7212 */ /* 0x000fe400078e3cff */
[----:B------:R-:W-:Y:S02]  /*4330*/  SHF.L.U64.HI R152, R141, 0x4, R152 ;  /* 0x000000048d987819 */ /* 0x000fe40000010298 */
[--C-:B------:R-:W-:Y:S02]  /*4340*/  LOP3.LUT R9, R9, 0xf0f0f0f, R140.reuse, 0x78, !PT ;  /* 0x0f0f0f0f09097812 */ /* 0x100fe400078e788c */
[----:B------:R-:W-:Y:S02]  /*4350*/  LOP3.LUT R8, R8, 0xf0f0f0f, R109, 0x78, !PT ;  /* 0x0f0f0f0f08087812 */ /* 0x000fe400078e786d */
[C---:B------:R-:W-:Y:S01]  /*4360*/  SHF.L.U64.HI R140, R109.reuse, 0x4, R140 ;  /* 0x000000046d8c7819 */ /* 0x040fe2000001028c */
[----:B------:R-:W-:Y:S01]  /*4370*/  IMAD.SHL.U32 R109, R109, 0x10, RZ ;  /* 0x000000106d6d7824 */ /* 0x000fe200078e00ff */
[----:B------:R-:W-:-:S02]  /*4380*/  LOP3.LUT R141, R146, 0xf0f0f0f, R126, 0x78, !PT ;  /* 0x0f0f0f0f928d7812 */ /* 0x000fc400078e787e */
[----:B------:R-:W-:Y:S02]  /*4390*/  SHF.L.U64.HI R137, R137, 0x4, R126 ;  /* 0x0000000489897819 */ /* 0x000fe4000001027e */
[----:B------:R-:W-:Y:S02]  /*43a0*/  LOP3.LUT R138, R138, 0xff00ff00, R149, 0x78, !PT ;  /* 0xff00ff008a8a7812 */ /* 0x000fe400078e7895 */
[----:B------:R-:W-:Y:S02]  /*43b0*/  LOP3.LUT R126, R101, 0xf0f0f0f0, R152, 0x78, !PT ;  /* 0xf0f0f0f0657e7812 */ /* 0x000fe400078e7898 */
[----:B------:R-:W-:Y:S02]  /*43c0*/  SHF.R.U32.HI R147, RZ, 0x4, R64 ;  /* 0x00000004ff937819 */ /* 0x000fe40000011640 */
[--C-:B------:R-:W-:Y:S02]  /*43d0*/  SHF.R.U32.HI R139, RZ, 0x4, R77.reuse ;  /* 0x00000004ff8b7819 */ /* 0x100fe4000001164d */
[----:B------:R-:W-:-:S02]  /*43e0*/  SHF.R.U64 R101, R100, 0x4, R77 ;  /* 0x0000000464657819 */ /* 0x000fc4000000124d */
[----:B------:R-:W-:Y:S02]  /*43f0*/  LOP3.LUT R108, R108, 0xf0f0f0f0, R109, 0x78, !PT ;  /* 0xf0f0f0f06c6c7812 */ /* 0x000fe400078e786d */
[----:B------:R-:W-:Y:S02]  /*4400*/  LOP3.LUT R147, R147, R138, RZ, 0x3c, !PT ;  /* 0x0000008a93937212 */ /* 0x000fe400078e3cff */
[----:B------:R-:W-:Y:S02]  /*4410*/  LOP3.LUT R109, R99, 0xf0f0f0f0, R140, 0x78, !PT ;  /* 0xf0f0f0f0636d7812 */ /* 0x000fe400078e788c */
[----:B------:R-:W-:Y:S02]  /*4420*/  LOP3.LUT R146, R139, R118, RZ, 0x3c, !PT ;  /* 0x000000768b927212 */ /* 0x000fe400078e3cff */
[----:B------:R-:W-:Y:S02]  /*4430*/  LOP3.LUT R99, R101, R114, RZ, 0x3c, !PT ;  /* 0x0000007265637212 */ /* 0x000fe400078e3cff */
[----:B------:R-:W-:-:S02]  /*4440*/  LOP3.LUT R140, R138, 0xf0f0f0f, R147, 0x78, !PT ;  /* 0x0f0f0f0f8a8c7812 */ /* 0x000fc400078e7893 */
[--C-:B------:R-:W-:Y:S02]  /*4450*/  LOP3.LUT R118, R118, 0xf0f0f0f, R146.reuse, 0x78, !PT ;  /* 0x0f0f0f0f76767812 */ /* 0x100fe400078e7892 */
[----:B------:R-:W-:Y:S02]  /*4460*/  LOP3.LUT R138, R114, 0xf0f0f0f, R99, 0x78, !PT ;  /* 0x0f0f0f0f728a7812 */ /* 0x000fe400078e7863 */
[C---:B------:R-:W-:Y:S01]  /*4470*/  SHF.L.U64.HI R146, R99.reuse, 0x4, R146 ;  /* 0x0000000463927819 */ /* 0x040fe20000010292 */
[----:B------:R-:W-:Y:S01]  /*4480*/  IMAD.SHL.U32 R99, R99, 0x10, RZ ;  /* 0x0000001063637824 */ /* 0x000fe200078e00ff */
[----:B------:R-:W-:Y:S02]  /*4490*/  LOP3.LUT R139, R83, 0xf0f0f0f0, R148, 0x78, !PT ;  /* 0xf0f0f0f0538b7812 */ /* 0x000fe400078e7894 */
[--C-:B------:R-:W-:Y:S02]  /*44a0*/  SHF.R.U64 R83, R84, 0x4, R117.reuse ;  /* 0x0000000454537819 */ /* 0x100fe40000001275 */
[----:B------:R-:W-:-:S02]  /*44b0*/  SHF.R.U32.HI R114, RZ, 0x4, R117 ;  /* 0x00000004ff727819 */ /* 0x000fc40000011675 */
[----:B------:R-:W-:Y:S02]  /*44c0*/  LOP3.LUT R101, R76, 0xf0f0f0f0, R137, 0x78, !PT ;  /* 0xf0f0f0f04c657812 */ /* 0x000fe400078e7889 */
[----:B------:R-:W-:Y:S02]  /*44d0*/  LOP3.LUT R76, R100, 0xf0f0f0f0, R99, 0x78, !PT ;  /* 0xf0f0f0f0644c7812 */ /* 0x000fe400078e7863 */
[----:B------:R-:W-:Y:S02]  /*44e0*/  LOP3.LUT R83, R83, R120, RZ, 0x3c, !PT ;  /* 0x0000007853537212 */ /* 0x000fe400078e3cff */
[----:B------:R-:W-:Y:S02]  /*44f0*/  LOP3.LUT R100, R114, R41, RZ, 0x3c, !PT ;  /* 0x0000002972647212 */ /* 0x000fe400078e3cff */
[----:B------:R-:W-:Y:S02]  /*4500*/  SHF.L.U64.HI R21, R21, 0x4, R147 ;  /* 0x0000000415157819 */ /* 0x000fe40000010293 */
[----:B------:R-:W-:-:S02]  /*4510*/  SHF.R.U64 R147, R5, 0x4, R96 ;  /* 0x0000000405937819 */ /* 0x000fc40000001260 */
[----:B------:R-:W-:Y:S02]  /*4520*/  SHF.R.U32.HI R148, RZ, 0x4, R96 ;  /* 0x00000004ff947819 */ /* 0x000fe40000011660 */
[--C-:B------:R-:W-:Y:S01]  /*4530*/  LOP3.LUT R114, R41, 0xf0f0f0f, R100.reuse, 0x78, !PT ;  /* 0x0f0f0f0f29727812 */ /* 0x100fe200078e7864 */
[C---:B------:R-:W-:Y:S01]  /*4540*/  IMAD.SHL.U32 R41, R83.reuse, 0x10, RZ ;  /* 0x0000001053297824 */ /* 0x040fe200078e00ff */
[----:B------:R-:W-:Y:S02]  /*4550*/  LOP3.LUT R137, R120, 0xf0f0f0f, R83, 0x78, !PT ;  /* 0x0f0f0f0f78897812 */ /* 0x000fe400078e7853 */
[----:B------:R-:W-:Y:S02]  /*4560*/  SHF.L.U64.HI R120, R83, 0x4, R100 ;  /* 0x0000000453787819 */ /* 0x000fe40000010264 */
[----:B------:R-:W-:Y:S02]  /*4570*/  LOP3.LUT R147, R147, R144, RZ, 0x3c, !PT ;  /* 0x0000009093937212 */ /* 0x000fe400078e3cff */
[----:B------:R-:W-:-:S02]  /*4580*/  LOP3.LUT R100, R148, R145, RZ, 0x3c, !PT ;  /* 0x0000009194647212 */ /* 0x000fc400078e3cff */
[----:B------:R-:W-:Y:S02]  /*4590*/  LOP3.LUT R41, R84, 0xf0f0f0f0, R41, 0x78, !PT ;  /* 0xf0f0f0f054297812 */ /* 0x000fe400078e7829 */
[--C-:B------:R-:W-:Y:S02]  /*45a0*/  LOP3.LUT R84, R145, 0xf0f0f0f, R100.reuse, 0x78, !PT ;  /* 0x0f0f0f0f91547812 */ /* 0x100fe400078e7864 */
[C---:B------:R-:W-:Y:S02]  /*45b0*/  SHF.L.U64.HI R99, R147.reuse, 0x4, R100 ;  /* 0x0000000493637819 */ /* 0x040fe40000010264 */
[----:B------:R-:W-:Y:S02]  /*45c0*/  SHF.R.U32.HI R100, RZ, 0x2, R122 ;  /* 0x00000002ff647819 */ /* 0x000fe4000001167a */
[----:B------:R-:W-:Y:S01]  /*45d0*/  LOP3.LUT R83, R144, 0xf0f0f0f, R147, 0x78, !PT ;  /* 0x0f0f0f0f90537812 */ /* 0x000fe200078e7893 */
[----:B------:R-:W-:Y:S01]  /*45e0*/  IMAD.SHL.U32 R144, R147, 0x10, RZ ;  /* 0x0000001093907824 */ /* 0x000fe200078e00ff */
[----:B------:R-:W-:-:S02]  /*45f0*/  LOP3.LUT R100, R100, R143, RZ, 0x3c, !PT ;  /* 0x0000008f64647212 */ /* 0x000fc400078e3cff */
[----:B------:R-:W-:Y:S02]  /*4600*/  SHF.R.U32.HI R145, RZ, 0x2, R98 ;  /* 0x00000002ff917819 */ /* 0x000fe40000011662 */
[----:B------:R-:W-:Y:S02]  /*4610*/  LOP3.LUT R21, R64, 0xf0f0f0f0, R21, 0x78, !PT ;  /* 0xf0f0f0f040157812 */ /* 0x000fe400078e7815 */
[----:B------:R-:W-:Y:S02]  /*4620*/  LOP3.LUT R64, R5, 0xf0f0f0f0, R144, 0x78, !PT ;  /* 0xf0f0f0f005407812 */ /* 0x000fe400078e7890 */
[----:B------:R-:W-:Y:S02]  /*4630*/  LOP3.LUT R5, R143, 0x33333333, R100, 0x78, !PT ;  /* 0x333333338f057812 */ /* 0x000fe400078e7864 */
[----:B------:R-:W-:Y:S02]  /*4640*/  LOP3.LUT R143, R145, R142, RZ, 0x3c, !PT ;  /* 0x0000008e918f7212 */ /* 0x000fe400078e3cff */
[----:B------:R-:W-:-:S02]  /*4650*/  SHF.R.U32.HI R144, RZ, 0x2, R95 ;  /* 0x00000002ff907819 */ /* 0x000fc4000001165f */
[----:B------:R-:W-:Y:S02]  /*4660*/  LOP3.LUT R117, R117, 0xf0f0f0f0, R120, 0x78, !PT ;  /* 0xf0f0f0f075757812 */ /* 0x000fe400078e7878 */
[----:B------:R-:W-:Y:S02]  /*4670*/  LOP3.LUT R96, R96, 0xf0f0f0f0, R99, 0x78, !PT ;  /* 0xf0f0f0f060607812 */ /* 0x000fe400078e7863 */
[----:B------:R-:W-:Y:S02]  /*4680*/  LOP3.LUT R120, R134, 0x33333333, R131, 0x78, !PT ;  /* 0x3333333386787812 */ /* 0x000fe400078e7883 */
[----:B------:R-:W-:Y:S02]  /*4690*/  SHF.L.U64.HI R99, R131, 0x2, R100 ;  /* 0x0000000283637819 */ /* 0x000fe40000010264 */
[----:B------:R-:W-:Y:S02]  /*46a0*/  LOP3.LUT R131, R130, 0x33333333, R115, 0x78, !PT ;  /* 0x3333333382837812 */ /* 0x000fe400078e7873 */
[----:B------:R-:W-:-:S02]  /*46b0*/  LOP3.LUT R134, R142, 0x33333333, R143, 0x78, !PT ;  /* 0x333333338e867812 */ /* 0x000fc400078e788f */
[----:B------:R-:W-:Y:S02]  /*46c0*/  SHF.L.U64.HI R115, R115, 0x2, R143 ;  /* 0x0000000273737819 */ /* 0x000fe4000001028f */
[----:B------:R-:W-:Y:S02]  /*46d0*/  LOP3.LUT R142, R144, R141, RZ, 0x3c, !PT ;  /* 0x0000008d908e7212 */ /* 0x000fe400078e3cff */
[--C-:B------:R-:W-:Y:S02]  /*46e0*/  SHF.R.U64 R143, R65, 0x2, R104.reuse ;  /* 0x00000002418f7819 */ /* 0x100fe40000001268 */
[----:B------:R-:W-:Y:S02]  /*46f0*/  SHF.R.U32.HI R100, RZ, 0x2, R104 ;  /* 0x00000002ff647819 */ /* 0x000fe40000011668 */
[----:B------:R-:W-:Y:S02]  /*4700*/  SHF.R.U32.HI R145, RZ, 0x2, R90 ;  /* 0x00000002ff917819 */ /* 0x000fe4000001165a */
[----:B------:R-:W-:-:S02]  /*4710*/  LOP3.LUT R130, R141, 0x33333333, R142, 0x78, !PT ;  /* 0x333333338d827812 */ /* 0x000fc400078e788e */
[----:B------:R-:W-:Y:S02]  /*4720*/  LOP3.LUT R141, R143, R8, RZ, 0x3c, !PT ;  /* 0x000000088f8d7212 */ /* 0x000fe400078e3cff */
[----:B------:R-:W-:Y:S02]  /*4730*/  LOP3.LUT R100, R100, R9, RZ, 0x3c, !PT ;  /* 0x0000000964647212 */ /* 0x000fe400078e3cff */
[----:B------:R-:W-:Y:S02]  /*4740*/  LOP3.LUT R145, R145, R126, RZ, 0x3c, !PT ;  /* 0x0000007e91917212 */ /* 0x000fe400078e3cff */
[----:B------:R-:W-:Y:S02]  /*4750*/  SHF.R.U32.HI R147, RZ, 0x2, R57 ;  /* 0x00000002ff937819 */ /* 0x000fe40000011639 */
[----:B------:R-:W-:Y:S02]  /*4760*/  LOP3.LUT R127, R127, 0x33333333, R18, 0x78, !PT ;  /* 0x333333337f7f7812 */ /* 0x000fe400078e7812 */
[----:B------:R-:W-:Y:S01]  /*4770*/  SHF.L.U64.HI R142, R18, 0x2, R142 ;  /* 0x00000002128e7819 */ /* 0x000fe2000001028e */
[----:B------:R-:W-:Y:S01]  /*4780*/  IMAD.SHL.U32 R18, R141, 0x4, RZ ;  /* 0x000000048d127824 */ /* 0x000fe200078e00ff */
[----:B------:R-:W-:-:S02]  /*4790*/  LOP3.LUT R8, R8, 0x33333333, R141, 0x78, !PT ;  /* 0x3333333308087812 */ /* 0x000fc400078e788d */
[--C-:B------:R-:W-:Y:S02]  /*47a0*/  SHF.L.U64.HI R143, R141, 0x2, R100.reuse ;  /* 0x000000028d8f7819 */ /* 0x100fe40000010264 */
[--C-:B------:R-:W-:Y:S02]  /*47b0*/  LOP3.LUT R126, R126, 0x33333333, R145.reuse, 0x78, !PT ;  /* 0x333333337e7e7812 */ /* 0x100fe400078e7891 */
[----:B------:R-:W-:Y:S02]  /*47c0*/  SHF.L.U64.HI R141, R132, 0x2, R145 ;  /* 0x00000002848d7819 */ /* 0x000fe40000010291 */
[----:B------:R-:W-:Y:S02]  /*47d0*/  LOP3.LUT R9, R9, 0x33333333, R100, 0x78, !PT ;  /* 0x3333333309097812 */ /* 0x000fe400078e7864 */
[----:B------:R-:W-:Y:S02]  /*47e0*/  LOP3.LUT R145, R147, R140, RZ, 0x3c, !PT ;  /* 0x0000008c93917212 */ /* 0x000fe400078e3cff */
[----:B------:R-:W-:-:S02]  /*47f0*/  SHF.R.U32.HI R100, RZ, 0x2, R15 ;  /* 0x00000002ff647819 */ /* 0x000fc4000001160f */
[----:B------:R-:W-:Y:S02]  /*4800*/  LOP3.LUT R123, R123, 0x33333333, R132, 0x78, !PT ;  /* 0x333333337b7b7812 */ /* 0x000fe400078e7884 */
[----:B------:R-:W-:Y:S02]  /*4810*/  LOP3.LUT R122, R122, 0xcccccccc, R99, 0x78, !PT ;  /* 0xcccccccc7a7a7812 */ /* 0x000fe400078e7863 */
[----:B------:R-:W-:Y:S02]  /*4820*/  LOP3.LUT R65, R65, 0xcccccccc, R18, 0x78, !PT ;  /* 0xcccccccc41417812 */ /* 0x000fe400078e7812 */
[----:B------:R-:W-:Y:S02]  /*4830*/  LOP3.LUT R99, R17, 0x33333333, R40, 0x78, !PT ;  /* 0x3333333311637812 */ /* 0x000fe400078e7828 */
[----:B------:R-:W-:Y:S02]  /*4840*/  SHF.L.U64.HI R132, R40, 0x2, R145 ;  /* 0x0000000228847819 */ /* 0x000fe40000010291 */
[----:B------:R-:W-:-:S02]  /*4850*/  LOP3.LUT R104, R104, 0xcccccccc, R143, 0x78, !PT ;  /* 0xcccccccc68687812 */ /* 0x000fc400078e788f */
[----:B------:R-:W-:Y:S02]  /*4860*/  LOP3.LUT R18, R140, 0x33333333, R145, 0x78, !PT ;  /* 0x333333338c127812 */ /* 0x000fe400078e7891 */
[----:B------:R-:W-:Y:S02]  /*4870*/  LOP3.LUT R40, R100, R139, RZ, 0x3c, !PT ;  /* 0x0000008b64287212 */ /* 0x000fe400078e3cff */
[--C-:B------:R-:W-:Y:S02]  /*4880*/  SHF.R.U64 R17, R68, 0x2, R69.reuse ;  /* 0x0000000244117819 */ /* 0x100fe40000001245 */
[----:B------:R-:W-:Y:S02]  /*4890*/  SHF.R.U32.HI R143, RZ, 0x2, R69 ;  /* 0x00000002ff8f7819 */ /* 0x000fe40000011645 */
[----:B------:R-:W-:Y:S02]  /*48a0*/  SHF.R.U32.HI R140, RZ, 0x2, R71 ;  /* 0x00000002ff8c7819 */ /* 0x000fe40000011647 */
[----:B------:R-:W-:-:S02]  /*48b0*/  LOP3.LUT R93, R93, 0x33333333, R136, 0x78, !PT ;  /* 0x333333335d5d7812 */ /* 0x000fc400078e7888 */
[--C-:B------:R-:W-:Y:S02]  /*48c0*/  LOP3.LUT R100, R139, 0x33333333, R40.reuse, 0x78, !PT ;  /* 0x333333338b647812 */ /* 0x100fe400078e7828 */
[----:B------:R-:W-:Y:S02]  /*48d0*/  SHF.L.U64.HI R136, R136, 0x2, R40 ;  /* 0x0000000288887819 */ /* 0x000fe40000010228 */
[----:B------:R-:W-:Y:S02]  /*48e0*/  LOP3.LUT R17, R17, R138, RZ, 0x3c, !PT ;  /* 0x0000008a11117212 */ /* 0x000fe400078e3cff */
[----:B------:R-:W-:Y:S02]  /*48f0*/  LOP3.LUT R40, R143, R118, RZ, 0x3c, !PT ;  /* 0x000000768f287212 */ /* 0x000fe400078e3cff */
[----:B------:R-:W-:Y:S02]  /*4900*/  LOP3.LUT R140, R140, R101, RZ, 0x3c, !PT ;  /* 0x000000658c8c7212 */ /* 0x000fe400078e3cff */
[----:B------:R-:W-:-:S02]  /*4910*/  LOP3.LUT R98, R98, 0xcccccccc, R115, 0x78, !PT ;  /* 0xcccccccc62627812 */ /* 0x000fc400078e7873 */
[----:B------:R-:W-:Y:S02]  /*4920*/  LOP3.LUT R115, R138, 0x33333333, R17, 0x78, !PT ;  /* 0x333333338a737812 */ /* 0x000fe400078e7811 */
[----:B------:R-:W-:Y:S02]  /*4930*/  LOP3.LUT R95, R95, 0xcccccccc, R142, 0x78, !PT ;  /* 0xcccccccc5f5f7812 */ /* 0x000fe400078e788e */
[----:B------:R-:W-:Y:S02]  /*4940*/  LOP3.LUT R118, R118, 0x33333333, R40, 0x78, !PT ;  /* 0x3333333376767812 */ /* 0x000fe400078e7828 */
[----:B------:R-:W-:Y:S02]  /*4950*/  LOP3.LUT R82, R82, 0x33333333, R125, 0x78, !PT ;  /* 0x3333333352527812 */ /* 0x000fe400078e787d */
[----:B------:R-:W-:Y:S02]  /*4960*/  SHF.L.U64.HI R138, R125, 0x2, R140 ;  /* 0x000000027d8a7819 */ /* 0x000fe4000001028c */
[----:B------:R-:W-:-:S02]  /*4970*/  SHF.R.U64 R142, R47, 0x2, R48 ;  /* 0x000000022f8e7819 */ /* 0x000fc40000001230 */
[C---:B------:R-:W-:Y:S01]  /*4980*/  SHF.L.U64.HI R40, R17.reuse, 0x2, R40 ;  /* 0x0000000211287819 */ /* 0x040fe20000010228 */
[----:B------:R-:W-:Y:S01]  /*4990*/  IMAD.SHL.U32 R17, R17, 0x4, RZ ;  /* 0x0000000411117824 */ /* 0x000fe200078e00ff */
[----:B------:R-:W-:Y:S02]  /*49a0*/  LOP3.LUT R101, R101, 0x33333333, R140, 0x78, !PT ;  /* 0x3333333365657812 */ /* 0x000fe400078e788c */
[----:B------:R-:W-:Y:S02]  /*49b0*/  SHF.R.U32.HI R125, RZ, 0x2, R48 ;  /* 0x00000002ff7d7819 */ /* 0x000fe40000011630 */
[--C-:B------:R-:W-:Y:S02]  /*49c0*/  SHF.R.U64 R139, R39, 0x2, R58.reuse ;  /* 0x00000002278b7819 */ /* 0x100fe4000000123a */
[----:B------:R-:W-:Y:S02]  /*49d0*/  SHF.R.U32.HI R140, RZ, 0x2, R58 ;  /* 0x00000002ff8c7819 */ /* 0x000fe4000001163a */
        /* <DEDUP_REMOVED lines=8> */
[--C-:B------:R-:W-:Y:S02]  /*4a60*/  LOP3.LUT R109, R109, 0x33333333, R140.reuse, 0x78, !PT ;  /* 0x333333336d6d7812 */ /* 0x100fe400078e788c */
[C---:B------:R-:W-:Y:S01]  /*4a70*/  SHF.L.U64.HI R125, R139.reuse, 0x2, R140 ;  /* 0x000000028b7d7819 */ /* 0x040fe2000001028c */
[----:B------:R-:W-:Y:S01]  /*4a80*/  IMAD.SHL.U32 R140, R139, 0x4, RZ ;  /* 0x000000048b8c7824 */ /* 0x000fe200078e00ff */
[----:B------:R-:W-:Y:S01]  /*4a90*/  LOP3.LUT R108, R108, 0x33333333, R139, 0x78, !PT ;  /* 0x333333336c6c7812 */ /* 0x000fe200078e788b */
[----:B------:R-:W-:Y:S01]  /*4aa0*/  IMAD.SHL.U32 R142, R142, 0x4, RZ ;  /* 0x000000048e8e7824 */ /* 0x000fe200078e00ff */
[----:B------:R-:W-:Y:S02]  /*4ab0*/  SHF.R.U32.HI R139, RZ, 0x2, R56 ;  /* 0x00000002ff8b7819 */ /* 0x000fe40000011638 */
[----:B------:R-:W-:-:S02]  /*4ac0*/  LOP3.LUT R39, R39, 0xcccccccc, R140, 0x78, !PT ;  /* 0xcccccccc27277812 */ /* 0x000fc400078e788c */
[----:B------:R-:W-:Y:S02]  /*4ad0*/  SHF.R.U64 R140, R55, 0x2, R56 ;  /* 0x00000002378c7819 */ /* 0x000fe40000001238 */
[----:B------:R-:W-:Y:S02]  /*4ae0*/  LOP3.LUT R69, R69, 0xcccccccc, R40, 0x78, !PT ;  /* 0xcccccccc45457812 */ /* 0x000fe400078e7828 */
[----:B------:R-:W-:Y:S02]  /*4af0*/  LOP3.LUT R40, R58, 0xcccccccc, R125, 0x78, !PT ;  /* 0xcccccccc3a287812 */ /* 0x000fe400078e787d */
[----:B------:R-:W-:Y:S02]  /*4b00*/  LOP3.LUT R139, R139, R84, RZ, 0x3c, !PT ;  /* 0x000000548b8b7212 */ /* 0x000fe400078e3cff */
[----:B------:R-:W-:Y:S02]  /*4b10*/  LOP3.LUT R47, R47, 0xcccccccc, R142, 0x78, !PT ;  /* 0xcccccccc2f2f7812 */ /* 0x000fe400078e788e */
[----:B------:R-:W-:-:S02]  /*4b20*/  LOP3.LUT R58, R140, R83, RZ, 0x3c, !PT ;  /* 0x000000538c3a7212 */ /* 0x000fc400078e3cff */
[----:B------:R-:W-:Y:S02]  /*4b30*/  SHF.R.U32.HI R142, RZ, 0x2, R36 ;  /* 0x00000002ff8e7819 */ /* 0x000fe40000011624 */
[--C-:B------:R-:W-:Y:S02]  /*4b40*/  LOP3.LUT R84, R84, 0x33333333, R139.reuse, 0x78, !PT ;  /* 0x3333333354547812 */ /* 0x100fe400078e788b */
[----:B------:R-:W-:Y:S02]  /*4b50*/  LOP3.LUT R83, R83, 0x33333333, R58, 0x78, !PT ;  /* 0x3333333353537812 */ /* 0x000fe400078e783a */
[C---:B------:R-:W-:Y:S01]  /*4b60*/  SHF.L.U64.HI R139, R58.reuse, 0x2, R139 ;  /* 0x000000023a8b7819 */ /* 0x040fe2000001028b */
[----:B------:R-:W-:Y:S01]  /*4b70*/  IMAD.SHL.U32 R58, R58, 0x4, RZ ;  /* 0x000000043a3a7824 */ /* 0x000fe200078e00ff */
[----:B------:R-:W-:Y:S02]  /*4b80*/  LOP3.LUT R142, R142, R21, RZ, 0x3c, !PT ;  /* 0x000000158e8e7212 */ /* 0x000fe400078e3cff */
[----:B------:R-:W-:-:S02]  /*4b90*/  LOP3.LUT R16, R16, 0x33333333, R19, 0x78, !PT ;  /* 0x3333333310107812 */ /* 0x000fc400078e7813 */
[----:B------:R-:W-:Y:S02]  /*4ba0*/  SHF.L.U64.HI R125, R19, 0x2, R142 ;  /* 0x00000002137d7819 */ /* 0x000fe4000001028e */
[----:B------:R-:W-:Y:S02]  /*4bb0*/  LOP3.LUT R19, R57, 0xcccccccc, R132, 0x78, !PT ;  /* 0xcccccccc39137812 */ /* 0x000fe400078e7884 */
[----:B------:R-:W-:Y:S02]  /*4bc0*/  LOP3.LUT R55, R55, 0xcccccccc, R58, 0x78, !PT ;  /* 0xcccccccc37377812 */ /* 0x000fe400078e783a */
[----:B------:R-:W-:Y:S02]  /*4bd0*/  LOP3.LUT R77, R77, 0xf0f0f0f0, R146, 0x78, !PT ;  /* 0xf0f0f0f04d4d7812 */ /* 0x000fe400078e7892 */
[----:B------:R-:W-:Y:S02]  /*4be0*/  LOP3.LUT R15, R15, 0xcccccccc, R136, 0x78, !PT ;  /* 0xcccccccc0f0f7812 */ /* 0x000fe400078e7888 */
[----:B------:R-:W-:-:S02]  /*4bf0*/  SHF.R.U64 R57, R49, 0x2, R50 ;  /* 0x0000000231397819 */ /* 0x000fc40000001232 */
[----:B------:R-:W-:Y:S02]  /*4c00*/  SHF.R.U32.HI R58, RZ, 0x2, R50 ;  /* 0x00000002ff3a7819 */ /* 0x000fe40000011632 */
[--C-:B------:R-:W-:Y:S02]  /*4c10*/  SHF.R.U32.HI R136, RZ, 0x2, R42.reuse ;  /* 0x00000002ff887819 */ /* 0x100fe4000001162a */
[----:B------:R-:W-:Y:S02]  /*4c20*/  SHF.R.U64 R132, R63, 0x2, R42 ;  /* 0x000000023f847819 */ /* 0x000fe4000000122a */
[----:B------:R-:W-:Y:S02]  /*4c30*/  LOP3.LUT R57, R57, R76, RZ, 0x3c, !PT ;  /* 0x0000004c39397212 */ /* 0x000fe400078e3cff */
[----:B------:R-:W-:Y:S02]  /*4c40*/  LOP3.LUT R58, R58, R77, RZ, 0x3c, !PT ;  /* 0x0000004d3a3a7212 */ /* 0x000fe400078e3cff */
[----:B------:R-:W-:-:S02]  /*4c50*/  LOP3.LUT R136, R136, R117, RZ, 0x3c, !PT ;  /* 0x0000007588887212 */ /* 0x000fc400078e3cff */
[----:B------:R-:W-:Y:S02]  /*4c60*/  LOP3.LUT R132, R132, R41, RZ, 0x3c, !PT ;  /* 0x0000002984847212 */ /* 0x000fe400078e3cff */
[----:B------:R-:W-:Y:S02]  /*4c70*/  LOP3.LUT R48, R48, 0xcccccccc, R137, 0x78, !PT ;  /* 0xcccccccc30307812 */ /* 0x000fe400078e7889 */
[----:B------:R-:W-:Y:S01]  /*4c80*/  LOP3.LUT R71, R71, 0xcccccccc, R138, 0x78, !PT ;  /* 0xcccccccc47477812 */ /* 0x000fe200078e788a */
[----:B------:R-:W-:Y:S01]  /*4c90*/  IMAD.SHL.U32 R138, R57, 0x4, RZ ;  /* 0x00000004398a7824 */ /* 0x000fe200078e00ff */
[--C-:B------:R-:W-:Y:S02]  /*4ca0*/  LOP3.LUT R77, R77, 0x33333333, R58.reuse, 0x78, !PT ;  /* 0x333333334d4d7812 */ /* 0x100fe400078e783a */
[----:B------:R-:W-:Y:S02]  /*4cb0*/  SHF.L.U64.HI R137, R57, 0x2, R58 ;  /* 0x0000000239897819 */ /* 0x000fe4000001023a */
[----:B------:R-:W-:-:S02]  /*4cc0*/  LOP3.LUT R76, R76, 0x33333333, R57, 0x78, !PT ;  /* 0x333333334c4c7812 */ /* 0x000fc400078e7839 */
[----:B------:R-:W-:Y:S02]  /*4cd0*/  LOP3.LUT R58, R117, 0x33333333, R136, 0x78, !PT ;  /* 0x33333333753a7812 */ /* 0x000fe400078e7888 */
[----:B------:R-:W-:Y:S02]  /*4ce0*/  LOP3.LUT R57, R41, 0x33333333, R132, 0x78, !PT ;  /* 0x3333333329397812 */ /* 0x000fe400078e7884 */
[C---:B------:R-:W-:Y:S01]  /*4cf0*/  SHF.L.U64.HI R117, R132.reuse, 0x2, R136 ;  /* 0x0000000284757819 */ /* 0x040fe20000010288 */
[----:B------:R-:W-:Y:S01]  /*4d00*/  IMAD.SHL.U32 R132, R132, 0x4, RZ ;  /* 0x0000000484847824 */ /* 0x000fe200078e00ff */
[----:B------:R-:W-:Y:S02]  /*4d10*/  LOP3.LUT R50, R50, 0xcccccccc, R137, 0x78, !PT ;  /* 0xcccccccc32327812 */ /* 0x000fe400078e7889 */
[----:B------:R-:W-:Y:S02]  /*4d20*/  SHF.R.U64 R137, R33, 0x2, R32 ;  /* 0x0000000221897819 */ /* 0x000fe40000001220 */
[----:B------:R-:W-:-:S02]  /*4d30*/  LOP3.LUT R41, R63, 0xcccccccc, R132, 0x78, !PT ;  /* 0xcccccccc3f297812 */ /* 0x000fc400078e7884 */
[----:B------:R-:W-:Y:S02]  /*4d40*/  LOP3.LUT R90, R90, 0xcccccccc, R141, 0x78, !PT ;  /* 0xcccccccc5a5a7812 */ /* 0x000fe400078e788d */
[----:B------:R-:W-:Y:S02]  /*4d50*/  SHF.R.U32.HI R63, RZ, 0x2, R32 ;  /* 0x00000002ff3f7819 */ /* 0x000fe40000011620 */
[----:B--2---:R-:W-:Y:S02]  /*4d60*/  LOP3.LUT R141, RZ, R35, R60, 0xaa, !PT ;  /* 0x00000023ff8d7212 */ /* 0x004fe400078eaa3c */
[----:B------:R-:W-:Y:S02]  /*4d70*/  LOP3.LUT R42, R42, 0xcccccccc, R117, 0x78, !PT ;  /* 0xcccccccc2a2a7812 */ /* 0x000fe400078e7875 */
[----:B------:R-:W-:Y:S02]  /*4d80*/  LOP3.LUT R137, R137, R64, RZ, 0x3c, !PT ;  /* 0x0000004089897212 */ /* 0x000fe400078e3cff */
[----:B------:R-:W-:-:S02]  /*4d90*/  LOP3.LUT R56, R56, 0xcccccccc, R139, 0x78, !PT ;  /* 0xcccccccc38387812 */ /* 0x000fc400078e788b */
[----:B------:R-:W-:Y:S02]  /*4da0*/  LOP3.LUT R117, R63, R96, RZ, 0x3c, !PT ;  /* 0x000000603f757212 */ /* 0x000fe400078e3cff */
[--C-:B------:R-:W-:Y:S02]  /*4db0*/  SHF.R.U64 R139, R34, 0x10, R141.reuse ;  /* 0x00000010228b7819 */ /* 0x100fe4000000128d */
[----:B------:R-:W-:Y:S02]  /*4dc0*/  SHF.R.U32.HI R141, RZ, 0x10, R141 ;  /* 0x00000010ff8d7819 */ /* 0x000fe4000001168d */
[----:B------:R-:W-:Y:S02]  /*4dd0*/  LOP3.LUT R63, R64, 0x33333333, R137, 0x78, !PT ;  /* 0x33333333403f7812 */ /* 0x000fe400078e7889 */
[--C-:B------:R-:W-:Y:S01]  /*4de0*/  LOP3.LUT R64, R96, 0x33333333, R117.reuse, 0x78, !PT ;  /* 0x3333333360407812 */ /* 0x100fe200078e7875 */
[C---:B------:R-:W-:Y:S01]  /*4df0*/  IMAD.SHL.U32 R96, R137.reuse, 0x4, RZ ;  /* 0x0000000489607824 */ /* 0x040fe200078e00ff */
[----:B------:R-:W-:-:S02]  /*4e00*/  SHF.L.U64.HI R117, R137, 0x2, R117 ;  /* 0x0000000289757819 */ /* 0x000fc40000010275 */
[----:B-----5:R-:W-:Y:S02]  /*4e10*/  LOP3.LUT R132, R139, R72, RZ, 0x3c, !PT ;  /* 0x000000488b847212 */ /* 0x020fe400078e3cff */
[----:B----4-:R-:W-:Y:S02]  /*4e20*/  LOP3.LUT R137, R141, R73, R78, 0x5a, !PT ;  /* 0x000000498d897212 */ /* 0x010fe400078e5a4e */
[----:B------:R-:W-:Y:S02]  /*4e30*/  LOP3.LUT R36, R36, 0xcccccccc, R125, 0x78, !PT ;  /* 0xcccccccc24247812 */ /* 0x000fe400078e787d */
[----:B------:R-:W-:Y:S02]  /*4e40*/  LOP3.LUT R139, RZ, R60, R35, 0xaa, !PT ;  /* 0x0000003cff8b7212 */ /* 0x000fe400078eaa23 */
[----:B------:R-:W-:Y:S02]  /*4e50*/  LOP3.LUT R125, RZ, R35, R60, 0xaa, !PT ;  /* 0x00000023ff7d7212 */ /* 0x000fe400078eaa3c */
[----:B------:R-:W-:-:S02]  /*4e60*/  LOP3.LUT R32, R32, 0xcccccccc, R117, 0x78, !PT ;  /* 0xcccccccc20207812 */ /* 0x000fc400078e7875 */
[----:B------:R-:W-:Y:S02]  /*4e70*/  SHF.L.U64.HI R132, R132, 0x10, R137 ;  /* 0x0000001084847819 */ /* 0x000fe40000010289 */
[--C-:B------:R-:W-:Y:S02]  /*4e80*/  SHF.R.U32.HI R117, RZ, 0x10, R61.reuse ;  /* 0x00000010ff757819 */ /* 0x100fe4000001163d */
[----:B------:R-:W-:Y:S02]  /*4e90*/  SHF.R.U64 R139, R139, 0x10, R61 ;  /* 0x000000108b8b7819 */ /* 0x000fe4000000123d */
[--C-:B------:R-:W-:Y:S02]  /*4ea0*/  SHF.R.U64 R137, R34, 0x10, R125.reuse ;  /* 0x0000001022897819 */ /* 0x100fe4000000127d */
[----:B------:R-:W-:Y:S02]  /*4eb0*/  SHF.R.U32.HI R125, RZ, 0x10, R125 ;  /* 0x00000010ff7d7819 */ /* 0x000fe4000001167d */
[----:B------:R-:W-:-:S02]  /*4ec0*/  LOP3.LUT R33, R33, 0xcccccccc, R96, 0x78, !PT ;  /* 0xcccccccc21217812 */ /* 0x000fc400078e7860 */
[--C-:B---3--:R-:W-:Y:S02]  /*4ed0*/  LOP3.LUT R143, RZ, R3, R6.reuse, 0xaa, !PT ;  /* 0x00000003ff8f7212 */ /* 0x108fe400078eaa06 */
[----:B------:R-:W-:Y:S02]  /*4ee0*/  LOP3.LUT R96, R117, R79, RZ, 0x3c, !PT ;  /* 0x0000004f75607212 */ /* 0x000fe400078e3cff */
[----:B------:R-:W-:Y:S02]  /*4ef0*/  LOP3.LUT R139, R139, R78, R73, 0x5a, !PT ;  /* 0x0000004e8b8b7212 */ /* 0x000fe400078e5a49 */
[----:B------:R-:W-:Y:S02]  /*4f00*/  LOP3.LUT R145, RZ, R3, R6, 0xaa, !PT ;  /* 0x00000003ff917212 */ /* 0x000fe400078eaa06 */
[----:B------:R-:W-:Y:S02]  /*4f10*/  LOP3.LUT R117, R125, R73, R78, 0x5a, !PT ;  /* 0x000000497d757212 */ /* 0x000fe400078e5a4e */
[----:B------:R-:W-:-:S02]  /*4f20*/  LOP3.LUT R147, R137, R72, RZ, 0x3c, !PT ;  /* 0x0000004889937212 */ /* 0x000fc400078e3cff */
[C---:B------:R-:W-:Y:S02]  /*4f30*/  SHF.R.U64 R141, R2.reuse, 0x10, R143 ;  /* 0x00000010028d7819 */ /* 0x040fe4000000128f */
[----:B------:R-:W-:Y:S02]  /*4f40*/  LOP3.LUT R125, R139, 0xffff, RZ, 0xc0, !PT ;  /* 0x0000ffff8b7d7812 */ /* 0x000fe400078ec0ff */
[----:B------:R-:W-:Y:S02]  /*4f50*/  LOP3.LUT R49, R49, 0xcccccccc, R138, 0x78, !PT ;  /* 0xcccccccc31317812 */ /* 0x000fe400078e788a */
[----:B------:R-:W-:Y:S02]  /*4f60*/  SHF.R.U64 R149, R2, 0x10, R145 ;  /* 0x0000001002957819 */ /* 0x000fe40000001291 */
[----:B------:R-:W-:Y:S02]  /*4f70*/  LOP3.LUT R137, R117, 0xffff, RZ, 0xc0, !PT ;  /* 0x0000ffff75897812 */ /* 0x000fe400078ec0ff */
[----:B------:R-:W-:Y:S01]  /*4f80*/  LOP3.LUT R138, R72, 0xffff, R147, 0x78, !PT ;  /* 0x0000ffff488a7812 */ /* 0x000fe200078e7893 */
[----:B------:R-:W-:Y:S01]  /*4f90*/  IMAD.U32 R147, R147, 0x10000, RZ ;  /* 0x0001000093937824 */ /* 0x000fe200078e00ff */
[----:B------:R-:W-:-:S02]  /*4fa0*/  LOP3.LUT R21, R21, 0x33333333, R142, 0x78, !PT ;  /* 0x3333333315157812 */ /* 0x000fc400078e788e */
[----:B------:R-:W-:Y:S02]  /*4fb0*/  LOP3.LUT R72, R141, R80, RZ, 0x3c, !PT ;  /* 0x000000508d487212 */ /* 0x000fe400078e3cff */
[----:B------:R-:W-:Y:S02]  /*4fc0*/  LOP3.LUT R142, R125, R78, R73, 0x5a, !PT ;  /* 0x0000004e7d8e7212 */ /* 0x000fe400078e5a49 */
[----:B------:R-:W-:Y:S02]  /*4fd0*/  LOP3.LUT R137, R137, R73, R78, 0x5a, !PT ;  /* 0x0000004989897212 */ /* 0x000fe400078e5a4e */
[----:B------:R-:W-:Y:S02]  /*4fe0*/  LOP3.LUT R149, R149, R80, RZ, 0x3c, !PT ;  /* 0x0000005095957212 */ /* 0x000fe400078e3cff */
[----:B------:R-:W-:Y:S02]  /*4ff0*/  LOP3.LUT R125, R132, 0xffff0000, RZ, 0xc0, !PT ;  /* 0xffff0000847d7812 */ /* 0x000fe400078ec0ff */
[----:B------:R-:W-:Y:S01]  /*5000*/  LOP3.LUT R117, R79, 0xffff, R96, 0x78, !PT ;  /* 0x0000ffff4f757812 */ /* 0x000fe200078e7860 */
[----:B------:R-:W-:Y:S01]  /*5010*/  IMAD.U32 R79, R72, 0x10000, RZ ;  /* 0x00010000484f7824 */ /* 0x000fe200078e00ff */
[----:B------:R-:W-:-:S02]  /*5020*/  LOP3.LUT R147, R34, 0xffff0000, R147, 0x78, !PT ;  /* 0xffff000022937812 */ /* 0x000fc400078e7893 */
[----:B------:R-:W-:Y:S02]  /*5030*/  LOP3.LUT R149, R80, 0xffff, R149, 0x78, !PT ;  /* 0x0000ffff50957812 */ /* 0x000fe400078e7895 */
[----:B------:R-:W-:Y:S02]  /*5040*/  LOP3.LUT R136, R125, R35, R60, 0x5a, !PT ;  /* 0x000000237d887212 */ /* 0x000fe400078e5a3c */
[----:B------:R-:W-:Y:S02]  /*5050*/  SHF.R.U64 R34, R138, 0x8, R137 ;  /* 0x000000088a227819 */ /* 0x000fe40000001289 */
[C---:B------:R-:W-:Y:S01]  /*5060*/  SHF.L.U64.HI R73, R139.reuse, 0x10, R96 ;  /* 0x000000108b497819 */ /* 0x040fe20000010260 */
[----:B------:R-:W-:Y:S01]  /*5070*/  IMAD.U32 R139, R139, 0x10000, RZ ;  /* 0x000100008b8b7824 */ /* 0x000fe200078e00ff */
[----:B------:R-:W-:Y:S02]  /*5080*/  LOP3.LUT R2, R2, 0xffff0000, R79, 0x78, !PT ;  /* 0xffff000002027812 */ /* 0x000fe400078e784f */
[----:B------:R-:W-:-:S02]  /*5090*/  SHF.R.U64 R141, R147, 0x8, R136 ;  /* 0x00000008938d7819 */ /* 0x000fc40000001288 */
[----:B------:R-:W-:Y:S02]  /*50a0*/  LOP3.LUT R34, R34, R149, RZ, 0x3c, !PT ;  /* 0x0000009522227212 */ /* 0x000fe400078e3cff */
[----:B------:R-:W-:Y:S02]  /*50b0*/  LOP3.LUT R139, R139, 0xffff0000, RZ, 0xc0, !PT ;  /* 0xffff00008b8b7812 */ /* 0x000fe400078ec0ff */
[----:B------:R-:W-:Y:S02]  /*50c0*/  LOP3.LUT R80, R61, 0xffff0000, R73, 0x78, !PT ;  /* 0xffff00003d507812 */ /* 0x000fe400078e7849 */
[----:B------:R-:W-:Y:S02]  /*50d0*/  LOP3.LUT R141, R141, R2, RZ, 0x3c, !PT ;  /* 0x000000028d8d7212 */ /* 0x000fe400078e3cff */
[----:B------:R-:W-:Y:S02]  /*50e0*/  LOP3.LUT R61, R149, 0xff00ff, R34, 0x78, !PT ;  /* 0x00ff00ff953d7812 */ /* 0x000fe400078e7822 */
[----:B------:R-:W-:Y:S01]  /*50f0*/  SHF.R.U64 R132, R103, 0x4, R4 ;  /* 0x0000000467847819 */ /* 0x000fe20000001204 */
[----:B------:R-:W-:Y:S01]  /*5100*/  IMAD.SHL.U32 R73, R34, 0x100, RZ ;  /* 0x0000010022497824 */ /* 0x000fe200078e00ff */
[----:B------:R-:W-:-:S02]  /*5110*/  LOP3.LUT R139, R139, R60, R35, 0x5a, !PT ;  /* 0x0000003c8b8b7212 */ /* 0x000fc400078e5a23 */
[----:B------:R-:W-:Y:S02]  /*5120*/  LOP3.LUT R2, R2, 0xff00ff, R141, 0x78, !PT ;  /* 0x00ff00ff02027812 */ /* 0x000fe400078e788d */
[----:B------:R-:W-:Y:S02]  /*5130*/  SHF.R.U64 R35, R94, 0x4, R97 ;  /* 0x000000045e237819 */ /* 0x000fe40000001261 */
[----:B------:R-:W-:Y:S02]  /*5140*/  LOP3.LUT R132, R132, R61, RZ, 0x3c, !PT ;  /* 0x0000003d84847212 */ /* 0x000fe400078e3cff */
[----:B------:R-:W-:Y:S02]  /*5150*/  LOP3.LUT R138, R138, 0xff00ff00, R73, 0x78, !PT ;  /* 0xff00ff008a8a7812 */ /* 0x000fe400078e7849 */
[----:B------:R-:W-:Y:S01]  /*5160*/  LOP3.LUT R35, R35, R2, RZ, 0x3c, !PT ;  /* 0x0000000223237212 */ /* 0x000fe200078e3cff */
[----:B------:R-:W-:Y:S01]  /*5170*/  IMAD.SHL.U32 R78, R132, 0x10, RZ ;  /* 0x00000010844e7824 */ /* 0x000fe200078e00ff */
[----:B------:R-:W-:Y:S01]  /*5180*/  SHF.R.U64 R125, R85, 0x4, R86 ;  /* 0x00000004557d7819 */ /* 0x000fe20000001256 */
[----:B------:R-:W-:-:S02]  /*5190*/  IMAD.SHL.U32 R79, R141, 0x100, RZ ;  /* 0x000001008d4f7824 */ /* 0x000fc400078e00ff */
[----:B------:R-:W-:Y:S01]  /*51a0*/  IMAD.SHL.U32 R73, R35, 0x10, RZ ;  /* 0x0000001023497824 */ /* 0x000fe200078e00ff */
[----:B------:R-:W-:Y:S02]  /*51b0*/  LOP3.LUT R125, R125, R138, RZ, 0x3c, !PT ;  /* 0x0000008a7d7d7212 */ /* 0x000fe400078e3cff */
[----:B------:R-:W-:Y:S02]  /*51c0*/  LOP3.LUT R78, R103, 0xf0f0f0f0, R78, 0x78, !PT ;  /* 0xf0f0f0f0674e7812 */ /* 0x000fe400078e784e */
[----:B------:R-:W-:Y:S01]  /*51d0*/  LOP3.LUT R103, RZ, R6, R3, 0xaa, !PT ;  /* 0x00000006ff677212 */ /* 0x000fe200078eaa03 */
[----:B------:R-:W-:Y:S01]  /*51e0*/  IMAD.SHL.U32 R60, R125, 0x10, RZ ;  /* 0x000000107d3c7824 */ /* 0x000fe200078e00ff */
[----:B------:R-:W-:Y:S02]  /*51f0*/  LOP3.LUT R79, R147, 0xff00ff00, R79, 0x78, !PT ;  /* 0xff00ff00934f7812 */ /* 0x000fe400078e784f */
[----:B------:R-:W-:Y:S02]  /*5200*/  LOP3.LUT R94, R94, 0xf0f0f0f0, R73, 0x78, !PT ;  /* 0xf0f0f0f05e5e7812 */ /* 0x000fe400078e7849 */
[----:B------:R-:W-:-:S02]  /*5210*/  SHF.R.U32.HI R147, RZ, 0x10, R145 ;  /* 0x00000010ff937819 */ /* 0x000fc40000011691 */
[----:B------:R-:W-:Y:S02]  /*5220*/  SHF.R.U64 R73, R103, 0x10, R7 ;  /* 0x0000001067497819 */ /* 0x000fe40000001207 */
[----:B------:R-:W-:Y:S02]  /*5230*/  SHF.R.U32.HI R145, RZ, 0x10, R143 ;  /* 0x00000010ff917819 */ /* 0x000fe4000001168f */
[----:B------:R-:W-:Y:S02]  /*5240*/  LOP3.LUT R85, R85, 0xf0f0f0f0, R60, 0x78, !PT ;  /* 0xf0f0f0f055557812 */ /* 0x000fe400078e783c */
[----:B------:R-:W-:Y:S02]  /*5250*/  LOP3.LUT R147, R147, R81, R30, 0x5a, !PT ;  /* 0x0000005193937212 */ /* 0x000fe400078e5a1e */
[----:B------:R-:W-:Y:S02]  /*5260*/  LOP3.LUT R143, R73, R30, R81, 0x5a, !PT ;  /* 0x0000001e498f7212 */ /* 0x000fe400078e5a51 */
[----:B------:R-:W-:-:S02]  /*5270*/  SHF.R.U64 R60, R14, 0x4, R151 ;  /* 0x000000040e3c7819 */ /* 0x000fc40000001297 */
[----:B------:R-:W-:Y:S02]  /*5280*/  LOP3.LUT R73, R147, 0xffff, RZ, 0xc0, !PT ;  /* 0x0000ffff93497812 */ /* 0x000fe400078ec0ff */
[----:B------:R-:W-:Y:S02]  /*5290*/  LOP3.LUT R153, R143, 0xffff, RZ, 0xc0, !PT ;  /* 0x0000ffff8f997812 */ /* 0x000fe400078ec0ff */
[----:B------:R-:W-:Y:S02]  /*52a0*/  LOP3.LUT R60, R60, R79, RZ, 0x3c, !PT ;  /* 0x0000004f3c3c7212 */ /* 0x000fe400078e3cff */
[----:B------:R-:W-:Y:S02]  /*52b0*/  LOP3.LUT R140, R61, 0xf0f0f0f, R132, 0x78, !PT ;  /* 0x0f0f0f0f3d8c7812 */ /* 0x000fe400078e7884 */
[----:B------:R-:W-:Y:S02]  /*52c0*/  LOP3.LUT R61, R2, 0xf0f0f0f, R35, 0x78, !PT ;  /* 0x0f0f0f0f023d7812 */ /* 0x000fe400078e7823 */
[----:B------:R-:W-:-:S02]  /*52d0*/  SHF.R.U64 R96, R27, 0x2, R92 ;  /* 0x000000021b607819 */ /* 0x000fc4000000125c */
[-CC-:B------:R-:W-:Y:S02]  /*52e0*/  LOP3.LUT R145, R145, R81.reuse, R30.reuse, 0x5a, !PT ;  /* 0x0000005191917212 */ /* 0x180fe400078e5a1e */
[----:B------:R-:W-:Y:S02]  /*52f0*/  LOP3.LUT R73, R73, R81, R30, 0x5a, !PT ;  /* 0x0000005149497212 */ /* 0x000fe400078e5a1e */
[----:B------:R-:W-:Y:S01]  /*5300*/  LOP3.LUT R153, R153, R30, R81, 0x5a, !PT ;  /* 0x0000001e99997212 */ /* 0x000fe200078e5a51 */
[----:B------:R-:W-:Y:S01]  /*5310*/  IMAD.SHL.U32 R81, R60, 0x10, RZ ;  /* 0x000000103c517824 */ /* 0x000fe200078e00ff */
[----:B------:R-:W-:Y:S02]  /*5320*/  LOP3.LUT R96, R96, R61, RZ, 0x3c, !PT ;  /* 0x0000003d60607212 */ /* 0x000fe400078e3cff */
[----:B------:R-:W-:Y:S02]  /*5330*/  SHF.R.U64 R103, R121, 0x2, R124 ;  /* 0x0000000279677819 */ /* 0x000fe4000000127c */
[----:B------:R-:W-:Y:S01]  /*5340*/  LOP3.LUT R2, R14, 0xf0f0f0f0, R81, 0x78, !PT ;  /* 0xf0f0f0f00e027812 */ /* 0x000fe200078e7851 */
[----:B------:R-:W-:Y:S01]  /*5350*/  IMAD.SHL.U32 R14, R96, 0x4, RZ ;  /* 0x00000004600e7824 */ /* 0x000fe200078e00ff */
[----:B------:R-:W-:-:S02]  /*5360*/  LOP3.LUT R103, R103, R140, RZ, 0x3c, !PT ;  /* 0x0000008c67677212 */ /* 0x000fc400078e3cff */
[----:B------:R-:W-:Y:S02]  /*5370*/  LOP3.LUT R81, R138, 0xf0f0f0f, R125, 0x78, !PT ;  /* 0x0f0f0f0f8a517812 */ /* 0x000fe400078e787d */
[----:B------:R-:W-:Y:S02]  /*5380*/  SHF.R.U32.HI R147, RZ, 0x10, R7 ;  /* 0x00000010ff937819 */ /* 0x000fe40000011607 */
[----:B------:R-:W-:Y:S02]  /*5390*/  SHF.R.U64 R138, R0, 0x2, R113 ;  /* 0x00000002008a7819 */ /* 0x000fe40000001271 */
[----:B------:R-:W-:Y:S02]  /*53a0*/  LOP3.LUT R14, R27, 0xcccccccc, R14, 0x78, !PT ;  /* 0xcccccccc1b0e7812 */ /* 0x000fe400078e780e */
[----:B------:R-:W-:Y:S01]  /*53b0*/  SHF.R.U64 R27, R70, 0x2, R111 ;  /* 0x00000002461b7819 */ /* 0x000fe2000000126f */
[----:B------:R-:W-:Y:S01]  /*53c0*/  IMAD.SHL.U32 R30, R103, 0x4, RZ ;  /* 0x00000004671e7824 */ /* 0x000fe200078e00ff */
[----:B------:R-:W-:-:S02]  /*53d0*/  LOP3.LUT R144, R147, R31, RZ, 0x3c, !PT ;  /* 0x0000001f93907212 */ /* 0x000fc400078e3cff */
[----:B------:R-:W-:Y:S02]  /*53e0*/  LOP3.LUT R138, R138, R81, RZ, 0x3c, !PT ;  /* 0x000000518a8a7212 */ /* 0x000fe400078e3cff */
[----:B------:R-:W-:Y:S02]  /*53f0*/  SHF.L.U64.HI R147, R72, 0x10, R145 ;  /* 0x0000001048937819 */ /* 0x000fe40000010291 */
[----:B------:R-:W-:Y:S02]  /*5400*/  LOP3.LUT R79, R79, 0xf0f0f0f, R60, 0x78, !PT ;  /* 0x0f0f0f0f4f4f7812 */ /* 0x000fe400078e783c */
[----:B------:R-:W-:Y:S02]  /*5410*/  LOP3.LUT R27, R27, R78, RZ, 0x3c, !PT ;  /* 0x0000004e1b1b7212 */ /* 0x000fe400078e3cff */
[----:B------:R-:W-:Y:S01]  /*5420*/  SHF.R.U64 R72, R29, 0x2, R88 ;  /* 0x000000021d487819 */ /* 0x000fe20000001258 */
[----:B------:R-:W-:Y:S01]  /*5430*/  IMAD.SHL.U32 R163, R138, 0x4, RZ ;  /* 0x000000048aa37824 */ /* 0x000fe200078e00ff */
[----:B------:R-:W-:-:S02]  /*5440*/  LOP3.LUT R121, R121, 0xcccccccc, R30, 0x78, !PT ;  /* 0xcccccccc79797812 */ /* 0x000fc400078e781e */
[--C-:B------:R-:W-:Y:S01]  /*5450*/  LOP3.LUT R30, R31, 0xffff, R144.reuse, 0x78, !PT ;  /* 0x0000ffff1f1e7812 */ /* 0x100fe200078e7890 */
[----:B------:R-:W-:Y:S01]  /*5460*/  IMAD.SHL.U32 R31, R27, 0x4, RZ ;  /* 0x000000041b1f7824 */ /* 0x000fe200078e00ff */
[----:B------:R-:W-:Y:S02]  /*5470*/  LOP3.LUT R72, R72, R79, RZ, 0x3c, !PT ;  /* 0x0000004f48487212 */ /* 0x000fe400078e3cff */
[C---:B------:R-:W-:Y:S01]  /*5480*/  SHF.L.U64.HI R145, R143.reuse, 0x10, R144 ;  /* 0x000000108f917819 */ /* 0x040fe20000010290 */
[----:B------:R-:W-:Y:S01]  /*5490*/  IMAD.U32 R143, R143, 0x10000, RZ ;  /* 0x000100008f8f7824 */ /* 0x000fe200078e00ff */
[----:B------:R-:W-:Y:S01]  /*54a0*/  LOP3.LUT R163, R0, 0xcccccccc, R163, 0x78, !PT ;  /* 0xcccccccc00a37812 */ /* 0x000fe200078e78a3 */
[----:B------:R-:W-:Y:S01]  /*54b0*/  IMAD.SHL.U32 R0, R72, 0x4, RZ ;  /* 0x0000000448007824 */ /* 0x000fe200078e00ff */
[----:B------:R-:W-:Y:S02]  /*54c0*/  LOP3.LUT R70, R70, 0xcccccccc, R31, 0x78, !PT ;  /* 0xcccccccc46467812 */ /* 0x000fe400078e781f */
[----:B------:R-:W-:-:S02]  /*54d0*/  LOP3.LUT R147, R147, 0xffff0000, RZ, 0xc0, !PT ;  /* 0xffff000093937812 */ /* 0x000fc400078ec0ff */
[----:B------:R-:W-:Y:S02]  /*54e0*/  LOP3.LUT R31, R143, 0xffff0000, RZ, 0xc0, !PT ;  /* 0xffff00008f1f7812 */ /* 0x000fe400078ec0ff */
[----:B------:R-:W-:Y:S02]  /*54f0*/  SHF.R.U32.HI R148, RZ, 0x8, R137 ;  /* 0x00000008ff947819 */ /* 0x000fe40000011689 */
[----:B------:R-:W-:Y:S02]  /*5500*/  LOP3.LUT R0, R29, 0xcccccccc, R0, 0x78, !PT ;  /* 0xcccccccc1d007812 */ /* 0x000fe400078e7800 */
[----:B------:R-:W-:Y:S02]  /*5510*/  LOP3.LUT R29, R147, R3, R6, 0x5a, !PT ;  /* 0x00000003931d7212 */ /* 0x000fe400078e5a06 */
[----:B------:R-:W-:Y:S02]  /*5520*/  LOP3.LUT R144, R31, R6, R3, 0x5a, !PT ;  /* 0x000000061f907212 */ /* 0x000fe400078e5a03 */
[----:B------:R-:W-:-:S02]  /*5530*/  LOP3.LUT R3, R148, R73, RZ, 0x3c, !PT ;  /* 0x0000004994037212 */ /* 0x000fc400078e3cff */
[----:B------:R-:W-:Y:S02]  /*5540*/  SHF.R.U32.HI R31, RZ, 0x8, R117 ;  /* 0x00000008ff1f7819 */ /* 0x000fe40000011675 */
[----:B------:R-:W-:Y:S02]  /*5550*/  LOP3.LUT R6, R7, 0xffff0000, R145, 0x78, !PT ;  /* 0xffff000007067812 */ /* 0x000fe400078e7891 */
[----:B------:R-:W-:Y:S02]  /*5560*/  SHF.R.U64 R146, R142, 0x8, R117 ;  /* 0x000000088e927819 */ /* 0x000fe40000001275 */
[----:B------:R-:W-:Y:S02]  /*5570*/  LOP3.LUT R7, R73, 0xff00ff, R3, 0x78, !PT ;  /* 0x00ff00ff49077812 */ /* 0x000fe400078e7803 */
[----:B------:R-:W-:Y:S02]  /*5580*/  SHF.R.U32.HI R150, RZ, 0x8, R136 ;  /* 0x00000008ff967819 */ /* 0x000fe40000011688 */
[----:B------:R-:W-:-:S02]  /*5590*/  SHF.R.U64 R73, R110, 0x2, R87 ;  /* 0x000000026e497819 */ /* 0x000fc40000001257 */
[----:B------:R-:W-:Y:S02]  /*55a0*/  LOP3.LUT R31, R31, R30, RZ, 0x3c, !PT ;  /* 0x0000001e1f1f7212 */ /* 0x000fe400078e3cff */
[----:B------:R-:W-:Y:S02]  /*55b0*/  LOP3.LUT R146, R146, R153, RZ, 0x3c, !PT ;  /* 0x0000009992927212 */ /* 0x000fe400078e3cff */
[----:B------:R-:W-:Y:S02]  /*55c0*/  LOP3.LUT R150, R150, R29, RZ, 0x3c, !PT ;  /* 0x0000001d96967212 */ /* 0x000fe400078e3cff */
[----:B------:R-:W-:Y:S02]  /*55d0*/  LOP3.LUT R73, R73, R94, RZ, 0x3c, !PT ;  /* 0x0000005e49497212 */ /* 0x000fe400078e3cff */
[----:B------:R-:W-:Y:S02]  /*55e0*/  SHF.L.U64.HI R34, R34, 0x8, R3 ;  /* 0x0000000822227819 */ /* 0x000fe40000010203 */
[----:B------:R-:W-:-:S02]  /*55f0*/  LOP3.LUT R3, R30, 0xff00ff, R31, 0x78, !PT ;  /* 0x00ff00ff1e037812 */ /* 0x000fc400078e781f */
[C---:B------:R-:W-:Y:S01]  /*5600*/  SHF.L.U64.HI R148, R146.reuse, 0x8, R31 ;  /* 0x0000000892947819 */ /* 0x040fe2000001021f */
[----:B------:R-:W-:Y:S01]  /*5610*/  IMAD.SHL.U32 R31, R146, 0x100, RZ ;  /* 0x00000100921f7824 */ /* 0x000fe200078e00ff */
[----:B------:R-:W-:Y:S01]  /*5620*/  LOP3.LUT R30, R29, 0xff00ff, R150, 0x78, !PT ;  /* 0x00ff00ff1d1e7812 */ /* 0x000fe200078e7896 */
[----:B------:R-:W-:Y:S01]  /*5630*/  IMAD.SHL.U32 R29, R73, 0x4, RZ ;  /* 0x00000004491d7824 */ /* 0x000fe200078e00ff */
[----:B------:R-:W-:Y:S02]  /*5640*/  LOP3.LUT R153, R153, 0xff00ff, R146, 0x78, !PT ;  /* 0x00ff00ff99997812 */ /* 0x000fe400078e7892 */
[----:B------:R-:W-:Y:S02]  /*5650*/  SHF.R.U64 R146, R116, 0x2, R91 ;  /* 0x0000000274927819 */ /* 0x000fe4000000125b */
[----:B------:R-:W-:Y:S02]  /*5660*/  LOP3.LUT R142, R142, 0xff00ff00, R31, 0x78, !PT ;  /* 0xff00ff008e8e7812 */ /* 0x000fe400078e781f */
[----:B------:R-:W-:-:S02]  /*5670*/  LOP3.LUT R145, R137, 0xff00ff00, R34, 0x78, !PT ;  /* 0xff00ff0089917812 */ /* 0x000fc400078e7822 */
[--C-:B------:R-:W-:Y:S02]  /*5680*/  SHF.R.U32.HI R31, RZ, 0x8, R80.reuse ;  /* 0x00000008ff1f7819 */ /* 0x100fe40000011650 */
[----:B------:R-:W-:Y:S02]  /*5690*/  SHF.R.U64 R147, R139, 0x8, R80 ;  /* 0x000000088b937819 */ /* 0x000fe40000001250 */
[----:B------:R-:W-:Y:S02]  /*56a0*/  LOP3.LUT R34, R110, 0xcccccccc, R29, 0x78, !PT ;  /* 0xcccccccc6e227812 */ /* 0x000fe400078e781d */
[----:B------:R-:W-:Y:S02]  /*56b0*/  LOP3.LUT R110, R146, R85, RZ, 0x3c, !PT ;  /* 0x00000055926e7212 */ /* 0x000fe400078e3cff */
[----:B------:R-:W-:Y:S02]  /*56c0*/  LOP3.LUT R31, R31, R6, RZ, 0x3c, !PT ;  /* 0x000000061f1f7212 */ /* 0x000fe400078e3cff */
[----:B------:R-:W-:-:S02]  /*56d0*/  LOP3.LUT R147, R147, R144, RZ, 0x3c, !PT ;  /* 0x0000009093937212 */ /* 0x000fc400078e3cff */
[----:B------:R-:W-:Y:S01]  /*56e0*/  SHF.R.U64 R29, R11, 0x2, R22 ;  /* 0x000000020b1d7819 */ /* 0x000fe20000001216 */
[----:B------:R-:W-:Y:S01]  /*56f0*/  IMAD.SHL.U32 R137, R110, 0x4, RZ ;  /* 0x000000046e897824 */ /* 0x000fe200078e00ff */
[----:B------:R-:W-:Y:S02]  /*5700*/  LOP3.LUT R143, R117, 0xff00ff00, R148, 0x78, !PT ;  /* 0xff00ff00758f7812 */ /* 0x000fe400078e7894 */
[--C-:B------:R-:W-:Y:S02]  /*5710*/  LOP3.LUT R117, R6, 0xff00ff, R31.reuse, 0x78, !PT ;  /* 0x00ff00ff06757812 */ /* 0x100fe400078e781f */
[----:B------:R-:W-:Y:S02]  /*5720*/  SHF.L.U64.HI R31, R147, 0x8, R31 ;  /* 0x00000008931f7819 */ /* 0x000fe4000001021f */
[----:B------:R-:W-:Y:S01]  /*5730*/  LOP3.LUT R29, R29, R2, RZ, 0x3c, !PT ;  /* 0x000000021d1d7212 */ /* 0x000fe200078e3cff */
[----:B------:R-:W-:Y:S01]  /*5740*/  IMAD.SHL.U32 R6, R147, 0x100, RZ ;  /* 0x0000010093067824 */ /* 0x000fe200078e00ff */
[----:B------:R-:W-:-:S02]  /*5750*/  SHF.L.U64.HI R141, R141, 0x8, R150 ;  /* 0x000000088d8d7819 */ /* 0x000fc40000010296 */
[----:B------:R-:W-:Y:S02]  /*5760*/  LOP3.LUT R137, R116, 0xcccccccc, R137, 0x78, !PT ;  /* 0xcccccccc74897812 */ /* 0x000fe400078e7889 */
[----:B------:R-:W-:Y:S01]  /*5770*/  LOP3.LUT R31, R80, 0xff00ff00, R31, 0x78, !PT ;  /* 0xff00ff00501f7812 */ /* 0x000fe200078e781f */
[----:B------:R-:W-:Y:S01]  /*5780*/  IMAD.SHL.U32 R80, R29, 0x4, RZ ;  /* 0x000000041d507824 */ /* 0x000fe200078e00ff */
[----:B------:R-:W-:Y:S02]  /*5790*/  SHF.R.U32.HI R116, RZ, 0x4, R4 ;  /* 0x00000004ff747819 */ /* 0x000fe40000011604 */
[----:B------:R-:W-:Y:S02]  /*57a0*/  LOP3.LUT R136, R136, 0xff00ff00, R141, 0x78, !PT ;  /* 0xff00ff0088887812 */ /* 0x000fe400078e788d */
[----:B------:R-:W-:Y:S02]  /*57b0*/  SHF.R.U32.HI R146, RZ, 0x4, R86 ;  /* 0x00000004ff927819 */ /* 0x000fe40000011656 */
[----:B------:R-:W-:-:S02]  /*57c0*/  LOP3.LUT R6, R139, 0xff00ff00, R6, 0x78, !PT ;  /* 0xff00ff008b067812 */ /* 0x000fc400078e7806 */
[----:B------:R-:W-:Y:S02]  /*57d0*/  SHF.R.U32.HI R141, RZ, 0x4, R97 ;  /* 0x00000004ff8d7819 */ /* 0x000fe40000011661 */
[----:B------:R-:W-:Y:S02]  /*57e0*/  LOP3.LUT R139, R116, R7, RZ, 0x3c, !PT ;  /* 0x00000007748b7212 */ /* 0x000fe400078e3cff */
[----:B------:R-:W-:Y:S02]  /*57f0*/  LOP3.LUT R11, R11, 0xcccccccc, R80, 0x78, !PT ;  /* 0xcccccccc0b0b7812 */ /* 0x000fe400078e7850 */
[----:B------:R-:W-:Y:S02]  /*5800*/  LOP3.LUT R116, R146, R145, RZ, 0x3c, !PT ;  /* 0x0000009192747212 */ /* 0x000fe400078e3cff */
[----:B------:R-:W-:Y:S02]  /*5810*/  LOP3.LUT R80, R141, R30, RZ, 0x3c, !PT ;  /* 0x0000001e8d507212 */ /* 0x000fe400078e3cff */
[----:B------:R-:W-:-:S02]  /*5820*/  LOP3.LUT R7, R7, 0xf0f0f0f, R139, 0x78, !PT ;  /* 0x0f0f0f0f07077812 */ /* 0x000fc400078e788b */
[----:B------:R-:W-:Y:S02]  /*5830*/  SHF.L.U64.HI R139, R132, 0x4, R139 ;  /* 0x00000004848b7819 */ /* 0x000fe4000001028b */
[----:B------:R-:W-:Y:S02]  /*5840*/  LOP3.LUT R132, R145, 0xf0f0f0f, R116, 0x78, !PT ;  /* 0x0f0f0f0f91847812 */ /* 0x000fe400078e7874 */
[----:B------:R-:W-:Y:S02]  /*5850*/  LOP3.LUT R141, R30, 0xf0f0f0f, R80, 0x78, !PT ;  /* 0x0f0f0f0f1e8d7812 */ /* 0x000fe400078e7850 */
[----:B------:R-:W-:Y:S02]  /*5860*/  SHF.L.U64.HI R145, R125, 0x4, R116 ;  /* 0x000000047d917819 */ /* 0x000fe40000010274 */
[----:B------:R-:W-:Y:S02]  /*5870*/  SHF.R.U32.HI R146, RZ, 0x4, R102 ;  /* 0x00000004ff927819 */ /* 0x000fe40000011666 */
[----:B------:R-:W-:-:S02]  /*5880*/  LOP3.LUT R125, R140, 0x33333333, R103, 0x78, !PT ;  /* 0x333333338c7d7812 */ /* 0x000fc400078e7867 */
[----:B------:R-:W-:Y:S02]  /*5890*/  SHF.R.U64 R30, R120, 0x1, R5 ;  /* 0x00000001781e7819 */ /* 0x000fe40000001205 */
[----:B------:R-:W-:Y:S02]  /*58a0*/  SHF.L.U64.HI R80, R35, 0x4, R80 ;  /* 0x0000000423507819 */ /* 0x000fe40000010250 */
[----:B------:R-:W-:Y:S02]  /*58b0*/  LOP3.LUT R35, R146, R3, RZ, 0x3c, !PT ;  /* 0x0000000392237212 */ /* 0x000fe400078e3cff */
[----:B------:R-:W-:Y:S02]  /*58c0*/  LOP3.LUT R30, R30, R125, RZ, 0x3c, !PT ;  /* 0x0000007d1e1e7212 */ /* 0x000fe400078e3cff */
[----:B------:R-:W-:Y:S02]  /*58d0*/  LOP3.LUT R144, R144, 0xff00ff, R147, 0x78, !PT ;  /* 0x00ff00ff90907812 */ /* 0x000fe400078e7893 */
[----:B------:R-:W-:-:S02]  /*58e0*/  SHF.R.U32.HI R147, RZ, 0x4, R151 ;  /* 0x00000004ff937819 */ /* 0x000fc40000011697 */
[----:B------:R-:W-:Y:S02]  /*58f0*/  LOP3.LUT R140, R4, 0xf0f0f0f0, R139, 0x78, !PT ;  /* 0xf0f0f0f0048c7812 */ /* 0x000fe400078e788b */
[----:B------:R-:W-:Y:S02]  /*5900*/  SHF.R.U64 R116, R129, 0x4, R102 ;  /* 0x0000000481747819 */ /* 0x000fe40000001266 */
[----:B------:R-:W-:Y:S01]  /*5910*/  LOP3.LUT R139, R3, 0xf0f0f0f, R35, 0x78, !PT ;  /* 0x0f0f0f0f038b7812 */ /* 0x000fe200078e7823 */
[----:B------:R-:W-:Y:S01]  /*5920*/  IMAD.SHL.U32 R3, R30, 0x2, RZ ;  /* 0x000000021e037824 */ /* 0x000fe200078e00ff */
[----:B------:R-:W-:Y:S02]  /*5930*/  LOP3.LUT R147, R147, R136, RZ, 0x3c, !PT ;  /* 0x0000008893937212 */ /* 0x000fe400078e3cff */
[----:B------:R-:W-:Y:S02]  /*5940*/  LOP3.LUT R116, R116, R153, RZ, 0x3c, !PT ;  /* 0x0000009974747212 */ /* 0x000fe400078e3cff */
[----:B------:R-:W-:-:S02]  /*5950*/  LOP3.LUT R4, R120, 0xaaaaaaaa, R3, 0x78, !PT ;  /* 0xaaaaaaaa78047812 */ /* 0x000fc400078e7803 */
[--C-:B------:R-:W-:Y:S02]  /*5960*/  SHF.L.U64.HI R146, R60, 0x4, R147.reuse ;  /* 0x000000043c927819 */ /* 0x100fe40000010293 */
[----:B------:R-:W-:Y:S02]  /*5970*/  LOP3.LUT R3, R136, 0xf0f0f0f, R147, 0x78, !PT ;  /* 0x0f0f0f0f88037812 */ /* 0x000fe400078e7893 */
[----:B------:R-:W-:Y:S02]  /*5980*/  SHF.R.U32.HI R60, RZ, 0x4, R24 ;  /* 0x00000004ff3c7819 */ /* 0x000fe40000011618 */
[----:B------:R-:W-:Y:S02]  /*5990*/  LOP3.LUT R153, R153, 0xf0f0f0f, R116, 0x78, !PT ;  /* 0x0f0f0f0f99997812 */ /* 0x000fe400078e7874 */
[C---:B------:R-:W-:Y:S01]  /*59a0*/  SHF.L.U64.HI R35, R116.reuse, 0x4, R35 ;  /* 0x0000000474237819 */ /* 0x040fe20000010223 */
[----:B------:R-:W-:Y:S01]  /*59b0*/  IMAD.SHL.U32 R116, R116, 0x10, RZ ;  /* 0x0000001074747824 */ /* 0x000fe200078e00ff */
[----:B------:R-:W-:-:S02]  /*59c0*/  SHF.R.U64 R147, R133, 0x4, R24 ;  /* 0x0000000485937819 */ /* 0x000fc40000001218 */
[----:B------:R-:W-:Y:S02]  /*59d0*/  LOP3.LUT R60, R60, R143, RZ, 0x3c, !PT ;  /* 0x0000008f3c3c7212 */ /* 0x000fe400078e3cff */
[----:B------:R-:W-:Y:S02]  /*59e0*/  LOP3.LUT R147, R147, R142, RZ, 0x3c, !PT ;  /* 0x0000008e93937212 */ /* 0x000fe400078e3cff */
[----:B------:R-:W-:Y:S02]  /*59f0*/  LOP3.LUT R129, R129, 0xf0f0f0f0, R116, 0x78, !PT ;  /* 0xf0f0f0f081817812 */ /* 0x000fe400078e7874 */
[----:B------:R-:W-:Y:S02]  /*5a00*/  LOP3.LUT R35, R102, 0xf0f0f0f0, R35, 0x78, !PT ;  /* 0xf0f0f0f066237812 */ /* 0x000fe400078e7823 */
[----:B------:R-:W-:Y:S02]  /*5a10*/  LOP3.LUT R136, R61, 0x33333333, R96, 0x78, !PT ;  /* 0x333333333d887812 */ /* 0x000fe400078e7860 */
[----:B------:R-:W-:-:S02]  /*5a20*/  SHF.R.U64 R165, R131, 0x1, R134 ;  /* 0x0000000183a57819 */ /* 0x000fc40000001286 */
[----:B------:R-:W-:Y:S02]  /*5a30*/  SHF.R.U32.HI R102, RZ, 0x4, R128 ;  /* 0x00000004ff667819 */ /* 0x000fe40000011680 */
[--C-:B------:R-:W-:Y:S02]  /*5a40*/  LOP3.LUT R116, R143, 0xf0f0f0f, R60.reuse, 0x78, !PT ;  /* 0x0f0f0f0f8f747812 */ /* 0x100fe400078e783c */
[C---:B------:R-:W-:Y:S01]  /*5a50*/  SHF.L.U64.HI R143, R147.reuse, 0x4, R60 ;  /* 0x00000004938f7819 */ /* 0x040fe2000001023c */
[----:B------:R-:W-:Y:S01]  /*5a60*/  IMAD.SHL.U32 R60, R147, 0x10, RZ ;  /* 0x00000010933c7824 */ /* 0x000fe200078e00ff */
[----:B------:R-:W-:Y:S02]  /*5a70*/  LOP3.LUT R97, R97, 0xf0f0f0f0, R80, 0x78, !PT ;  /* 0xf0f0f0f061617812 */ /* 0x000fe400078e7850 */
[----:B------:R-:W-:Y:S02]  /*5a80*/  LOP3.LUT R165, R165, R136, RZ, 0x3c, !PT ;  /* 0x00000088a5a57212 */ /* 0x000fe400078e3cff */
[----:B------:R-:W-:-:S02]  /*5a90*/  SHF.R.U64 R157, R135, 0x4, R128 ;  /* 0x00000004879d7819 */ /* 0x000fc40000001280 */
[----:B------:R-:W-:Y:S02]  /*5aa0*/  LOP3.LUT R80, R102, R117, RZ, 0x3c, !PT ;  /* 0x0000007566507212 */ /* 0x000fe400078e3cff */
[----:B------:R-:W-:Y:S02]  /*5ab0*/  LOP3.LUT R102, R81, 0x33333333, R138, 0x78, !PT ;  /* 0x3333333351667812 */ /* 0x000fe400078e788a */
[----:B------:R-:W-:Y:S02]  /*5ac0*/  SHF.R.U64 R161, R127, 0x1, R130 ;  /* 0x000000017fa17819 */ /* 0x000fe40000001282 */
[----:B------:R-:W-:Y:S01]  /*5ad0*/  LOP3.LUT R61, R133, 0xf0f0f0f0, R60, 0x78, !PT ;  /* 0xf0f0f0f0853d7812 */ /* 0x000fe200078e783c */
[----:B------:R-:W-:Y:S01]  /*5ae0*/  IMAD.SHL.U32 R60, R165, 0x2, RZ ;  /* 0x00000002a53c7824 */ /* 0x000fe200078e00ff */
[----:B------:R-:W-:Y:S02]  /*5af0*/  LOP3.LUT R157, R157, R144, RZ, 0x3c, !PT ;  /* 0x000000909d9d7212 */ /* 0x000fe400078e3cff */
[----:B------:R-:W-:-:S02]  /*5b00*/  LOP3.LUT R161, R161, R102, RZ, 0x3c, !PT ;  /* 0x00000066a1a17212 */ /* 0x000fc400078e3cff */
[--C-:B------:R-:W-:Y:S02]  /*5b10*/  LOP3.LUT R117, R117, 0xf0f0f0f, R80.reuse, 0x78, !PT ;  /* 0x0f0f0f0f75757812 */ /* 0x100fe400078e7850 */
[C---:B------:R-:W-:Y:S01]  /*5b20*/  SHF.L.U64.HI R149, R157.reuse, 0x4, R80 ;  /* 0x000000049d957819 */ /* 0x040fe20000010250 */
[----:B------:R-:W-:Y:S01]  /*5b30*/  IMAD.SHL.U32 R80, R157, 0x10, RZ ;  /* 0x000000109d507824 */ /* 0x000fe200078e00ff */
[----:B------:R-:W-:Y:S02]  /*5b40*/  SHF.R.U64 R133, R66, 0x4, R59 ;  /* 0x0000000442857819 */ /* 0x000fe4000000123b */
[----:B------:R-:W-:Y:S01]  /*5b50*/  LOP3.LUT R131, R131, 0xaaaaaaaa, R60, 0x78, !PT ;  /* 0xaaaaaaaa83837812 */ /* 0x000fe200078e783c */
[----:B------:R-:W-:Y:S01]  /*5b60*/  IMAD.SHL.U32 R60, R161, 0x2, RZ ;  /* 0x00000002a13c7824 */ /* 0x000fe200078e00ff */
[----:B------:R-:W-:Y:S02]  /*5b70*/  LOP3.LUT R133, R133, R6, RZ, 0x3c, !PT ;  /* 0x0000000685857212 */ /* 0x000fe400078e3cff */
[----:B------:R-:W-:-:S02]  /*5b80*/  LOP3.LUT R80, R135, 0xf0f0f0f0, R80, 0x78, !PT ;  /* 0xf0f0f0f087507812 */ /* 0x000fc400078e7850 */
[----:B------:R-:W-:Y:S02]  /*5b90*/  LOP3.LUT R135, R142, 0xf0f0f0f, R147, 0x78, !PT ;  /* 0x0f0f0f0f8e877812 */ /* 0x000fe400078e7893 */
[----:B------:R-:W-:Y:S02]  /*5ba0*/  LOP3.LUT R127, R127, 0xaaaaaaaa, R60, 0x78, !PT ;  /* 0xaaaaaaaa7f7f7812 */ /* 0x000fe400078e783c */
[----:B------:R-:W-:Y:S02]  /*5bb0*/  SHF.R.U32.HI R142, RZ, 0x4, R59 ;  /* 0x00000004ff8e7819 */ /* 0x000fe4000001163b */
[----:B------:R-:W-:Y:S02]  /*5bc0*/  LOP3.LUT R60, R6, 0xf0f0f0f, R133, 0x78, !PT ;  /* 0x0f0f0f0f063c7812 */ /* 0x000fe400078e7885 */
[----:B------:R-:W-:Y:S02]  /*5bd0*/  LOP3.LUT R6, R24, 0xf0f0f0f0, R143, 0x78, !PT ;  /* 0xf0f0f0f018067812 */ /* 0x000fe400078e788f */
[----:B------:R-:W-:-:S02]  /*5be0*/  SHF.R.U32.HI R24, RZ, 0x2, R124 ;  /* 0x00000002ff187819 */ /* 0x000fc4000001167c */
[----:B------:R-:W-:Y:S02]  /*5bf0*/  LOP3.LUT R142, R142, R31, RZ, 0x3c, !PT ;  /* 0x0000001f8e8e7212 */ /* 0x000fe400078e3cff */
[----:B------:R-:W-:Y:S02]  /*5c00*/  LOP3.LUT R86, R86, 0xf0f0f0f0, R145, 0x78, !PT ;  /* 0xf0f0f0f056567812 */ /* 0x000fe400078e7891 */
[----:B------:R-:W-:Y:S02]  /*5c10*/  LOP3.LUT R24, R24, R7, RZ, 0x3c, !PT ;  /* 0x0000000718187212 */ /* 0x000fe400078e3cff */
[----:B------:R-:W-:Y:S02]  /*5c20*/  SHF.R.U32.HI R145, RZ, 0x2, R113 ;  /* 0x00000002ff917819 */ /* 0x000fe40000011671 */
[----:B------:R-:W-:Y:S02]  /*5c30*/  LOP3.LUT R31, R31, 0xf0f0f0f, R142, 0x78, !PT ;  /* 0x0f0f0f0f1f1f7812 */ /* 0x000fe400078e788e */
[----:B------:R-:W-:-:S02]  /*5c40*/  LOP3.LUT R81, R128, 0xf0f0f0f0, R149, 0x78, !PT ;  /* 0xf0f0f0f080517812 */ /* 0x000fc400078e7895 */
[----:B------:R-:W-:Y:S02]  /*5c50*/  SHF.L.U64.HI R142, R133, 0x4, R142 ;  /* 0x00000004858e7819 */ /* 0x000fe4000001028e */
[----:B------:R-:W-:Y:S02]  /*5c60*/  SHF.R.U32.HI R128, RZ, 0x2, R92 ;  /* 0x00000002ff807819 */ /* 0x000fe4000001165c */
[--C-:B------:R-:W-:Y:S02]  /*5c70*/  LOP3.LUT R7, R7, 0x33333333, R24.reuse, 0x78, !PT ;  /* 0x3333333307077812 */ /* 0x100fe400078e7818 */
[----:B------:R-:W-:Y:S02]  /*5c80*/  SHF.L.U64.HI R103, R103, 0x2, R24 ;  /* 0x0000000267677819 */ /* 0x000fe40000010218 */
[----:B------:R-:W-:Y:S01]  /*5c90*/  LOP3.LUT R145, R145, R132, RZ, 0x3c, !PT ;  /* 0x0000008491917212 */ /* 0x000fe200078e3cff */
[----:B------:R-:W-:Y:S01]  /*5ca0*/  IMAD.SHL.U32 R133, R133, 0x10, RZ ;  /* 0x0000001085857824 */ /* 0x000fe200078e00ff */
[----:B------:R-:W-:-:S02]  /*5cb0*/  SHF.R.U32.HI R24, RZ, 0x2, R107 ;  /* 0x00000002ff187819 */ /* 0x000fc4000001166b */
[----:B------:R-:W-:Y:S02]  /*5cc0*/  SHF.R.U32.HI R143, RZ, 0x2, R111 ;  /* 0x00000002ff8f7819 */ /* 0x000fe4000001166f */
[----:B------:R-:W-:Y:S02]  /*5cd0*/  LOP3.LUT R59, R59, 0xf0f0f0f0, R142, 0x78, !PT ;  /* 0xf0f0f0f03b3b7812 */ /* 0x000fe400078e788e */
[----:B------:R-:W-:Y:S02]  /*5ce0*/  LOP3.LUT R128, R128, R141, RZ, 0x3c, !PT ;  /* 0x0000008d80807212 */ /* 0x000fe400078e3cff */
[----:B------:R-:W-:Y:S02]  /*5cf0*/  SHF.L.U64.HI R142, R138, 0x2, R145 ;  /* 0x000000028a8e7819 */ /* 0x000fe40000010291 */
[----:B------:R-:W-:Y:S02]  /*5d00*/  LOP3.LUT R138, R24, R139, RZ, 0x3c, !PT ;  /* 0x0000008b188a7212 */ /* 0x000fe400078e3cff */
[----:B------:R-:W-:-:S02]  /*5d10*/  LOP3.LUT R24, R143, R140, RZ, 0x3c, !PT ;  /* 0x0000008c8f187212 */ /* 0x000fc400078e3cff */
[----:B------:R-:W-:Y:S02]  /*5d20*/  LOP3.LUT R78, R78, 0x33333333, R27, 0x78, !PT ;  /* 0x333333334e4e7812 */ /* 0x000fe400078e781b */
[----:B------:R-:W-:Y:S02]  /*5d30*/  SHF.R.U64 R159, R123, 0x1, R126 ;  /* 0x000000017b9f7819 */ /* 0x000fe4000000127e */
[----:B------:R-:W-:Y:S02]  /*5d40*/  LOP3.LUT R66, R66, 0xf0f0f0f0, R133, 0x78, !PT ;  /* 0xf0f0f0f042427812 */ /* 0x000fe400078e7885 */
[----:B------:R-:W-:Y:S02]  /*5d50*/  LOP3.LUT R120, R144, 0xf0f0f0f, R157, 0x78, !PT ;  /* 0x0f0f0f0f90787812 */ /* 0x000fe400078e789d */
[--C-:B------:R-:W-:Y:S02]  /*5d60*/  LOP3.LUT R133, R141, 0x33333333, R128.reuse, 0x78, !PT ;  /* 0x333333338d857812 */ /* 0x100fe400078e7880 */
[----:B------:R-:W-:-:S02]  /*5d70*/  SHF.L.U64.HI R141, R96, 0x2, R128 ;  /* 0x00000002608d7819 */ /* 0x000fc40000010280 */
[----:B------:R-:W-:Y:S02]  /*5d80*/  SHF.R.U64 R144, R106, 0x2, R107 ;  /* 0x000000026a907819 */ /* 0x000fe4000000126b */
[--C-:B------:R-:W-:Y:S02]  /*5d90*/  LOP3.LUT R128, R140, 0x33333333, R24.reuse, 0x78, !PT ;  /* 0x333333338c807812 */ /* 0x100fe400078e7818 */
[----:B------:R-:W-:Y:S02]  /*5da0*/  LOP3.LUT R159, R159, R78, RZ, 0x3c, !PT ;  /* 0x0000004e9f9f7212 */ /* 0x000fe400078e3cff */
[----:B------:R-:W-:Y:S02]  /*5db0*/  SHF.L.U64.HI R140, R27, 0x2, R24 ;  /* 0x000000021b8c7819 */ /* 0x000fe40000010218 */
[----:B------:R-:W-:Y:S02]  /*5dc0*/  SHF.R.U64 R24, R119, 0x1, R122 ;  /* 0x0000000177187819 */ /* 0x000fe4000000127a */
[----:B------:R-:W-:Y:S01]  /*5dd0*/  LOP3.LUT R144, R144, R153, RZ, 0x3c, !PT ;  /* 0x0000009990907212 */ /* 0x000fe200078e3cff */
[----:B------:R-:W-:Y:S01]  /*5de0*/  IMAD.SHL.U32 R96, R159, 0x2, RZ ;  /* 0x000000029f607824 */ /* 0x000fe200078e00ff */
[----:B------:R-:W-:-:S02]  /*5df0*/  LOP3.LUT R24, R24, R121, RZ, 0x3c, !PT ;  /* 0x0000007918187212 */ /* 0x000fc400078e3cff */
[----:B------:R-:W-:Y:S01]  /*5e00*/  LOP3.LUT R27, R139, 0x33333333, R138, 0x78, !PT ;  /* 0x333333338b1b7812 */ /* 0x000fe200078e788a */
[C---:B------:R-:W-:Y:S01]  /*5e10*/  IMAD.SHL.U32 R139, R144.reuse, 0x4, RZ ;  /* 0x00000004908b7824 */ /* 0x040fe200078e00ff */
[----:B------:R-:W-:Y:S02]  /*5e20*/  LOP3.LUT R153, R153, 0x33333333, R144, 0x78, !PT ;  /* 0x3333333399997812 */ /* 0x000fe400078e7890 */
[----:B------:R-:W-:Y:S02]  /*5e30*/  SHF.L.U64.HI R138, R144, 0x2, R138 ;  /* 0x00000002908a7819 */ /* 0x000fe4000001028a */
[----:B------:R-:W-:Y:S02]  /*5e40*/  SHF.R.U32.HI R144, RZ, 0x2, R87 ;  /* 0x00000002ff907819 */ /* 0x000fe40000011657 */
[----:B------:R-:W-:Y:S01]  /*5e50*/  LOP3.LUT R123, R123, 0xaaaaaaaa, R96, 0x78, !PT ;  /* 0xaaaaaaaa7b7b7812 */ /* 0x000fe200078e7860 */
[----:B------:R-:W-:Y:S01]  /*5e60*/  IMAD.SHL.U32 R96, R24, 0x2, RZ ;  /* 0x0000000218607824 */ /* 0x000fe200078e00ff */
[----:B------:R-:W-:-:S02]  /*5e70*/  LOP3.LUT R107, R107, 0xcccccccc, R138, 0x78, !PT ;  /* 0xcccccccc6b6b7812 */ /* 0x000fc400078e788a */
[----:B------:R-:W-:Y:S02]  /*5e80*/  LOP3.LUT R138, R144, R97, RZ, 0x3c, !PT ;  /* 0x00000061908a7212 */ /* 0x000fe400078e3cff */
[----:B------:R-:W-:Y:S02]  /*5e90*/  LOP3.LUT R151, R151, 0xf0f0f0f0, R146, 0x78, !PT ;  /* 0xf0f0f0f097977812 */ /* 0x000fe400078e7892 */
[----:B------:R-:W-:Y:S02]  /*5ea0*/  LOP3.LUT R119, R119, 0xaaaaaaaa, R96, 0x78, !PT ;  /* 0xaaaaaaaa77777812 */ /* 0x000fe400078e7860 */
[----:B------:R-:W-:Y:S02]  /*5eb0*/  LOP3.LUT R132, R132, 0x33333333, R145, 0x78, !PT ;  /* 0x3333333384847812 */ /* 0x000fe400078e7891 */
[----:B------:R-:W-:Y:S02]  /*5ec0*/  SHF.R.U32.HI R146, RZ, 0x2, R88 ;  /* 0x00000002ff927819 */ /* 0x000fe40000011658 */
[----:B------:R-:W-:-:S02]  /*5ed0*/  LOP3.LUT R96, R79, 0x33333333, R72, 0x78, !PT ;  /* 0x333333334f607812 */ /* 0x000fc400078e7848 */
[----:B------:R-:W-:Y:S02]  /*5ee0*/  LOP3.LUT R97, R97, 0x33333333, R138, 0x78, !PT ;  /* 0x3333333361617812 */ /* 0x000fe400078e788a */
[----:B------:R-:W-:Y:S02]  /*5ef0*/  SHF.R.U64 R145, R99, 0x1, R18 ;  /* 0x0000000163917819 */ /* 0x000fe40000001212 */
[----:B------:R-:W-:Y:S02]  /*5f00*/  LOP3.LUT R94, R94, 0x33333333, R73, 0x78, !PT ;  /* 0x333333335e5e7812 */ /* 0x000fe400078e7849 */
[----:B------:R-:W-:Y:S02]  /*5f10*/  SHF.L.U64.HI R138, R73, 0x2, R138 ;  /* 0x00000002498a7819 */ /* 0x000fe4000001028a */
[----:B------:R-:W-:Y:S02]  /*5f20*/  SHF.R.U32.HI R79, RZ, 0x2, R91 ;  /* 0x00000002ff4f7819 */ /* 0x000fe4000001165b */
[----:B------:R-:W-:-:S02]  /*5f30*/  SHF.R.U64 R73, R112, 0x2, R75 ;  /* 0x0000000270497819 */ /* 0x000fc4000000124b */
[----:B------:R-:W-:Y:S02]  /*5f40*/  LOP3.LUT R106, R106, 0xcccccccc, R139, 0x78, !PT ;  /* 0xcccccccc6a6a7812 */ /* 0x000fe400078e788b */
[----:B------:R-:W-:Y:S02]  /*5f50*/  LOP3.LUT R139, R146, R3, RZ, 0x3c, !PT ;  /* 0x00000003928b7212 */ /* 0x000fe400078e3cff */
[----:B------:R-:W-:Y:S02]  /*5f60*/  LOP3.LUT R145, R145, R96, RZ, 0x3c, !PT ;  /* 0x0000006091917212 */ /* 0x000fe400078e3cff */
[----:B------:R-:W-:Y:S02]  /*5f70*/  SHF.R.U32.HI R144, RZ, 0x2, R75 ;  /* 0x00000002ff907819 */ /* 0x000fe4000001164b */
[----:B------:R-:W-:Y:S02]  /*5f80*/  LOP3.LUT R79, R79, R86, RZ, 0x3c, !PT ;  /* 0x000000564f4f7212 */ /* 0x000fe400078e3cff */
[----:B------:R-:W-:-:S02]  /*5f90*/  LOP3.LUT R73, R73, R120, RZ, 0x3c, !PT ;  /* 0x0000007849497212 */ /* 0x000fc400078e3cff */
[----:B------:R-:W-:Y:S02]  /*5fa0*/  LOP3.LUT R124, R124, 0xcccccccc, R103, 0x78, !PT ;  /* 0xcccccccc7c7c7812 */ /* 0x000fe400078e7867 */
[--C-:B------:R-:W-:Y:S02]  /*5fb0*/  LOP3.LUT R103, R3, 0x33333333, R139.reuse, 0x78, !PT ;  /* 0x3333333303677812 */ /* 0x100fe400078e788b */
[----:B------:R-:W-:Y:S02]  /*5fc0*/  LOP3.LUT R85, R85, 0x33333333, R110, 0x78, !PT ;  /* 0x3333333355557812 */ /* 0x000fe400078e786e */
[----:B------:R-:W-:Y:S01]  /*5fd0*/  SHF.L.U64.HI R3, R72, 0x2, R139 ;  /* 0x0000000248037819 */ /* 0x000fe2000001028b */
[----:B------:R-:W-:Y:S01]  /*5fe0*/  IMAD.SHL.U32 R72, R145, 0x2, RZ ;  /* 0x0000000291487824 */ /* 0x000fe200078e00ff */
[----:B------:R-:W-:Y:S02]  /*5ff0*/  LOP3.LUT R144, R144, R117, RZ, 0x3c, !PT ;  /* 0x0000007590907212 */ /* 0x000fe400078e3cff */
[----:B------:R-:W-:-:S02]  /*6000*/  LOP3.LUT R86, R86, 0x33333333, R79, 0x78, !PT ;  /* 0x3333333356567812 */ /* 0x000fc400078e784f */
[----:B------:R-:W-:Y:S02]  /*6010*/  SHF.L.U64.HI R110, R110, 0x2, R79 ;  /* 0x000000026e6e7819 */ /* 0x000fe4000001024f */
[----:B------:R-:W-:Y:S01]  /*6020*/  LOP3.LUT R79, R113, 0xcccccccc, R142, 0x78, !PT ;  /* 0xcccccccc714f7812 */ /* 0x000fe200078e788e */
[----:B------:R-:W-:Y:S01]  /*6030*/  IMAD.SHL.U32 R113, R73, 0x4, RZ ;  /* 0x0000000449717824 */ /* 0x000fe200078e00ff */
[----:B------:R-:W-:Y:S02]  /*6040*/  SHF.R.U64 R142, R51, 0x2, R52 ;  /* 0x00000002338e7819 */ /* 0x000fe40000001234 */
[--C-:B------:R-:W-:Y:S02]  /*6050*/  LOP3.LUT R117, R117, 0x33333333, R144.reuse, 0x78, !PT ;  /* 0x3333333375757812 */ /* 0x100fe400078e7890 */
[----:B------:R-:W-:Y:S02]  /*6060*/  LOP3.LUT R120, R120, 0x33333333, R73, 0x78, !PT ;  /* 0x3333333378787812 */ /* 0x000fe400078e7849 */
[----:B------:R-:W-:-:S02]  /*6070*/  SHF.L.U64.HI R144, R73, 0x2, R144 ;  /* 0x0000000249907819 */ /* 0x000fc40000010290 */
[----:B------:R-:W-:Y:S02]  /*6080*/  SHF.R.U32.HI R143, RZ, 0x2, R52 ;  /* 0x00000002ff8f7819 */ /* 0x000fe40000011634 */
[----:B------:R-:W-:Y:S02]  /*6090*/  LOP3.LUT R99, R99, 0xaaaaaaaa, R72, 0x78, !PT ;  /* 0xaaaaaaaa63637812 */ /* 0x000fe400078e7848 */
[----:B------:R-:W-:Y:S02]  /*60a0*/  LOP3.LUT R73, R111, 0xcccccccc, R140, 0x78, !PT ;  /* 0xcccccccc6f497812 */ /* 0x000fe400078e788c */
[----:B------:R-:W-:Y:S02]  /*60b0*/  LOP3.LUT R72, R112, 0xcccccccc, R113, 0x78, !PT ;  /* 0xcccccccc70487812 */ /* 0x000fe400078e7871 */
[----:B------:R-:W-:Y:S02]  /*60c0*/  LOP3.LUT R140, R142, R135, RZ, 0x3c, !PT ;  /* 0x000000878e8c7212 */ /* 0x000fe400078e3cff */
[----:B------:R-:W-:-:S02]  /*60d0*/  SHF.R.U32.HI R112, RZ, 0x2, R44 ;  /* 0x00000002ff707819 */ /* 0x000fc4000001162c */
[----:B------:R-:W-:Y:S02]  /*60e0*/  LOP3.LUT R143, R143, R116, RZ, 0x3c, !PT ;  /* 0x000000748f8f7212 */ /* 0x000fe400078e3cff */
[----:B------:R-:W-:Y:S02]  /*60f0*/  SHF.R.U64 R142, R43, 0x2, R44 ;  /* 0x000000022b8e7819 */ /* 0x000fe4000000122c */
[----:B------:R-:W-:Y:S02]  /*6100*/  LOP3.LUT R92, R92, 0xcccccccc, R141, 0x78, !PT ;  /* 0xcccccccc5c5c7812 */ /* 0x000fe400078e788d */
[----:B------:R-:W-:Y:S02]  /*6110*/  LOP3.LUT R113, R135, 0x33333333, R140, 0x78, !PT ;  /* 0x3333333387717812 */ /* 0x000fe400078e788c */
[----:B------:R-:W-:Y:S02]  /*6120*/  LOP3.LUT R135, R112, R35, RZ, 0x3c, !PT ;  /* 0x0000002370877212 */ /* 0x000fe400078e3cff */
[----:B------:R-:W-:-:S02]  /*6130*/  SHF.R.U64 R141, R93, 0x1, R100 ;  /* 0x000000015d8d7819 */ /* 0x000fc40000001264 */
[--C-:B------:R-:W-:Y:S02]  /*6140*/  LOP3.LUT R116, R116, 0x33333333, R143.reuse, 0x78, !PT ;  /* 0x3333333374747812 */ /* 0x100fe400078e788f */
[----:B------:R-:W-:Y:S02]  /*6150*/  LOP3.LUT R142, R142, R129, RZ, 0x3c, !PT ;  /* 0x000000818e8e7212 */ /* 0x000fe400078e3cff */
[C---:B------:R-:W-:Y:S01]  /*6160*/  SHF.L.U64.HI R143, R140.reuse, 0x2, R143 ;  /* 0x000000028c8f7819 */ /* 0x040fe2000001028f */
[----:B------:R-:W-:Y:S01]  /*6170*/  IMAD.SHL.U32 R140, R140, 0x4, RZ ;  /* 0x000000048c8c7824 */ /* 0x000fe200078e00ff */
[----:B------:R-:W-:Y:S02]  /*6180*/  SHF.R.U64 R139, R89, 0x1, R98 ;  /* 0x00000001598b7819 */ /* 0x000fe40000001262 */
[----:B------:R-:W-:Y:S02]  /*6190*/  LOP3.LUT R112, R35, 0x33333333, R135, 0x78, !PT ;  /* 0x3333333323707812 */ /* 0x000fe400078e7887 */
[----:B------:R-:W-:-:S02]  /*61a0*/  LOP3.LUT R141, R141, R94, RZ, 0x3c, !PT ;  /* 0x0000005e8d8d7212 */ /* 0x000fc400078e3cff */
[----:B------:R-:W-:Y:S02]  /*61b0*/  LOP3.LUT R111, R129, 0x33333333, R142, 0x78, !PT ;  /* 0x33333333816f7812 */ /* 0x000fe400078e788e */
[C---:B------:R-:W-:Y:S01]  /*61c0*/  SHF.L.U64.HI R35, R142.reuse, 0x2, R135 ;  /* 0x000000028e237819 */ /* 0x040fe20000010287 */
[----:B------:R-:W-:Y:S01]  /*61d0*/  IMAD.SHL.U32 R142, R142, 0x4, RZ ;  /* 0x000000048e8e7824 */ /* 0x000fe200078e00ff */
[----:B------:R-:W-:Y:S02]  /*61e0*/  LOP3.LUT R139, R139, R14, RZ, 0x3c, !PT ;  /* 0x0000000e8b8b7212 */ /* 0x000fe400078e3cff */
[----:B------:R-:W-:Y:S01]  /*61f0*/  LOP3.LUT R51, R51, 0xcccccccc, R140, 0x78, !PT ;  /* 0xcccccccc33337812 */ /* 0x000fe200078e788c */
[----:B------:R-:W-:Y:S01]  /*6200*/  IMAD.SHL.U32 R140, R141, 0x2, RZ ;  /* 0x000000028d8c7824 */ /* 0x000fe200078e00ff */
[----:B------:R-:W-:Y:S01]  /*6210*/  LOP3.LUT R43, R43, 0xcccccccc, R142, 0x78, !PT ;  /* 0xcccccccc2b2b7812 */ /* 0x000fe200078e788e */
[----:B------:R-:W-:Y:S01]  /*6220*/  IMAD.SHL.U32 R142, R139, 0x2, RZ ;  /* 0x000000028b8e7824 */ /* 0x000fe200078e00ff */
[----:B------:R-:W-:-:S02]  /*6230*/  LOP3.LUT R75, R75, 0xcccccccc, R144, 0x78, !PT ;  /* 0xcccccccc4b4b7812 */ /* 0x000fc400078e7890 */
[----:B------:R-:W-:Y:S02]  /*6240*/  SHF.R.U32.HI R144, RZ, 0x2, R22 ;  /* 0x00000002ff907819 */ /* 0x000fe40000011616 */
[----:B------:R-:W-:Y:S02]  /*6250*/  LOP3.LUT R93, R93, 0xaaaaaaaa, R140, 0x78, !PT ;  /* 0xaaaaaaaa5d5d7812 */ /* 0x000fe400078e788c */
[----:B------:R-:W-:Y:S02]  /*6260*/  SHF.R.U64 R140, R82, 0x1, R101 ;  /* 0x00000001528c7819 */ /* 0x000fe40000001265 */
[----:B------:R-:W-:Y:S02]  /*6270*/  LOP3.LUT R89, R89, 0xaaaaaaaa, R142, 0x78, !PT ;  /* 0xaaaaaaaa59597812 */ /* 0x000fe400078e788e */
[----:B------:R-:W-:Y:S02]  /*6280*/  LOP3.LUT R142, R144, R151, RZ, 0x3c, !PT ;  /* 0x00000097908e7212 */ /* 0x000fe400078e3cff */
[----:B------:R-:W-:-:S02]  /*6290*/  LOP3.LUT R140, R140, R85, RZ, 0x3c, !PT ;  /* 0x000000558c8c7212 */ /* 0x000fc400078e3cff */
[----:B------:R-:W-:Y:S02]  /*62a0*/  LOP3.LUT R2, R2, 0x33333333, R29, 0x78, !PT ;  /* 0x3333333302027812 */ /* 0x000fe400078e781d */
[--C-:B------:R-:W-:Y:S02]  /*62b0*/  LOP3.LUT R151, R151, 0x33333333, R142.reuse, 0x78, !PT ;  /* 0x3333333397977812 */ /* 0x100fe400078e788e */
[----:B------:R-:W-:Y:S02]  /*62c0*/  SHF.L.U64.HI R29, R29, 0x2, R142 ;  /* 0x000000021d1d7819 */ /* 0x000fe4000001028e */
[----:B------:R-:W-:Y:S01]  /*62d0*/  LOP3.LUT R44, R44, 0xcccccccc, R35, 0x78, !PT ;  /* 0xcccccccc2c2c7812 */ /* 0x000fe200078e7823 */
[----:B------:R-:W-:Y:S01]  /*62e0*/  IMAD.SHL.U32 R35, R140, 0x2, RZ ;  /* 0x000000028c237824 */ /* 0x000fe200078e00ff */
[--C-:B------:R-:W-:Y:S02]  /*62f0*/  SHF.R.U64 R129, R62, 0x2, R105.reuse ;  /* 0x000000023e817819 */ /* 0x100fe40000001269 */
[----:B------:R-:W-:-:S02]  /*6300*/  SHF.R.U32.HI R142, RZ, 0x2, R105 ;  /* 0x00000002ff8e7819 */ /* 0x000fc40000011669 */
[----:B------:R-:W-:Y:S02]  /*6310*/  LOP3.LUT R129, R129, R60, RZ, 0x3c, !PT ;  /* 0x0000003c81817212 */ /* 0x000fe400078e3cff */
[----:B------:R-:W-:Y:S02]  /*6320*/  LOP3.LUT R142, R142, R31, RZ, 0x3c, !PT ;  /* 0x0000001f8e8e7212 */ /* 0x000fe400078e3cff */
[----:B------:R-:W-:Y:S02]  /*6330*/  LOP3.LUT R82, R82, 0xaaaaaaaa, R35, 0x78, !PT ;  /* 0xaaaaaaaa52527812 */ /* 0x000fe400078e7823 */
[----:B------:R-:W-:Y:S02]  /*6340*/  LOP3.LUT R35, R87, 0xcccccccc, R138, 0x78, !PT ;  /* 0xcccccccc57237812 */ /* 0x000fe400078e788a */
[----:B------:R-:W-:Y:S02]  /*6350*/  LOP3.LUT R3, R88, 0xcccccccc, R3, 0x78, !PT ;  /* 0xcccccccc58037812 */ /* 0x000fe400078e7803 */
[----:B------:R-:W-:-:S02]  /*6360*/  LOP3.LUT R87, R60, 0x33333333, R129, 0x78, !PT ;  /* 0x333333333c577812 */ /* 0x000fc400078e7881 */
[C-C-:B------:R-:W-:Y:S01]  /*6370*/  SHF.L.U64.HI R138, R129.reuse, 0x2, R142.reuse ;  /* 0x00000002818a7819 */ /* 0x140fe2000001028e */
[----:B------:R-:W-:Y:S01]  /*6380*/  IMAD.SHL.U32 R129, R129, 0x4, RZ ;  /* 0x0000000481817824 */ /* 0x000fe200078e00ff */
[----:B------:R-:W-:Y:S02]  /*6390*/  LOP3.LUT R88, R31, 0x33333333, R142, 0x78, !PT ;  /* 0x333333331f587812 */ /* 0x000fe400078e788e */
[----:B------:R-:W-:Y:S02]  /*63a0*/  LOP3.LUT R31, R91, 0xcccccccc, R110, 0x78, !PT ;  /* 0xcccccccc5b1f7812 */ /* 0x000fe400078e786e */
[--C-:B------:R-:W-:Y:S02]  /*63b0*/  SHF.R.U64 R91, R53, 0x2, R54.reuse ;  /* 0x00000002355b7819 */ /* 0x100fe40000001236 */
[----:B------:R-:W-:Y:S02]  /*63c0*/  SHF.R.U32.HI R110, RZ, 0x2, R54 ;  /* 0x00000002ff6e7819 */ /* 0x000fe40000011636 */
[----:B------:R-:W-:-:S02]  /*63d0*/  LOP3.LUT R60, R62, 0xcccccccc, R129, 0x78, !PT ;  /* 0xcccccccc3e3c7812 */ /* 0x000fc400078e7881 */
[----:B------:R-:W-:Y:S02]  /*63e0*/  LOP3.LUT R91, R91, R80, RZ, 0x3c, !PT ;  /* 0x000000505b5b7212 */ /* 0x000fe400078e3cff */
[----:B------:R-:W-:Y:S02]  /*63f0*/  LOP3.LUT R62, R110, R81, RZ, 0x3c, !PT ;  /* 0x000000516e3e7212 */ /* 0x000fe400078e3cff */
[----:B------:R-:W-:Y:S02]  /*6400*/  LOP3.LUT R52, R52, 0xcccccccc, R143, 0x78, !PT ;  /* 0xcccccccc34347812 */ /* 0x000fe400078e788f */
[--C-:B------:R-:W-:Y:S02]  /*6410*/  SHF.R.U32.HI R129, RZ, 0x2, R46.reuse ;  /* 0x00000002ff817819 */ /* 0x100fe4000001162e */
[----:B------:R-:W-:Y:S02]  /*6420*/  SHF.R.U64 R110, R45, 0x2, R46 ;  /* 0x000000022d6e7819 */ /* 0x000fe4000000122e */
[----:B------:R-:W-:-:S02]  /*6430*/  LOP3.LUT R81, R81, 0x33333333, R62, 0x78, !PT ;  /* 0x3333333351517812 */ /* 0x000fc400078e783e */
[C---:B------:R-:W-:Y:S01]  /*6440*/  SHF.L.U64.HI R143, R91.reuse, 0x2, R62 ;  /* 0x000000025b8f7819 */ /* 0x040fe2000001023e */
[----:B------:R-:W-:Y:S01]  /*6450*/  IMAD.SHL.U32 R62, R91, 0x4, RZ ;  /* 0x000000045b3e7824 */ /* 0x000fe200078e00ff */
[----:B------:R-:W-:Y:S02]  /*6460*/  SHF.R.U64 R135, R67, 0x1, R90 ;  /* 0x0000000143877819 */ /* 0x000fe4000000125a */
[----:B------:R-:W-:Y:S02]  /*6470*/  LOP3.LUT R105, R105, 0xcccccccc, R138, 0x78, !PT ;  /* 0xcccccccc69697812 */ /* 0x000fe400078e788a */
[----:B------:R-:W-:Y:S02]  /*6480*/  LOP3.LUT R129, R129, R6, RZ, 0x3c, !PT ;  /* 0x0000000681817212 */ /* 0x000fe400078e3cff */
[----:B------:R-:W-:Y:S02]  /*6490*/  SHF.R.U64 R138, R74, 0x1, R95 ;  /* 0x000000014a8a7819 */ /* 0x000fe4000000125f */
[----:B------:R-:W-:-:S02]  /*64a0*/  LOP3.LUT R110, R110, R61, RZ, 0x3c, !PT ;  /* 0x0000003d6e6e7212 */ /* 0x000fc400078e3cff */
[----:B------:R-:W-:Y:S02]  /*64b0*/  LOP3.LUT R53, R53, 0xcccccccc, R62, 0x78, !PT ;  /* 0xcccccccc35357812 */ /* 0x000fe400078e783e */
[----:B------:R-:W-:Y:S02]  /*64c0*/  LOP3.LUT R135, R135, R70, RZ, 0x3c, !PT ;  /* 0x0000004687877212 */ /* 0x000fe400078e3cff */
[--C-:B------:R-:W-:Y:S01]  /*64d0*/  LOP3.LUT R62, R6, 0x33333333, R129.reuse, 0x78, !PT ;  /* 0x33333333063e7812 */ /* 0x100fe200078e7881 */
[----:B------:R-:W-:Y:S01]  /*64e0*/  IMAD.SHL.U32 R6, R110, 0x4, RZ ;  /* 0x000000046e067824 */ /* 0x000fe200078e00ff */
[----:B------:R-:W-:Y:S02]  /*64f0*/  LOP3.LUT R138, R138, R163, RZ, 0x3c, !PT ;  /* 0x000000a38a8a7212 */ /* 0x000fe400078e3cff */
[----:B------:R-:W-:Y:S02]  /*6500*/  SHF.L.U64.HI R129, R110, 0x2, R129 ;  /* 0x000000026e817819 */ /* 0x000fe40000010281 */
[----:B------:R-:W-:Y:S01]  /*6510*/  LOP3.LUT R61, R61, 0x33333333, R110, 0x78, !PT ;  /* 0x333333333d3d7812 */ /* 0x000fe200078e786e */
[----:B------:R-:W-:Y:S01]  /*6520*/  IMAD.SHL.U32 R110, R135, 0x2, RZ ;  /* 0x00000002876e7824 */ /* 0x000fe200078e00ff */
[----:B------:R-:W-:Y:S01]  /*6530*/  LOP3.LUT R80, R80, 0x33333333, R91, 0x78, !PT ;  /* 0x3333333350507812 */ /* 0x000fe200078e785b */
[----:B------:R-:W-:Y:S01]  /*6540*/  IMAD.SHL.U32 R91, R138, 0x2, RZ ;  /* 0x000000028a5b7824 */ /* 0x000fe200078e00ff */
[----:B------:R-:W-:-:S02]  /*6550*/  LOP3.LUT R46, R46, 0xcccccccc, R129, 0x78, !PT ;  /* 0xcccccccc2e2e7812 */ /* 0x000fc400078e7881 */
[--C-:B------:R-:W-:Y:S02]  /*6560*/  SHF.R.U64 R129, R37, 0x2, R38.reuse ;  /* 0x0000000225817819 */ /* 0x100fe40000001226 */
[----:B------:R-:W-:Y:S02]  /*6570*/  SHF.R.U32.HI R142, RZ, 0x2, R38 ;  /* 0x00000002ff8e7819 */ /* 0x000fe40000011626 */
[----:B------:R-:W-:Y:S02]  /*6580*/  LOP3.LUT R45, R45, 0xcccccccc, R6, 0x78, !PT ;  /* 0xcccccccc2d2d7812 */ /* 0x000fe400078e7806 */
[----:B------:R-:W-:Y:S02]  /*6590*/  SHF.R.U32.HI R6, RZ, 0x1, R5 ;  /* 0x00000001ff067819 */ /* 0x000fe40000011605 */
[----:B------:R-:W-:Y:S02]  /*65a0*/  LOP3.LUT R67, R67, 0xaaaaaaaa, R110, 0x78, !PT ;  /* 0xaaaaaaaa43437812 */ /* 0x000fe400078e786e */
[----:B------:R-:W-:-:S02]  /*65b0*/  LOP3.LUT R129, R129, R66, RZ, 0x3c, !PT ;  /* 0x0000004281817212 */ /* 0x000fc400078e3cff */
[----:B------:R-:W-:Y:S02]  /*65c0*/  LOP3.LUT R110, R142, R59, RZ, 0x3c, !PT ;  /* 0x0000003b8e6e7212 */ /* 0x000fe400078e3cff */
[----:B------:R-:W-:Y:S02]  /*65d0*/  LOP3.LUT R74, R74, 0xaaaaaaaa, R91, 0x78, !PT ;  /* 0xaaaaaaaa4a4a7812 */ /* 0x000fe400078e785b */
[----:B------:R-:W-:Y:S02]  /*65e0*/  LOP3.LUT R91, R6, R7, RZ, 0x3c, !PT ;  /* 0x00000007065b7212 */ /* 0x000fe400078e3cff */
[----:B------:R-:W-:Y:S02]  /*65f0*/  LOP3.LUT R6, R125, 0x55555555, R30, 0x78, !PT ;  /* 0x555555557d067812 */ /* 0x000fe400078e781e */
[----:B------:R-:W-:Y:S02]  /*6600*/  SHF.R.U32.HI R157, RZ, 0x1, R122 ;  /* 0x00000001ff9d7819 */ /* 0x000fe4000001167a */
[----:B------:R-:W-:-:S02]  /*6610*/  LOP3.LUT R59, R59, 0x33333333, R110, 0x78, !PT ;  /* 0x333333333b3b7812 */ /* 0x000fc400078e786e */
[----:B------:R-:W-:Y:S02]  /*6620*/  SHF.L.U64.HI R125, R129, 0x2, R110 ;  /* 0x00000002817d7819 */ /* 0x000fe4000001026e */
[----:B------:R-:W-:Y:S02]  /*6630*/  SHF.R.U32.HI R110, RZ, 0x1, R134 ;  /* 0x00000001ff6e7819 */ /* 0x000fe40000011686 */
[----:B------:R-:W-:Y:S02]  /*6640*/  LOP3.LUT R22, R22, 0xcccccccc, R29, 0x78, !PT ;  /* 0xcccccccc16167812 */ /* 0x000fe400078e781d */
[----:B------:R-:W-:Y:S02]  /*6650*/  SHF.R.U32.HI R29, RZ, 0x1, R126 ;  /* 0x00000001ff1d7819 */ /* 0x000fe4000001167e */
[----:B------:R-:W-:Y:S02]  /*6660*/  SHF.R.U64 R149, R16, 0x1, R21 ;  /* 0x0000000110957819 */ /* 0x000fe40000001215 */
[----:B------:R-:W-:-:S02]  /*6670*/  LOP3.LUT R157, R157, R124, RZ, 0x3c, !PT ;  /* 0x0000007c9d9d7212 */ /* 0x000fc400078e3cff */
[----:B------:R-:W-:Y:S01]  /*6680*/  LOP3.LUT R110, R110, R133, RZ, 0x3c, !PT ;  /* 0x000000856e6e7212 */ /* 0x000fe200078e3cff */
[----:B------:R-:W-:Y:S01]  /*6690*/  IMAD.SHL.U32 R142, R129, 0x4, RZ ;  /* 0x00000004818e7824 */ /* 0x000fe200078e00ff */
[----:B------:R-:W-:Y:S02]  /*66a0*/  LOP3.LUT R29, R29, R128, RZ, 0x3c, !PT ;  /* 0x000000801d1d7212 */ /* 0x000fe400078e3cff */
[----:B------:R-:W-:Y:S02]  /*66b0*/  LOP3.LUT R149, R149, R2, RZ, 0x3c, !PT ;  /* 0x0000000295957212 */ /* 0x000fe400078e3cff */
[----:B------:R-:W-:Y:S02]  /*66c0*/  LOP3.LUT R124, R124, 0x55555555, R157, 0x78, !PT ;  /* 0x555555557c7c7812 */ /* 0x000fe400078e789d */
[----:B------:R-:W-:Y:S02]  /*66d0*/  LOP3.LUT R54, R54, 0xcccccccc, R143, 0x78, !PT ;  /* 0xcccccccc36367812 */ /* 0x000fe400078e788f */
[----:B------:R-:W-:-:S02]  /*66e0*/  LOP3.LUT R66, R66, 0x33333333, R129, 0x78, !PT ;  /* 0x3333333342427812 */ /* 0x000fc400078e7881 */
[----:B------:R-:W-:Y:S02]  /*66f0*/  LOP3.LUT R136, R136, 0x55555555, R165, 0x78, !PT ;  /* 0x5555555588887812 */ /* 0x000fe400078e78a5 */
[----:B------:R-:W-:Y:S02]  /*6700*/  LOP3.LUT R121, R121, 0x55555555, R24, 0x78, !PT ;  /* 0x5555555579797812 */ /* 0x000fe400078e7818 */
[----:B------:R-:W-:Y:S02]  /*6710*/  SHF.L.U64.HI R157, R24, 0x1, R157 ;  /* 0x00000001189d7819 */ /* 0x000fe4000001029d */
[----:B------:R-:W-:Y:S02]  /*6720*/  LOP3.LUT R38, R38, 0xcccccccc, R125, 0x78, !PT ;  /* 0xcccccccc26267812 */ /* 0x000fe400078e787d */
[--C-:B------:R-:W-:Y:S02]  /*6730*/  LOP3.LUT R133, R133, 0x55555555, R110.reuse, 0x78, !PT ;  /* 0x5555555585857812 */ /* 0x100fe400078e786e */
[----:B------:R-:W-:-:S02]  /*6740*/  SHF.L.U64.HI R165, R165, 0x1, R110 ;  /* 0x00000001a5a57819 */ /* 0x000fc4000001026e */
[----:B------:R-:W-:Y:S02]  /*6750*/  LOP3.LUT R129, R102, 0x55555555, R161, 0x78, !PT ;  /* 0x5555555566817812 */ /* 0x000fe400078e78a1 */
[----:B------:R-:W-:Y:S02]  /*6760*/  SHF.R.U32.HI R24, RZ, 0x1, R100 ;  /* 0x00000001ff187819 */ /* 0x000fe40000011664 */
[----:B------:R-:W-:Y:S02]  /*6770*/  SHF.R.U64 R143, R28, 0x1, R15 ;  /* 0x000000011c8f7819 */ /* 0x000fe4000000120f */
[----:B------:R-:W-:Y:S02]  /*6780*/  SHF.R.U32.HI R110, RZ, 0x1, R9 ;  /* 0x00000001ff6e7819 */ /* 0x000fe40000011609 */
[----:B------:R-:W-:Y:S02]  /*6790*/  LOP3.LUT R125, R78, 0x55555555, R159, 0x78, !PT ;  /* 0x555555554e7d7812 */ /* 0x000fe400078e789f */
[----:B------:R-:W-:-:S02]  /*67a0*/  SHF.R.U64 R102, R8, 0x1, R9 ;  /* 0x0000000108667819 */ /* 0x000fc40000001209 */
[--C-:B------:R-:W-:Y:S02]  /*67b0*/  LOP3.LUT R128, R128, 0x55555555, R29.reuse, 0x78, !PT ;  /* 0x5555555580807812 */ /* 0x100fe400078e781d */
[----:B------:R-:W-:Y:S01]  /*67c0*/  SHF.L.U64.HI R159, R159, 0x1, R29 ;  /* 0x000000019f9f7819 */ /* 0x000fe2000001021d */
[----:B------:R-:W-:Y:S01]  /*67d0*/  IMAD.SHL.U32 R29, R149, 0x2, RZ ;  /* 0x00000002951d7824 */ /* 0x000fe200078e00ff */
[----:B------:R-:W-:Y:S02]  /*67e0*/  LOP3.LUT R24, R24, R97, RZ, 0x3c, !PT ;  /* 0x0000006118187212 */ /* 0x000fe400078e3cff */
[----:B------:R-:W-:Y:S02]  /*67f0*/  LOP3.LUT R143, R143, R34, RZ, 0x3c, !PT ;  /* 0x000000228f8f7212 */ /* 0x000fe400078e3cff */
[----:B------:R-:W-:Y:S02]  /*6800*/  LOP3.LUT R78, R110, R27, RZ, 0x3c, !PT ;  /* 0x0000001b6e4e7212 */ /* 0x000fe400078e3cff */
[----:B------:R-:W-:-:S02]  /*6810*/  LOP3.LUT R102, R102, R153, RZ, 0x3c, !PT ;  /* 0x0000009966667212 */ /* 0x000fc400078e3cff */
[----:B------:R-:W-:Y:S02]  /*6820*/  LOP3.LUT R94, R94, 0x55555555, R141, 0x78, !PT ;  /* 0x555555555e5e7812 */ /* 0x000fe400078e788d */
[----:B------:R-:W-:Y:S02]  /*6830*/  LOP3.LUT R29, R16, 0xaaaaaaaa, R29, 0x78, !PT ;  /* 0xaaaaaaaa101d7812 */ /* 0x000fe400078e781d */
[--C-:B------:R-:W-:Y:S02]  /*6840*/  LOP3.LUT R97, R97, 0x55555555, R24.reuse, 0x78, !PT ;  /* 0x5555555561617812 */ /* 0x100fe400078e7818 */
[----:B------:R-:W-:Y:S01]  /*6850*/  SHF.L.U64.HI R141, R141, 0x1, R24 ;  /* 0x000000018d8d7819 */ /* 0x000fe20000010218 */
[----:B------:R-:W-:Y:S01]  /*6860*/  IMAD.SHL.U32 R24, R143, 0x2, RZ ;  /* 0x000000028f187824 */ /* 0x000fe200078e00ff */
[----:B------:R-:W-:Y:S02]  /*6870*/  SHF.L.U64.HI R30, R30, 0x1, R91 ;  /* 0x000000011e1e7819 */ /* 0x000fe4000001025b */
[--C-:B------:R-:W-:Y:S01]  /*6880*/  LOP3.LUT R16, R27, 0x55555555, R78.reuse, 0x78, !PT ;  /* 0x555555551b107812 */ /* 0x100fe200078e784e */
[C---:B------:R-:W-:Y:S01]  /*6890*/  IMAD.SHL.U32 R27, R102.reuse, 0x2, RZ ;  /* 0x00000002661b7824 */ /* 0x040fe200078e00ff */
[----:B------:R-:W-:-:S02]  /*68a0*/  SHF.L.U64.HI R78, R102, 0x1, R78 ;  /* 0x00000001664e7819 */ /* 0x000fc4000001024e */
[----:B------:R-:W-:Y:S02]  /*68b0*/  LOP3.LUT R5, R5, 0xaaaaaaaa, R30, 0x78, !PT ;  /* 0xaaaaaaaa05057812 */ /* 0x000fe400078e781e */
[----:B------:R-:W-:Y:S02]  /*68c0*/  SHF.R.U64 R147, R20, 0x1, R19 ;  /* 0x0000000114937819 */ /* 0x000fe40000001213 */
[----:B------:R-:W-:Y:S02]  /*68d0*/  LOP3.LUT R7, R7, 0x55555555, R91, 0x78, !PT ;  /* 0x5555555507077812 */ /* 0x000fe400078e785b */
[----:B------:R-:W-:Y:S02]  /*68e0*/  SHF.R.U32.HI R30, RZ, 0x1, R18 ;  /* 0x00000001ff1e7819 */ /* 0x000fe40000011612 */
[----:B------:R-:W-:Y:S02]  /*68f0*/  LOP3.LUT R28, R28, 0xaaaaaaaa, R24, 0x78, !PT ;  /* 0xaaaaaaaa1c1c7812 */ /* 0x000fe400078e7818 */
[----:B------:R-:W-:-:S02]  /*6900*/  LOP3.LUT R122, R122, 0xaaaaaaaa, R157, 0x78, !PT ;  /* 0xaaaaaaaa7a7a7812 */ /* 0x000fc400078e789d */
[----:B------:R-:W-:Y:S02]  /*6910*/  SHF.R.U32.HI R91, RZ, 0x1, R130 ;  /* 0x00000001ff5b7819 */ /* 0x000fe40000011682 */
[----:B------:R-:W-:Y:S02]  /*6920*/  LOP3.LUT R153, R153, 0x55555555, R102, 0x78, !PT ;  /* 0x5555555599997812 */ /* 0x000fe400078e7866 */
[----:B------:R-:W-:Y:S02]  /*6930*/  LOP3.LUT R8, R8, 0xaaaaaaaa, R27, 0x78, !PT ;  /* 0xaaaaaaaa08087812 */ /* 0x000fe400078e781b */
[----:B------:R-:W-:Y:S02]  /*6940*/  LOP3.LUT R9, R9, 0xaaaaaaaa, R78, 0x78, !PT ;  /* 0xaaaaaaaa09097812 */ /* 0x000fe400078e784e */
[--C-:B------:R-:W-:Y:S02]  /*6950*/  SHF.R.U64 R24, R108, 0x1, R109.reuse ;  /* 0x000000016c187819 */ /* 0x100fe4000000126d */
[----:B------:R-:W-:-:S02]  /*6960*/  SHF.R.U32.HI R157, RZ, 0x1, R109 ;  /* 0x00000001ff9d7819 */ /* 0x000fc4000001166d */
[----:B------:R-:W-:Y:S01]  /*6970*/  LOP3.LUT R147, R147, R0, RZ, 0x3c, !PT ;  /* 0x0000000093937212 */ /* 0x000fe200078e3cff */
[----:B------:R0:W-:Y:S01]  /*6980*/  STL.128 [R1+0xf0], R4 ;  /* 0x0000f00401007387 */ /* 0x0001e20000100c00 */
[----:B------:R-:W-:Y:S02]  /*6990*/  LOP3.LUT R30, R30, R103, RZ, 0x3c, !PT ;  /* 0x000000671e1e7212 */ /* 0x000fe400078e3cff */
[----:B------:R-:W-:Y:S02]  /*69a0*/  LOP3.LUT R91, R91, R132, RZ, 0x3c, !PT ;  /* 0x000000845b5b7212 */ /* 0x000fe400078e3cff */
[----:B------:R-:W-:Y:S02]  /*69b0*/  LOP3.LUT R24, R24, R111, RZ, 0x3c, !PT ;  /* 0x0000006f18187212 */ /* 0x000fe400078e3cff */
[----:B------:R-:W-:Y:S01]  /*69c0*/  LOP3.LUT R157, R157, R112, RZ, 0x3c, !PT ;  /* 0x000000709d9d7212 */ /* 0x000fe200078e3cff */
[----:B------:R-:W-:Y:S01]  /*69d0*/  IMAD.SHL.U32 R27, R147, 0x2, RZ ;  /* 0x00000002931b7824 */ /* 0x000fe200078e00ff */
[----:B------:R-:W-:-:S02]  /*69e0*/  LOP3.LUT R96, R96, 0x55555555, R145, 0x78, !PT ;  /* 0x5555555560607812 */ /* 0x000fc400078e7891 */
[----:B------:R-:W-:Y:S02]  /*69f0*/  SHF.R.U64 R102, R26, 0x1, R71 ;  /* 0x000000011a667819 */ /* 0x000fe40000001247 */
[----:B------:R-:W-:Y:S01]  /*6a00*/  LOP3.LUT R103, R103, 0x55555555, R30, 0x78, !PT ;  /* 0x5555555567677812 */ /* 0x000fe200078e781e */
[----:B0-----:R-:W-:Y:S02]  /*6a10*/  IMAD.MOV.U32 R6, RZ, RZ, R153 ;  /* 0x000000ffff067224 */ /* 0x001fe400078e0099 */
[----:B------:R-:W-:Y:S02]  /*6a20*/  IMAD.MOV.U32 R7, RZ, RZ, R16 ;  /* 0x000000ffff077224 */ /* 0x000fe400078e0010 */
[----:B------:R-:W-:Y:S02]  /*6a30*/  IMAD.MOV.U32 R4, RZ, RZ, R8 ;  /* 0x000000ffff047224 */ /* 0x000fe400078e0008 */
[----:B------:R-:W-:Y:S01]  /*6a40*/  IMAD.MOV.U32 R5, RZ, RZ, R9 ;  /* 0x000000ffff057224 */ /* 0x000fe200078e0009 */
[----:B------:R-:W-:-:S02]  /*6a50*/  SHF.L.U64.HI R145, R145, 0x1, R30 ;  /* 0x0000000191917819 */ /* 0x000fc4000001021e */
[--C-:B------:R-:W-:Y:S02]  /*6a60*/  LOP3.LUT R132, R132, 0x55555555, R91.reuse, 0x78, !PT ;  /* 0x5555555584847812 */ /* 0x100fe400078e785b */
[----:B------:R-:W-:Y:S02]  /*6a70*/  SHF.L.U64.HI R161, R161, 0x1, R91 ;  /* 0x00000001a1a17819 */ /* 0x000fe4000001025b */
[----:B------:R-:W-:Y:S01]  /*6a80*/  SHF.L.U64.HI R30, R24, 0x1, R157 ;  /* 0x00000001181e7819 */ /* 0x000fe2000001029d */
[----:B------:R0:W-:Y:S01]  /*6a90*/  STL.128 [R1+0x1f0], R4 ;  /* 0x0001f00401007387 */ /* 0x0001e20000100c00 */
[----:B------:R-:W-:Y:S02]  /*6aa0*/  SHF.R.U32.HI R91, RZ, 0x1, R98 ;  /* 0x00000001ff5b7819 */ /* 0x000fe40000011662 */
[----:B------:R-:W-:Y:S02]  /*6ab0*/  SHF.R.U32.HI R8, RZ, 0x1, R15 ;  /* 0x00000001ff087819 */ /* 0x000fe4000001160f */
[----:B------:R-:W-:-:S02]  /*6ac0*/  LOP3.LUT R102, R102, R137, RZ, 0x3c, !PT ;  /* 0x0000008966667212 */ /* 0x000fc400078e3cff */
[----:B------:R-:W-:Y:S02]  /*6ad0*/  LOP3.LUT R27, R20, 0xaaaaaaaa, R27, 0x78, !PT ;  /* 0xaaaaaaaa141b7812 */ /* 0x000fe400078e781b */
[----:B------:R-:W-:Y:S02]  /*6ae0*/  LOP3.LUT R109, R109, 0xaaaaaaaa, R30, 0x78, !PT ;  /* 0xaaaaaaaa6d6d7812 */ /* 0x000fe400078e781e */
[----:B------:R-:W-:Y:S02]  /*6af0*/  LOP3.LUT R20, R91, R92, RZ, 0x3c, !PT ;  /* 0x0000005c5b147212 */ /* 0x000fe400078e3cff */
[----:B------:R-:W-:Y:S02]  /*6b00*/  SHF.R.U32.HI R30, RZ, 0x1, R21 ;  /* 0x00000001ff1e7819 */ /* 0x000fe40000011615 */
[----:B0-----:R-:W-:Y:S02]  /*6b10*/  SHF.R.U32.HI R4, RZ, 0x1, R71 ;  /* 0x00000001ff047819 */ /* 0x001fe40000011647 */
[----:B------:R-:W-:-:S02]  /*6b20*/  LOP3.LUT R8, R8, R35, RZ, 0x3c, !PT ;  /* 0x0000002308087212 */ /* 0x000fc400078e3cff */
[----:B------:R-:W-:Y:S01]  /*6b30*/  LOP3.LUT R91, R14, 0x55555555, R139, 0x78, !PT ;  /* 0x555555550e5b7812 */ /* 0x000fe200078e788b */
[----:B------:R-:W-:Y:S01]  /*6b40*/  IMAD.SHL.U32 R14, R102, 0x2, RZ ;  /* 0x00000002660e7824 */ /* 0x000fe200078e00ff */
[----:B------:R-:W-:Y:S02]  /*6b50*/  LOP3.LUT R4, R4, R31, RZ, 0x3c, !PT ;  /* 0x0000001f04047212 */ /* 0x000fe400078e3cff */
[----:B------:R-:W-:Y:S02]  /*6b60*/  LOP3.LUT R16, R30, R151, RZ, 0x3c, !PT ;  /* 0x000000971e107212 */ /* 0x000fe400078e3cff */
[--C-:B------:R-:W-:Y:S02]  /*6b70*/  LOP3.LUT R35, R35, 0x55555555, R8.reuse, 0x78, !PT ;  /* 0x5555555523237812 */ /* 0x100fe400078e7808 */
[----:B------:R-:W-:Y:S02]  /*6b80*/  SHF.L.U64.HI R110, R143, 0x1, R8 ;  /* 0x000000018f6e7819 */ /* 0x000fe40000010208 */
[----:B------:R-:W-:-:S02]  /*6b90*/  LOP3.LUT R30, R137, 0x55555555, R102, 0x78, !PT ;  /* 0x55555555891e7812 */ /* 0x000fc400078e7866 */
[--C-:B------:R-:W-:Y:S02]  /*6ba0*/  SHF.R.U32.HI R8, RZ, 0x1, R77.reuse ;  /* 0x00000001ff087819 */ /* 0x100fe4000001164d */
[--C-:B------:R-:W-:Y:S02]  /*6bb0*/  LOP3.LUT R31, R31, 0x55555555, R4.reuse, 0x78, !PT ;  /* 0x555555551f1f7812 */ /* 0x100fe400078e7804 */
[----:B------:R-:W-:Y:S02]  /*6bc0*/  SHF.L.U64.HI R102, R102, 0x1, R4 ;  /* 0x0000000166667819 */ /* 0x000fe40000010204 */
[----:B------:R-:W-:Y:S02]  /*6bd0*/  SHF.R.U32.HI R7, RZ, 0x1, R84 ;  /* 0x00000001ff077819 */ /* 0x000fe40000011654 */
[----:B------:R-:W-:Y:S02]  /*6be0*/  SHF.R.U64 R5, R76, 0x1, R77 ;  /* 0x000000014c057819 */ /* 0x000fe4000000124d */
[----:B------:R-:W-:-:S02]  /*6bf0*/  LOP3.LUT R26, R26, 0xaaaaaaaa, R14, 0x78, !PT ;  /* 0xaaaaaaaa1a1a7812 */ /* 0x000fc400078e780e */
[----:B------:R-:W-:Y:S02]  /*6c00*/  SHF.R.U64 R4, R83, 0x1, R84 ;  /* 0x0000000153047819 */ /* 0x000fe40000001254 */
[----:B------:R-:W-:Y:S02]  /*6c10*/  SHF.R.U32.HI R14, RZ, 0x1, R90 ;  /* 0x00000001ff0e7819 */ /* 0x000fe4000001165a */
[----:B------:R-:W-:Y:S02]  /*6c20*/  LOP3.LUT R8, R8, R81, RZ, 0x3c, !PT ;  /* 0x0000005108087212 */ /* 0x000fe400078e3cff */
[----:B------:R-:W-:Y:S02]  /*6c30*/  LOP3.LUT R7, R7, R88, RZ, 0x3c, !PT ;  /* 0x0000005807077212 */ /* 0x000fe400078e3cff */
[----:B------:R-:W-:Y:S02]  /*6c40*/  LOP3.LUT R5, R5, R80, RZ, 0x3c, !PT ;  /* 0x0000005005057212 */ /* 0x000fe400078e3cff */
[----:B------:R-:W-:-:S02]  /*6c50*/  LOP3.LUT R4, R4, R87, RZ, 0x3c, !PT ;  /* 0x0000005704047212 */ /* 0x000fc400078e3cff */
[----:B------:R-:W-:Y:S02]  /*6c60*/  LOP3.LUT R14, R14, R73, RZ, 0x3c, !PT ;  /* 0x000000490e0e7212 */ /* 0x000fe400078e3cff */
[--C-:B------:R-:W-:Y:S02]  /*6c70*/  LOP3.LUT R81, R81, 0x55555555, R8.reuse, 0x78, !PT ;  /* 0x5555555551517812 */ /* 0x100fe400078e7808 */
[----:B------:R-:W-:Y:S02]  /*6c80*/  LOP3.LUT R88, R88, 0x55555555, R7, 0x78, !PT ;  /* 0x5555555558587812 */ /* 0x000fe400078e7807 */
[----:B------:R-:W-:Y:S02]  /*6c90*/  LOP3.LUT R80, R80, 0x55555555, R5, 0x78, !PT ;  /* 0x5555555550507812 */ /* 0x000fe400078e7805 */
[C---:B------:R-:W-:Y:S01]  /*6ca0*/  SHF.L.U64.HI R8, R5.reuse, 0x1, R8 ;  /* 0x0000000105087819 */ /* 0x040fe20000010208 */
[----:B------:R-:W-:Y:S01]  /*6cb0*/  IMAD.SHL.U32 R5, R5, 0x2, RZ ;  /* 0x0000000205057824 */ /* 0x000fe200078e00ff */
[----:B------:R-:W-:-:S02]  /*6cc0*/  LOP3.LUT R70, R70, 0x55555555, R135, 0x78, !PT ;  /* 0x5555555546467812 */ /* 0x000fc400078e7887 */
[----:B------:R-:W-:Y:S02]  /*6cd0*/  LOP3.LUT R87, R87, 0x55555555, R4, 0x78, !PT ;  /* 0x5555555557577812 */ /* 0x000fe400078e7804 */
[C---:B------:R-:W-:Y:S01]  /*6ce0*/  SHF.L.U64.HI R7, R4.reuse, 0x1, R7 ;  /* 0x0000000104077819 */ /* 0x040fe20000010207 */
[----:B------:R-:W-:Y:S01]  /*6cf0*/  IMAD.SHL.U32 R4, R4, 0x2, RZ ;  /* 0x0000000204047824 */ /* 0x000fe200078e00ff */
[----:B------:R-:W-:Y:S02]  /*6d00*/  SHF.L.U64.HI R135, R135, 0x1, R14 ;  /* 0x0000000187877819 */ /* 0x000fe4000001020e */
[----:B------:R-:W-:Y:S02]  /*6d10*/  LOP3.LUT R76, R76, 0xaaaaaaaa, R5, 0x78, !PT ;  /* 0xaaaaaaaa4c4c7812 */ /* 0x000fe400078e7805 */
[----:B------:R-:W-:Y:S02]  /*6d20*/  LOP3.LUT R90, R90, 0xaaaaaaaa, R135, 0x78, !PT ;  /* 0xaaaaaaaa5a5a7812 */ /* 0x000fe400078e7887 */
[----:B------:R-:W-:-:S02]  /*6d30*/  SHF.R.U32.HI R6, RZ, 0x1, R69 ;  /* 0x00000001ff067819 */ /* 0x000fc40000011645 */
[----:B------:R-:W-:Y:S02]  /*6d40*/  LOP3.LUT R83, R83, 0xaaaaaaaa, R4, 0x78, !PT ;  /* 0xaaaaaaaa53537812 */ /* 0x000fe400078e7804 */
[----:B------:R-:W-:Y:S02]  /*6d50*/  SHF.R.U64 R5, R68, 0x1, R69 ;  /* 0x0000000144057819 */ /* 0x000fe40000001245 */
[--C-:B------:R-:W-:Y:S02]  /*6d60*/  SHF.R.U32.HI R135, RZ, 0x1, R58.reuse ;  /* 0x00000001ff877819 */ /* 0x100fe4000001163a */
[----:B------:R-:W-:Y:S02]  /*6d70*/  SHF.R.U64 R4, R57, 0x1, R58 ;  /* 0x0000000139047819 */ /* 0x000fe4000000123a */
[----:B------:R-:W-:Y:S02]  /*6d80*/  LOP3.LUT R6, R6, R75, RZ, 0x3c, !PT ;  /* 0x0000004b06067212 */ /* 0x000fe400078e3cff */
[----:B------:R-:W-:-:S02]  /*6d90*/  LOP3.LUT R5, R5, R72, RZ, 0x3c, !PT ;  /* 0x0000004805057212 */ /* 0x000fc400078e3cff */
[----:B------:R-:W-:Y:S02]  /*6da0*/  LOP3.LUT R135, R135, R62, RZ, 0x3c, !PT ;  /* 0x0000003e87877212 */ /* 0x000fe400078e3cff */
[----:B------:R-:W-:Y:S02]  /*6db0*/  LOP3.LUT R4, R4, R61, RZ, 0x3c, !PT ;  /* 0x0000003d04047212 */ /* 0x000fe400078e3cff */
[--C-:B------:R-:W-:Y:S02]  /*6dc0*/  LOP3.LUT R75, R75, 0x55555555, R6.reuse, 0x78, !PT ;  /* 0x555555554b4b7812 */ /* 0x100fe400078e7806 */
[----:B------:R-:W-:Y:S02]  /*6dd0*/  LOP3.LUT R72, R72, 0x55555555, R5, 0x78, !PT ;  /* 0x5555555548487812 */ /* 0x000fe400078e7805 */
[C---:B------:R-:W-:Y:S01]  /*6de0*/  SHF.L.U64.HI R6, R5.reuse, 0x1, R6 ;  /* 0x0000000105067819 */ /* 0x040fe20000010206 */
[----:B------:R-:W-:Y:S01]  /*6df0*/  IMAD.SHL.U32 R5, R5, 0x2, RZ ;  /* 0x0000000205057824 */ /* 0x000fe200078e00ff */
[----:B------:R-:W-:-:S02]  /*6e00*/  LOP3.LUT R62, R62, 0x55555555, R135, 0x78, !PT ;  /* 0x555555553e3e7812 */ /* 0x000fc400078e7887 */
[----:B------:R-:W-:Y:S02]  /*6e10*/  LOP3.LUT R61, R61, 0x55555555, R4, 0x78, !PT ;  /* 0x555555553d3d7812 */ /* 0x000fe400078e7804 */
[C---:B------:R-:W-:Y:S01]  /*6e20*/  SHF.L.U64.HI R135, R4.reuse, 0x1, R135 ;  /* 0x0000000104877819 */ /* 0x040fe20000010287 */
[----:B------:R-:W-:Y:S01]  /*6e30*/  IMAD.SHL.U32 R4, R4, 0x2, RZ ;  /* 0x0000000204047824 */ /* 0x000fe200078e00ff */
[----:B------:R-:W-:Y:S02]  /*6e40*/  LOP3.LUT R84, R84, 0xaaaaaaaa, R7, 0x78, !PT ;  /* 0xaaaaaaaa54547812 */ /* 0x000fe400078e7807 */
[----:B------:R-:W-:Y:S02]  /*6e50*/  LOP3.LUT R68, R68, 0xaaaaaaaa, R5, 0x78, !PT ;  /* 0xaaaaaaaa44447812 */ /* 0x000fe400078e7805 */
[----:B------:R-:W-:Y:S02]  /*6e60*/  LOP3.LUT R69, R69, 0xaaaaaaaa, R6, 0x78, !PT ;  /* 0xaaaaaaaa45457812 */ /* 0x000fe400078e7806 */
[----:B------:R-:W-:-:S02]  /*6e70*/  LOP3.LUT R57, R57, 0xaaaaaaaa, R4, 0x78, !PT ;  /* 0xaaaaaaaa39397812 */ /* 0x000fc400078e7804 */
[----:B------:R-:W-:Y:S02]  /*6e80*/  SHF.R.U32.HI R7, RZ, 0x1, R48 ;  /* 0x00000001ff077819 */ /* 0x000fe40000011630 */
[----:B------:R-:W-:Y:S02]  /*6e90*/  SHF.R.U32.HI R5, RZ, 0x1, R40 ;  /* 0x00000001ff057819 */ /* 0x000fe40000011628 */
[----:B------:R-:W-:Y:S02]  /*6ea0*/  SHF.R.U64 R6, R47, 0x1, R48 ;  /* 0x000000012f067819 */ /* 0x000fe40000001230 */
[----:B------:R-:W-:Y:S02]  /*6eb0*/  SHF.R.U64 R4, R39, 0x1, R40 ;  /* 0x0000000127047819 */ /* 0x000fe40000001228 */
[----:B------:R-:W-:Y:S02]  /*6ec0*/  LOP3.LUT R7, R7, R52, RZ, 0x3c, !PT ;  /* 0x0000003407077212 */ /* 0x000fe400078e3cff */
[----:B------:R-:W-:-:S02]  /*6ed0*/  LOP3.LUT R5, R5, R44, RZ, 0x3c, !PT ;  /* 0x0000002c05057212 */ /* 0x000fc400078e3cff */
[----:B------:R-:W-:Y:S02]  /*6ee0*/  LOP3.LUT R6, R6, R51, RZ, 0x3c, !PT ;  /* 0x0000003306067212 */ /* 0x000fe400078e3cff */
[----:B------:R-:W-:Y:S02]  /*6ef0*/  LOP3.LUT R4, R4, R43, RZ, 0x3c, !PT ;  /* 0x0000002b04047212 */ /* 0x000fe400078e3cff */
[----:B------:R-:W-:Y:S02]  /*6f00*/  LOP3.LUT R52, R52, 0x55555555, R7, 0x78, !PT ;  /* 0x5555555534347812 */ /* 0x000fe400078e7807 */
[----:B------:R-:W-:Y:S02]  /*6f10*/  LOP3.LUT R44, R44, 0x55555555, R5, 0x78, !PT ;  /* 0x555555552c2c7812 */ /* 0x000fe400078e7805 */
[----:B------:R-:W-:Y:S02]  /*6f20*/  LOP3.LUT R51, R51, 0x55555555, R6, 0x78, !PT ;  /* 0x5555555533337812 */ /* 0x000fe400078e7806 */
[C---:B------:R-:W-:Y:S01]  /*6f30*/  SHF.L.U64.HI R7, R6.reuse, 0x1, R7 ;  /* 0x0000000106077819 */ /* 0x040fe20000010207 */
[----:B------:R-:W-:Y:S01]  /*6f40*/  IMAD.SHL.U32 R6, R6, 0x2, RZ ;  /* 0x0000000206067824 */ /* 0x000fe200078e00ff */
[----:B------:R-:W-:-:S02]  /*6f50*/  LOP3.LUT R43, R43, 0x55555555, R4, 0x78, !PT ;  /* 0x555555552b2b7812 */ /* 0x000fc400078e7804 */
[C---:B------:R-:W-:Y:S01]  /*6f60*/  SHF.L.U64.HI R5, R4.reuse, 0x1, R5 ;  /* 0x0000000104057819 */ /* 0x040fe20000010205 */
[----:B------:R-:W-:Y:S01]  /*6f70*/  IMAD.SHL.U32 R4, R4, 0x2, RZ ;  /* 0x0000000204047824 */ /* 0x000fe200078e00ff */
[--C-:B------:R-:W-:Y:S02]  /*6f80*/  LOP3.LUT R92, R92, 0x55555555, R20.reuse, 0x78, !PT ;  /* 0x555555555c5c7812 */ /* 0x100fe400078e7814 */
[----:B------:R-:W-:Y:S02]  /*6f90*/  SHF.L.U64.HI R139, R139, 0x1, R20 ;  /* 0x000000018b8b7819 */ /* 0x000fe40000010214 */
[----:B------:R-:W-:Y:S02]  /*6fa0*/  LOP3.LUT R134, R134, 0xaaaaaaaa, R165, 0x78, !PT ;  /* 0xaaaaaaaa86867812 */ /* 0x000fe400078e78a5 */
[----:B------:R-:W-:Y:S02]  /*6fb0*/  SHF.R.U32.HI R20, RZ, 0x1, R95 ;  /* 0x00000001ff147819 */ /* 0x000fe4000001165f */
[----:B------:R-:W-:-:S02]  /*6fc0*/  LOP3.LUT R126, R126, 0xaaaaaaaa, R159, 0x78, !PT ;  /* 0xaaaaaaaa7e7e7812 */ /* 0x000fc400078e789f */
[----:B------:R-:W-:Y:S02]  /*6fd0*/  LOP3.LUT R73, R73, 0x55555555, R14, 0x78, !PT ;  /* 0x5555555549497812 */ /* 0x000fe400078e780e */
[----:B------:R-:W-:Y:S02]  /*6fe0*/  SHF.R.U32.HI R159, RZ, 0x1, R114 ;  /* 0x00000001ff9f7819 */ /* 0x000fe40000011672 */
[----:B------:R-:W-:Y:S01]  /*6ff0*/  LOP3.LUT R47, R47, 0xaaaaaaaa, R6, 0x78, !PT ;  /* 0xaaaaaaaa2f2f7812 */ /* 0x000fe200078e7806 */
[----:B------:R-:W-:Y:S01]  /*7000*/  IMAD.MOV.U32 R6, RZ, RZ, R136 ;  /* 0x000000ffff067224 */ /* 0x000fe200078e0088 */
[----:B------:R-:W-:Y:S01]  /*7010*/  LOP3.LUT R48, R48, 0xaaaaaaaa, R7, 0x78, !PT ;  /* 0xaaaaaaaa30307812 */ /* 0x000fe200078e7807 */
[----:B------:R-:W-:Y:S01]  /*7020*/  IMAD.MOV.U32 R7, RZ, RZ, R133 ;  /* 0x000000ffff077224 */ /* 0x000fe200078e0085 */
[----:B------:R-:W-:Y:S01]  /*7030*/  LOP3.LUT R39, R39, 0xaaaaaaaa, R4, 0x78, !PT ;  /* 0xaaaaaaaa27277812 */ /* 0x000fe200078e7804 */
[----:B------:R-:W-:Y:S01]  /*7040*/  IMAD.MOV.U32 R4, RZ, RZ, R131 ;  /* 0x000000ffff047224 */ /* 0x000fe200078e0083 */
[----:B------:R-:W-:Y:S01]  /*7050*/  LOP3.LUT R40, R40, 0xaaaaaaaa, R5, 0x78, !PT ;  /* 0xaaaaaaaa28287812 */ /* 0x000fe200078e7805 */
[----:B------:R-:W-:Y:S01]  /*7060*/  IMAD.MOV.U32 R5, RZ, RZ, R134 ;  /* 0x000000ffff057224 */ /* 0x000fe200078e0086 */
[----:B------:R-:W-:-:S02]  /*7070*/  LOP3.LUT R20, R20, R79, RZ, 0x3c, !PT ;  /* 0x0000004f14147212 */ /* 0x000fc400078e3cff */
[----:B------:R-:W-:Y:S02]  /*7080*/  SHF.R.U64 R14, R17, 0x1, R114 ;  /* 0x00000001110e7819 */ /* 0x000fe40000001272 */
[----:B------:R-:W-:Y:S02]  /*7090*/  LOP3.LUT R130, R130, 0xaaaaaaaa, R161, 0x78, !PT ;  /* 0xaaaaaaaa82827812 */ /* 0x000fe400078e78a1 */
[----:B------:R-:W-:Y:S02]  /*70a0*/  LOP3.LUT R78, R163, 0x55555555, R138, 0x78, !PT ;  /* 0x55555555a34e7812 */ /* 0x000fe400078e788a */
[----:B------:R-:W-:Y:S01]  /*70b0*/  LOP3.LUT R159, R159, R116, RZ, 0x3c, !PT ;  /* 0x000000749f9f7212 */ /* 0x000fe200078e3cff */
[----:B------:R0:W-:Y:S01]  /*70c0*/  STL.128 [R1+0x70], R4 ;  /* 0x0000700401007387 */ /* 0x0001e20000100c00 */
[--C-:B------:R-:W-:Y:S02]  /*70d0*/  LOP3.LUT R79, R79, 0x55555555, R20.reuse, 0x78, !PT ;  /* 0x555555554f4f7812 */ /* 0x100fe400078e7814 */
[----:B------:R-:W-:-:S02]  /*70e0*/  SHF.L.U64.HI R138, R138, 0x1, R20 ;  /* 0x000000018a8a7819 */ /* 0x000fc40000010214 */
[----:B------:R-:W-:Y:S02]  /*70f0*/  LOP3.LUT R14, R14, R113, RZ, 0x3c, !PT ;  /* 0x000000710e0e7212 */ /* 0x000fe400078e3cff */
[--C-:B------:R-:W-:Y:S02]  /*7100*/  SHF.R.U32.HI R20, RZ, 0x1, R118.reuse ;  /* 0x00000001ff147819 */ /* 0x100fe40000011676 */
[----:B------:R-:W-:Y:S02]  /*7110*/  SHF.R.U64 R163, R115, 0x1, R118 ;  /* 0x0000000173a37819 */ /* 0x000fe40000001276 */
[----:B------:R-:W-:Y:S02]  /*7120*/  LOP3.LUT R116, R116, 0x55555555, R159, 0x78, !PT ;  /* 0x5555555574747812 */ /* 0x000fe400078e789f */
[----:B------:R-:W-:Y:S01]  /*7130*/  LOP3.LUT R113, R113, 0x55555555, R14, 0x78, !PT ;  /* 0x5555555571717812 */ /* 0x000fe200078e780e */
[----:B0-----:R-:W-:Y:S02]  /*7140*/  IMAD.MOV.U32 R6, RZ, RZ, R129 ;  /* 0x000000ffff067224 */ /* 0x001fe400078e0081 */
[----:B------:R-:W-:-:S02]  /*7150*/  IMAD.MOV.U32 R7, RZ, RZ, R132 ;  /* 0x000000ffff077224 */ /* 0x000fc400078e0084 */
[----:B------:R-:W-:Y:S02]  /*7160*/  IMAD.MOV.U32 R4, RZ, RZ, R127 ;  /* 0x000000ffff047224 */ /* 0x000fe400078e007f */
[----:B------:R-:W-:Y:S01]  /*7170*/  IMAD.MOV.U32 R5, RZ, RZ, R130 ;  /* 0x000000ffff057224 */ /* 0x000fe200078e0082 */
[C---:B------:R-:W-:Y:S01]  /*7180*/  SHF.L.U64.HI R159, R14.reuse, 0x1, R159 ;  /* 0x000000010e9f7819 */ /* 0x040fe2000001029f */
[----:B------:R-:W-:Y:S01]  /*7190*/  IMAD.SHL.U32 R14, R14, 0x2, RZ ;  /* 0x000000020e0e7824 */ /* 0x000fe200078e00ff */
[----:B------:R-:W-:Y:S02]  /*71a0*/  LOP3.LUT R20, R20, R117, RZ, 0x3c, !PT ;  /* 0x0000007514147212 */ /* 0x000fe400078e3cff */
[----:B------:R-:W-:Y:S01]  /*71b0*/  LOP3.LUT R163, R163, R120, RZ, 0x3c, !PT ;  /* 0x00000078a3a37212 */ /* 0x000fe200078e3cff */
[----:B------:R0:W-:Y:S01]  /*71c0*/  STL.128 [R1+0xb0], R4 ;  /* 0x0000b00401007387 */ /* 0x0001e20000100c00 */
[--C-:B------:R-:W-:Y:S02]  /*71d0*/  LOP3.LUT R117, R117, 0x55555555, R20.reuse, 0x78, !PT ;  /* 0x5555555575757812 */ /* 0x100fe400078e7814 */
[C---:B------:R-:W-:Y:S01]  /*71e0*/  SHF.L.U64.HI R161, R163.reuse, 0x1, R20 ;  /* 0x00000001a3a17819 */ /* 0x040fe20000010214 */
[----:B------:R-:W-:Y:S01]  /*71f0*/  IMAD.SHL.U32 R20, R163, 0x2, RZ ;  /* 0x00000002a3147824 */ /* 0x000fe200078e00ff */
[----:B------:R-:W-:-:S02]  /*7200*/  LOP3.LUT R17, R17, 0xaaaaaaaa, R14, 0x78, !PT ;  /* 0xaaaaaaaa11117812 */ /* 0x000fc400078e780e */
[----:B------:R-:W-:Y:S02]  /*7210*/  LOP3.LUT R114, R114, 0xaaaaaaaa, R159, 0x78, !PT ;  /* 0xaaaaaaaa72727812 */ /* 0x000fe400078e789f */
[--C-:B------:R-:W-:Y:S02]  /*7220*/  SHF.R.U64 R159, R65, 0x1, R104.reuse ;  /* 0x00000001419f7819 */ /* 0x100fe40000001268 */
[----:B------:R-:W-:Y:S01]  /*7230*/  SHF.R.U32.HI R14, RZ, 0x1, R104 ;  /* 0x00000001ff0e7819 */ /* 0x000fe20000011668 */
[----:B0-----:R-:W-:Y:S02]  /*7240*/  IMAD.MOV.U32 R6, RZ, RZ, R125 ;  /* 0x000000ffff067224 */ /* 0x001fe400078e007d */
[----:B------:R-:W-:Y:S02]  /*7250*/  IMAD.MOV.U32 R7, RZ, RZ, R128 ;  /* 0x000000ffff077224 */ /* 0x000fe400078e0080 */
[----:B------:R-:W-:Y:S02]  /*7260*/  IMAD.MOV.U32 R4, RZ, RZ, R123 ;  /* 0x000000ffff047224 */ /* 0x000fe400078e007b */
[----:B------:R-:W-:Y:S01]  /*7270*/  IMAD.MOV.U32 R5, RZ, RZ, R126 ;  /* 0x000000ffff057224 */ /* 0x000fe200078e007e */
[----:B------:R-:W-:-:S02]  /*7280*/  LOP3.LUT R120, R120, 0x55555555, R163, 0x78, !PT ;  /* 0x5555555578787812 */ /* 0x000fc400078e78a3 */
[----:B------:R-:W-:Y:S02]  /*7290*/  LOP3.LUT R115, R115, 0xaaaaaaaa, R20, 0x78, !PT ;  /* 0xaaaaaaaa73737812 */ /* 0x000fe400078e7814 */
[----:B------:R0:W-:Y:S01]  /*72a0*/  STL.128 [R1+0xd0], R4 ;  /* 0x0000d00401007387 */ /* 0x0001e20000100c00 */
[----:B------:R-:W-:Y:S02]  /*72b0*/  LOP3.LUT R118, R118, 0xaaaaaaaa, R161, 0x78, !PT ;  /* 0xaaaaaaaa76767812 */ /* 0x000fe400078e78a1 */
[----:B------:R-:W-:Y:S02]  /*72c0*/  LOP3.LUT R159, R159, R106, RZ, 0x3c, !PT ;  /* 0x0000006a9f9f7212 */ /* 0x000fe400078e3cff */
[----:B------:R-:W-:Y:S02]  /*72d0*/  LOP3.LUT R14, R14, R107, RZ, 0x3c, !PT ;  /* 0x0000006b0e0e7212 */ /* 0x000fe400078e3cff */
[----:B------:R-:W-:Y:S02]  /*72e0*/  LOP3.LUT R112, R112, 0x55555555, R157, 0x78, !PT ;  /* 0x5555555570707812 */ /* 0x000fe400078e789d */
[----:B------:R-:W-:-:S02]  /*72f0*/  LOP3.LUT R107, R107, 0x55555555, R14, 0x78, !PT ;  /* 0x555555556b6b7812 */ /* 0x000fc400078e780e */
[C---:B------:R-:W-:Y:S01]  /*7300*/  SHF.L.U64.HI R157, R159.reuse, 0x1, R14 ;  /* 0x000000019f9d7819 */ /* 0x040fe2000001020e */
[----:B0-----:R-:W-:Y:S02]  /*7310*/  IMAD.MOV.U32 R6, RZ, RZ, R121 ;  /* 0x000000ffff067224 */ /* 0x001fe400078e0079 */
[----:B------:R-:W-:Y:S02]  /*7320*/  IMAD.MOV.U32 R7, RZ, RZ, R124 ;  /* 0x000000ffff077224 */ /* 0x000fe400078e007c */
[----:B------:R-:W-:Y:S02]  /*7330*/  IMAD.MOV.U32 R4, RZ, RZ, R119 ;  /* 0x000000ffff047224 */ /* 0x000fe400078e0077 */
[----:B------:R-:W-:Y:S02]  /*7340*/  IMAD.MOV.U32 R5, RZ, RZ, R122 ;  /* 0x000000ffff057224 */ /* 0x000fe400078e007a */
[----:B------:R-:W-:-:S03]  /*7350*/  IMAD.SHL.U32 R14, R159, 0x2, RZ ;  /* 0x000000029f0e7824 */ /* 0x000fc600078e00ff */
[----:B------:R0:W-:Y:S01]  /*7360*/  STL.128 [R1+0xe0], R4 ;  /* 0x0000e00401007387 */ /* 0x0001e20000100c00 */
[----:B------:R-:W-:Y:S01]  /*7370*/  IMAD.SHL.U32 R161, R24, 0x2, RZ ;  /* 0x0000000218a17824 */ /* 0x000fe200078e00ff */
[----:B------:R-:W-:Y:S02]  /*7380*/  LOP3.LUT R65, R65, 0xaaaaaaaa, R14, 0x78, !PT ;  /* 0xaaaaaaaa41417812 */ /* 0x000fe400078e780e */
[----:B------:R-:W-:Y:S02]  /*7390*/  SHF.R.U32.HI R14, RZ, 0x1, R19 ;  /* 0x00000001ff0e7819 */ /* 0x000fe40000011613 */
[----:B------:R-:W-:Y:S02]  /*73a0*/  LOP3.LUT R111, R111, 0x55555555, R24, 0x78, !PT ;  /* 0x555555556f6f7812 */ /* 0x000fe400078e7818 */
[----:B------:R-:W-:Y:S01]  /*73b0*/  LOP3.LUT R108, R108, 0xaaaaaaaa, R161, 0x78, !PT ;  /* 0xaaaaaaaa6c6c7812 */ /* 0x000fe200078e78a1 */
[----:B0-----:R-:W-:Y:S02]  /*73c0*/  IMAD.MOV.U32 R6, RZ, RZ, R120 ;  /* 0x000000ffff067224 */ /* 0x001fe400078e0078 */
[----:B------:R-:W-:-:S02]  /*73d0*/  IMAD.MOV.U32 R7, RZ, RZ, R117 ;  /* 0x000000ffff077224 */ /* 0x000fc400078e0075 */
[----:B------:R-:W-:Y:S02]  /*73e0*/  IMAD.MOV.U32 R4, RZ, RZ, R115 ;  /* 0x000000ffff047224 */ /* 0x000fe400078e0073 */
[----:B------:R-:W-:-:S05]  /*73f0*/  IMAD.MOV.U32 R5, RZ, RZ, R118 ;  /* 0x000000ffff057224 */ /* 0x000fca00078e0076 */
[----:B------:R0:W-:Y:S01]  /*7400*/  STL.128 [R1+0x170], R4 ;  /* 0x0001700401007387 */ /* 0x0001e20000100c00 */
[----:B------:R-:W-:Y:S02]  /*7410*/  LOP3.LUT R14, R14, R3, RZ, 0x3c, !PT ;  /* 0x000000030e0e7212 */ /* 0x000fe400078e3cff */
[----:B------:R-:W-:Y:S02]  /*7420*/  SHF.R.U64 R20, R155, 0x1, R36 ;  /* 0x000000019b147819 */ /* 0x000fe40000001224 */
[----:B------:R-:W-:Y:S02]  /*7430*/  LOP3.LUT R106, R106, 0x55555555, R159, 0x78, !PT ;  /* 0x555555556a6a7812 */ /* 0x000fe400078e789f */
[----:B------:R-:W-:Y:S02]  /*7440*/  LOP3.LUT R104, R104, 0xaaaaaaaa, R157, 0x78, !PT ;  /* 0xaaaaaaaa68687812 */ /* 0x000fe400078e789d */
[----:B------:R-:W-:Y:S01]  /*7450*/  LOP3.LUT R9, R2, 0x55555555, R149, 0x78, !PT ;  /* 0x5555555502097812 */ /* 0x000fe200078e7895 */
[----:B0-----:R-:W-:-:S02]  /*7460*/  IMAD.MOV.U32 R6, RZ, RZ, R113 ;  /* 0x000000ffff067224 */ /* 0x001fc400078e0071 */
[----:B------:R-:W-:Y:S02]  /*7470*/  IMAD.MOV.U32 R7, RZ, RZ, R116 ;  /* 0x000000ffff077224 */ /* 0x000fe400078e0074 */
[----:B------:R-:W-:Y:S02]  /*7480*/  IMAD.MOV.U32 R4, RZ, RZ, R17 ;  /* 0x000000ffff047224 */ /* 0x000fe400078e0011 */
[----:B------:R-:W-:Y:S01]  /*7490*/  IMAD.MOV.U32 R5, RZ, RZ, R114 ;  /* 0x000000ffff057224 */ /* 0x000fe200078e0072 */
[----:B------:R-:W-:-:S04]  /*74a0*/  SHF.R.U32.HI R17, RZ, 0x1, R36 ;  /* 0x00000001ff117819 */ /* 0x000fc80000011624 */
[----:B------:R0:W-:Y:S01]  /*74b0*/  STL.128 [R1+0x1b0], R4 ;  /* 0x0001b00401007387 */ /* 0x0001e20000100c00 */
[----:B------:R-:W-:Y:S02]  /*74c0*/  LOP3.LUT R2, R151, 0x55555555, R16, 0x78, !PT ;  /* 0x5555555597027812 */ /* 0x000fe400078e7810 */
[----:B------:R-:W-:Y:S02]  /*74d0*/  LOP3.LUT R3, R3, 0x55555555, R14, 0x78, !PT ;  /* 0x5555555503037812 */ /* 0x000fe400078e780e */
[----:B------:R-:W-:Y:S02]  /*74e0*/  LOP3.LUT R20, R20, R11, RZ, 0x3c, !PT ;  /* 0x0000000b14147212 */ /* 0x000fe400078e3cff */
[----:B------:R-:W-:Y:S02]  /*74f0*/  SHF.L.U64.HI R16, R149, 0x1, R16 ;  /* 0x0000000195107819 */ /* 0x000fe40000010210 */
[----:B------:R-:W-:Y:S02]  /*7500*/  SHF.L.U64.HI R14, R147, 0x1, R14 ;  /* 0x00000001930e7819 */ /* 0x000fe4000001020e */
[----:B------:R-:W-:Y:S01]  /*7510*/  LOP3.LUT R17, R17, R22, RZ, 0x3c, !PT ;  /* 0x0000001611117212 */ /* 0x000fe200078e3cff */
[----:B0-----:R-:W-:-:S02]  /*7520*/  IMAD.MOV.U32 R6, RZ, RZ, R111 ;  /* 0x000000ffff067224 */ /* 0x001fc400078e006f */
[----:B------:R-:W-:Y:S02]  /*7530*/  IMAD.MOV.U32 R7, RZ, RZ, R112 ;  /* 0x000000ffff077224 */ /* 0x000fe400078e0070 */
[----:B------:R-:W-:Y:S02]  /*7540*/  IMAD.MOV.U32 R4, RZ, RZ, R108 ;  /* 0x000000ffff047224 */ /* 0x000fe400078e006c */
[----:B------:R-:W-:Y:S01]  /*7550*/  IMAD.MOV.U32 R5, RZ, RZ, R109 ;  /* 0x000000ffff057224 */ /* 0x000fe200078e006d */
[----:B------:R-:W-:Y:S02]  /*7560*/  LOP3.LUT R77, R77, 0xaaaaaaaa, R8, 0x78, !PT ;  /* 0xaaaaaaaa4d4d7812 */ /* 0x000fe400078e7808 */
[----:B------:R-:W-:Y:S02]  /*7570*/  LOP3.LUT R8, R11, 0x55555555, R20, 0x78, !PT ;  /* 0x555555550b087812 */ /* 0x000fe400078e7814 */
[----:B------:R0:W-:Y:S01]  /*7580*/  STL.128 [R1+0x1d0], R4 ;  /* 0x0001d00401007387 */ /* 0x0001e20000100c00 */
[----:B------:R-:W-:-:S02]  /*7590*/  LOP3.LUT R16, R21, 0xaaaaaaaa, R16, 0x78, !PT ;  /* 0xaaaaaaaa15107812 */ /* 0x000fc400078e7810 */
[----:B------:R-:W-:Y:S02]  /*75a0*/  LOP3.LUT R14, R19, 0xaaaaaaaa, R14, 0x78, !PT ;  /* 0xaaaaaaaa130e7812 */ /* 0x000fe400078e780e */
[----:B------:R-:W-:Y:S02]  /*75b0*/  LOP3.LUT R11, R22, 0x55555555, R17, 0x78, !PT ;  /* 0x55555555160b7812 */ /* 0x000fe400078e7811 */
[----:B------:R-:W-:Y:S02]  /*75c0*/  SHF.R.U64 R21, R63, 0x1, R64 ;  /* 0x000000013f157819 */ /* 0x000fe40000001240 */
[----:B------:R-:W-:Y:S02]  /*75d0*/  SHF.R.U64 R19, R55, 0x1, R56 ;  /* 0x0000000137137819 */ /* 0x000fe40000001238 */
[----:B------:R-:W-:Y:S01]  /*75e0*/  SHF.R.U32.HI R22, RZ, 0x1, R64 ;  /* 0x00000001ff167819 */ /* 0x000fe20000011640 */
[----:B0-----:R-:W-:Y:S02]  /*75f0*/  IMAD.MOV.U32 R6, RZ, RZ, R106 ;  /* 0x000000ffff067224 */ /* 0x001fe400078e006a */
[----:B------:R-:W-:-:S02]  /*7600*/  IMAD.MOV.U32 R7, RZ, RZ, R107 ;  /* 0x000000ffff077224 */ /* 0x000fc400078e006b */
[----:B------:R-:W-:Y:S02]  /*7610*/  IMAD.MOV.U32 R4, RZ, RZ, R65 ;  /* 0x000000ffff047224 */ /* 0x000fe400078e0041 */
[----:B------:R-:W-:Y:S01]  /*7620*/  IMAD.MOV.U32 R5, RZ, RZ, R104 ;  /* 0x000000ffff057224 */ /* 0x000fe200078e0068 */
[C---:B------:R-:W-:Y:S01]  /*7630*/  SHF.L.U64.HI R17, R20.reuse, 0x1, R17 ;  /* 0x0000000114117819 */ /* 0x040fe20000010211 */
[----:B------:R-:W-:Y:S01]  /*7640*/  IMAD.SHL.U32 R24, R20, 0x2, RZ ;  /* 0x0000000214187824 */ /* 0x000fe200078e00ff */
[----:B------:R-:W-:Y:S02]  /*7650*/  LOP3.LUT R21, R21, R66, RZ, 0x3c, !PT ;  /* 0x0000004215157212 */ /* 0x000fe400078e3cff */
[----:B------:R0:W-:Y:S01]  /*7660*/  STL.128 [R1+0x1e0], R4 ;  /* 0x0001e00401007387 */ /* 0x0001e20000100c00 */
[----:B------:R-:W-:Y:S02]  /*7670*/  SHF.R.U32.HI R20, RZ, 0x1, R56 ;  /* 0x00000001ff147819 */ /* 0x000fe40000011638 */
[----:B------:R-:W-:-:S02]  /*7680*/  LOP3.LUT R22, R22, R59, RZ, 0x3c, !PT ;  /* 0x0000003b16167212 */ /* 0x000fc400078e3cff */
[----:B------:R-:W-:Y:S02]  /*7690*/  LOP3.LUT R20, R20, R105, RZ, 0x3c, !PT ;  /* 0x0000006914147212 */ /* 0x000fe400078e3cff */
[----:B------:R-:W-:Y:S02]  /*76a0*/  LOP3.LUT R65, R66, 0x55555555, R21, 0x78, !PT ;  /* 0x5555555542417812 */ /* 0x000fe400078e7815 */
[----:B0-----:R-:W-:Y:S01]  /*76b0*/  LOP3.LUT R5, R19, R60, RZ, 0x3c, !PT ;  /* 0x0000003c13057212 */ /* 0x001fe200078e3cff */
[C---:B------:R-:W-:Y:S01]  /*76c0*/  IMAD.SHL.U32 R6, R21.reuse, 0x2, RZ ;  /* 0x0000000215067824 */ /* 0x040fe200078e00ff */
[----:B------:R-:W-:-:S03]  /*76d0*/  SHF.L.U64.HI R7, R21, 0x1, R22 ;  /* 0x0000000115077819 */ /* 0x000fc60000010216 */
[----:B------:R-:W-:Y:S01]  /*76e0*/  IMAD.SHL.U32 R4, R5, 0x2, RZ ;  /* 0x0000000205047824 */ /* 0x000fe200078e00ff */
[----:B------:R-:W-:Y:S02]  /*76f0*/  LOP3.LUT R66, R59, 0x55555555, R22, 0x78, !PT ;  /* 0x555555553b427812 */ /* 0x000fe400078e7816 */
[----:B------:R-:W-:Y:S01]  /*7700*/  LOP3.LUT R59, R60, 0x55555555, R5, 0x78, !PT ;  /* 0x555555553c3b7812 */ /* 0x000fe200078e7805 */
[----:B------:R-:W0:Y:S01]  /*7710*/  LDC R22, c[0x0][0x3a4] ;  /* 0x0000e900ff167b82 */ /* 0x000e220000000800 */
[----:B------:R-:W-:Y:S02]  /*7720*/  SHF.L.U64.HI R19, R5, 0x1, R20 ;  /* 0x0000000105137819 */ /* 0x000fe40000010214 */
        /* <DEDUP_REMOVED lines=19> */
[----:B------:R-:W-:Y:S02]  /*7860*/  LOP3.LUT R18, R18, 0xaaaaaaaa, R145, 0x78, !PT ;  /* 0xaaaaaaaa12127812 */ /* 0x000fe400078e7891 */
        /* <DEDUP_REMOVED lines=8> */
[----:B------:R-:W-:-:S02]  /*78f0*/  SHF.R.U32.HI R165, RZ, 0x1, R101 ;  /* 0x00000001ffa57819 */ /* 0x000fc40000011665 */
[----:B------:R-:W-:Y:S02]  /*7900*/  LOP3.LUT R100, R100, 0xaaaaaaaa, R141, 0x78, !PT ;  /* 0xaaaaaaaa64647812 */ /* 0x000fe400078e788d */
[----:B------:R-:W-:Y:S01]  /*7910*/  LOP3.LUT R165, R165, R86, RZ, 0x3c, !PT ;  /* 0x00000056a5a57212 */ /* 0x000fe200078e3cff */
[----:B------:R1:W-:Y:S01]  /*7920*/  STL.128 [R1+0x30], R4 ;  /* 0x0000300401007387 */ /* 0x0003e20000100c00 */
[----:B------:R-:W-:Y:S02]  /*7930*/  LOP3.LUT R98, R98, 0xaaaaaaaa, R139, 0x78, !PT ;  /* 0xaaaaaaaa62627812 */ /* 0x000fe400078e788b */
[----:B------:R-:W-:Y:S02]  /*7940*/  LOP3.LUT R85, R85, 0x55555555, R140, 0x78, !PT ;  /* 0x5555555555557812 */ /* 0x000fe400078e788c */
[--C-:B------:R-:W-:Y:S02]  /*7950*/  SHF.L.U64.HI R140, R140, 0x1, R165.reuse ;  /* 0x000000018c8c7819 */ /* 0x100fe400000102a5 */
[----:B------:R-:W-:-:S02]  /*7960*/  LOP3.LUT R86, R86, 0x55555555, R165, 0x78, !PT ;  /* 0x5555555556567812 */ /* 0x000fc400078e78a5 */
[----:B------:R-:W-:Y:S01]  /*7970*/  LOP3.LUT R101, R101, 0xaaaaaaaa, R140, 0x78, !PT ;  /* 0xaaaaaaaa65657812 */ /* 0x000fe200078e788c */
[----:B-1----:R-:W-:Y:S02]  /*7980*/  IMAD.MOV.U32 R6, RZ, RZ, R94 ;  /* 0x000000ffff067224 */ /* 0x002fe400078e005e */
[----:B------:R-:W-:Y:S02]  /*7990*/  IMAD.MOV.U32 R7, RZ, RZ, R97 ;  /* 0x000000ffff077224 */ /* 0x000fe400078e0061 */
[----:B------:R-:W-:Y:S02]  /*79a0*/  IMAD.MOV.U32 R4, RZ, RZ, R93 ;  /* 0x000000ffff047224 */ /* 0x000fe400078e005d */
[----:B------:R-:W-:-:S05]  /*79b0*/  IMAD.MOV.U32 R5, RZ, RZ, R100 ;  /* 0x000000ffff057224 */ /* 0x000fca00078e0064 */
[----:B------:R1:W-:Y:S01]  /*79c0*/  STL.128 [R1+0x50], R4 ;  /* 0x0000500401007387 */ /* 0x0003e20000100c00 */
[----:B------:R-:W-:Y:S01]  /*79d0*/  LOP3.LUT R95, R95, 0xaaaaaaaa, R138, 0x78, !PT ;  /* 0xaaaaaaaa5f5f7812 */ /* 0x000fe200078e788a */
[----:B-1----:R-:W-:Y:S02]  /*79e0*/  IMAD.MOV.U32 R6, RZ, RZ, R91 ;  /* 0x000000ffff067224 */ /* 0x002fe400078e005b */
[----:B------:R-:W-:Y:S02]  /*79f0*/  IMAD.MOV.U32 R7, RZ, RZ, R92 ;  /* 0x000000ffff077224 */ /* 0x000fe400078e005c */
[----:B------:R-:W-:Y:S02]  /*7a00*/  IMAD.MOV.U32 R4, RZ, RZ, R89 ;  /* 0x000000ffff047224 */ /* 0x000fe400078e0059 */
[----:B------:R-:W-:-:S05]  /*7a10*/  IMAD.MOV.U32 R5, RZ, RZ, R98 ;  /* 0x000000ffff057224 */ /* 0x000fca00078e0062 */
[----:B------:R1:W-:Y:S02]  /*7a20*/  STL.128 [R1+0x60], R4 ;  /* 0x0000600401007387 */ /* 0x0003e40000100c00 */
        /* <DEDUP_REMOVED lines=41> */
[----:B------:R1:W-:Y:S01]  /*7cc0*/  STL.128 [R1+0x1a0], R4 ;  /* 0x0001a00401007387 */ /* 0x0003e20000100c00 */
[----:B------:R-:W-:Y:S02]  /*7cd0*/  LOP3.LUT R34, R34, 0x55555555, R143, 0x78, !PT ;  /* 0x5555555522227812 */ /* 0x000fe400078e788f */
        /* <DEDUP_REMOVED lines=29> */
[----:B------:R-:W-:Y:S02]  /*7eb0*/  SHF.R.U32.HI R19, RZ, 0x1, R32 ;  /* 0x00000001ff137819 */ /* 0x000fe40000011620 */
[----:B------:R-:W-:Y:S02]  /*7ec0*/  LOP3.LUT R37, R37, 0xcccccccc, R142, 0x78, !PT ;  /* 0xcccccccc25257812 */ /* 0x000fe400078e788e */
[----:B------:R-:W-:Y:S01]  /*7ed0*/  SHF.R.U64 R18, R33, 0x1, R32 ;  /* 0x0000000121127819 */ /* 0x000fe20000001220 */
[----:B-1----:R-:W-:Y:S02]  /*7ee0*/  IMAD.MOV.U32 R6, RZ, RZ, R65 ;  /* 0x000000ffff067224 */ /* 0x002fe400078e0041 */
[----:B------:R-:W-:Y:S02]  /*7ef0*/  IMAD.MOV.U32 R7, RZ, RZ, R66 ;  /* 0x000000ffff077224 */ /* 0x000fe400078e0042 */
[----:B------:R-:W-:-:S02]  /*7f00*/  IMAD.MOV.U32 R4, RZ, RZ, R63 ;  /* 0x000000ffff047224 */ /* 0x000fc400078e003f */
[----:B------:R-:W-:-:S05]  /*7f10*/  IMAD.MOV.U32 R5, RZ, RZ, R64 ;  /* 0x000000ffff057224 */ /* 0x000fca00078e0040 */
[----:B------:R1:W-:Y:S01]  /*7f20*/  STL.128 [R1+0x110], R4 ;  /* 0x0001100401007387 */ /* 0x0003e20000100c00 */
[----:B------:R-:W-:Y:S02]  /*7f30*/  LOP3.LUT R19, R19, R38, RZ, 0x3c, !PT ;  /* 0x0000002613137212 */ /* 0x000fe400078e3cff */
[----:B------:R-:W-:Y:S01]  /*7f40*/  LOP3.LUT R18, R18, R37, RZ, 0x3c, !PT ;  /* 0x0000002512127212 */ /* 0x000fe200078e3cff */
[----:B-1----:R-:W-:Y:S02]  /*7f50*/  IMAD.MOV.U32 R6, RZ, RZ, R59 ;  /* 0x000000ffff067224 */ /* 0x002fe400078e003b */
[----:B------:R-:W-:Y:S02]  /*7f60*/  IMAD.MOV.U32 R7, RZ, RZ, R60 ;  /* 0x000000ffff077224 */ /* 0x000fe400078e003c */
[----:B------:R-:W-:Y:S02]  /*7f70*/  IMAD.MOV.U32 R4, RZ, RZ, R55 ;  /* 0x000000ffff047224 */ /* 0x000fe400078e0037 */
[----:B------:R-:W-:-:S05]  /*7f80*/  IMAD.MOV.U32 R5, RZ, RZ, R56 ;  /* 0x000000ffff057224 */ /* 0x000fca00078e0038 */
[----:B------:R1:W-:Y:S01]  /*7f90*/  STL.128 [R1+0x120], R4 ;  /* 0x0001200401007387 */ /* 0x0003e20000100c00 */
[--C-:B------:R-:W-:Y:S02]  /*7fa0*/  LOP3.LUT R21, R38, 0x55555555, R19.reuse, 0x78, !PT ;  /* 0x5555555526157812 */ /* 0x100fe400078e7813 */
[----:B------:R-:W-:Y:S02]  /*7fb0*/  LOP3.LUT R24, R155, 0xaaaaaaaa, R24, 0x78, !PT ;  /* 0xaaaaaaaa9b187812 */ /* 0x000fe400078e7818 */
[----:B------:R-:W-:Y:S02]  /*7fc0*/  LOP3.LUT R20, R37, 0x55555555, R18, 0x78, !PT ;  /* 0x5555555525147812 */ /* 0x000fe400078e7812 */
[C---:B------:R-:W-:Y:S01]  /*7fd0*/  SHF.L.U64.HI R19, R18.reuse, 0x1, R19 ;  /* 0x0000000112137819 */ /* 0x040fe20000010213 */
[----:B------:R-:W-:Y:S01]  /*7fe0*/  IMAD.SHL.U32 R18, R18, 0x2, RZ ;  /* 0x0000000212127824 */ /* 0x000fe200078e00ff */
[----:B------:R-:W-:Y:S01]  /*7ff0*/  LOP3.LUT R17, R36, 0xaaaaaaaa, R17, 0x78, !PT ;  /* 0xaaaaaaaa24117812 */ /* 0x000fe200078e7811 */
[----:B-1----:R-:W-:-:S02]  /*8000*/  IMAD.MOV.U32 R6, RZ, RZ, R53 ;  /* 0x000000ffff067224 */ /* 0x002fc400078e0035 */
[----:B------:R-:W-:Y:S02]  /*8010*/  IMAD.MOV.U32 R7, RZ, RZ, R54 ;  /* 0x000000ffff077224 */ /* 0x000fe400078e0036 */
[----:B------:R-:W-:Y:S02]  /*8020*/  IMAD.MOV.U32 R4, RZ, RZ, R49 ;  /* 0x000000ffff047224 */ /* 0x000fe400078e0031 */
[----:B------:R-:W-:-:S05]  /*8030*/  IMAD.MOV.U32 R5, RZ, RZ, R50 ;  /* 0x000000ffff057224 */ /* 0x000fca00078e0032 */
[----:B------:R1:W-:Y:S01]  /*8040*/  STL.128 [R1+0x140], R4 ;  /* 0x0001400401007387 */ /* 0x0003e20000100c00 */
[----:B0-----:R-:W-:Y:S02]  /*8050*/  ISETP.NE.AND P0, PT, R22, RZ, PT ;  /* 0x000000ff1600720c */ /* 0x001fe40003f05270 */
[----:B------:R-:W-:Y:S02]  /*8060*/  LOP3.LUT R18, R33, 0xaaaaaaaa, R18, 0x78, !PT ;  /* 0xaaaaaaaa21127812 */ /* 0x000fe400078e7812 */
[----:B------:R-:W-:Y:S01]  /*8070*/  LOP3.LUT R19, R32, 0xaaaaaaaa, R19, 0x78, !PT ;  /* 0xaaaaaaaa20137812 */ /* 0x000fe200078e7813 */
[----:B-1----:R-:W-:Y:S02]  /*8080*/  IMAD.MOV.U32 R6, RZ, RZ, R45 ;  /* 0x000000ffff067224 */ /* 0x002fe400078e002d */
[----:B------:R-:W-:Y:S02]  /*8090*/  IMAD.MOV.U32 R7, RZ, RZ, R46 ;  /* 0x000000ffff077224 */ /* 0x000fe400078e002e */
[----:B------:R-:W-:-:S02]  /*80a0*/  IMAD.MOV.U32 R4, RZ, RZ, R41 ;  /* 0x000000ffff047224 */ /* 0x000fc400078e0029 */
[----:B------:R-:W-:-:S05]  /*80b0*/  IMAD.MOV.U32 R5, RZ, RZ, R42 ;  /* 0x000000ffff057224 */ /* 0x000fca00078e002a */
[----:B------:R0:W-:Y:S02]  /*80c0*/  STL.128 [R1+0x180], R4 ;  /* 0x0001800401007387 */ /* 0x0001e40000100c00 */
[----:B0-----:R-:W-:Y:S02]  /*80d0*/  IMAD.MOV.U32 R6, RZ, RZ, R8 ;  /* 0x000000ffff067224 */ /* 0x001fe400078e0008 */
[----:B------:R-:W-:Y:S02]  /*80e0*/  IMAD.MOV.U32 R7, RZ, RZ, R11 ;  /* 0x000000ffff077224 */ /* 0x000fe400078e000b */
[----:B------:R-:W-:Y:S02]  /*80f0*/  IMAD.MOV.U32 R4, RZ, RZ, R24 ;  /* 0x000000ffff047224 */ /* 0x000fe400078e0018 */
[----:B------:R-:W-:-:S05]  /*8100*/  IMAD.MOV.U32 R5, RZ, RZ, R17 ;  /* 0x000000ffff057224 */ /* 0x000fca00078e0011 */
[----:B------:R0:W-:Y:S02]  /*8110*/  STL.128 [R1], R4 ;  /* 0x0000000401007387 */ /* 0x0001e40000100c00 */
[----:B0-----:R-:W-:Y:S02]  /*8120*/  IMAD.MOV.U32 R6, RZ, RZ, R20 ;  /* 0x000000ffff067224 */ /* 0x001fe400078e0014 */
[----:B------:R-:W-:Y:S02]  /*8130*/  IMAD.MOV.U32 R7, RZ, RZ, R21 ;  /* 0x000000ffff077224 */ /* 0x000fe400078e0015 */
[----:B------:R-:W-:Y:S02]  /*8140*/  IMAD.MOV.U32 R4, RZ, RZ, R18 ;  /* 0x000000ffff047224 */ /* 0x000fe400078e0012 */
[----:B------:R-:W-:-:S05]  /*8150*/  IMAD.MOV.U32 R5, RZ, RZ, R19 ;  /* 0x000000ffff057224 */ /* 0x000fca00078e0013 */
[----:B------:R0:W-:Y:S01]  /*8160*/  STL.128 [R1+0x100], R4 ;  /* 0x0001000401007387 */ /* 0x0001e20000100c00 */
[----:B------:R-:W-:Y:S05]  /*8170*/  @!P0 EXIT ;  /* 0x000000000000894d */ /* 0x000fea0003800000 */
[C---:B------:R-:W-:Y:S01]  /*8180*/  ISETP.GE.U32.AND P1, PT, R22.reuse, 0x10, PT ;  /* 0x000000101600780c */ /* 0x040fe20003f26070 */
[----:B------:R-:W-:Y:S01]  /*8190*/  IMAD.MOV.U32 R0, RZ, RZ, RZ ;  /* 0x000000ffff007224 */ /* 0x000fe200078e00ff */
[----:B------:R-:W-:-:S04]  /*81a0*/  LOP3.LUT R56, R22, 0xf, RZ, 0xc0, !PT ;  /* 0x0000000f16387812 */ /* 0x000fc800078ec0ff */
[----:B------:R-:W-:-:S07]  /*81b0*/  ISETP.NE.AND P0, PT, R56, RZ, PT ;  /* 0x000000ff3800720c */ /* 0x000fce0003f05270 */
[----:B------:R-:W-:Y:S06]  /*81c0*/  @!P1 BRA `(.L_x_9) ;  /* 0x0000000400809947 */ /* 0x000fec0003800000 */
[----:B------:R-:W-:Y:S01]  /*81d0*/  LOP3.LUT R0, R22, 0xfffffff0, RZ, 0xc0, !PT ;  /* 0xfffffff016007812 */ /* 0x000fe200078ec0ff */
[----:B------:R-:W-:Y:S01]  /*81e0*/  BSSY.RECONVERGENT B0, `(.L_x_9) ;  /* 0x000005e000007945 */ /* 0x000fe20003800200 */
[----:B------:R-:W-:Y:S01]  /*81f0*/  IADD3 R57, PT, PT, R23, UR4, R10 ;  /* 0x0000000417397c10 */ /* 0x000fe2000fffe00a */
[----:B------:R-:W-:Y:S02]  /*8200*/  VIADD R24, R1, 0x40 ;  /* 0x0000004001187836 */ /* 0x000fe40000000000 */
[C-C-:B------:R-:W-:Y:S02]  /*8210*/  IMAD R59, R10.reuse, 0x2, R25.reuse ;  /* 0x000000020a3b7824 */ /* 0x140fe400078e0219 */
[C-C-:B------:R-:W-:Y:S02]  /*8220*/  IMAD R61, R10.reuse, 0x3, R25.reuse ;  /* 0x000000030a3d7824 */ /* 0x140fe400078e0219 */
[C-C-:B------:R-:W-:Y:S02]  /*8230*/  IMAD R63, R10.reuse, 0x4, R25.reuse ;  /* 0x000000040a3f7824 */ /* 0x140fe400078e0219 */
[----:B------:R-:W-:-:S02]  /*8240*/  IMAD R65, R10, 0x5, R25 ;  /* 0x000000050a417824 */ /* 0x000fc400078e0219 */
[C-C-:B------:R-:W-:Y:S02]  /*8250*/  IMAD R67, R10.reuse, 0x6, R25.reuse ;  /* 0x000000060a437824 */ /* 0x140fe400078e0219 */
[C-C-:B------:R-:W-:Y:S02]  /*8260*/  IMAD R69, R10.reuse, 0x7, R25.reuse ;  /* 0x000000070a457824 */ /* 0x140fe400078e0219 */
[C-C-:B------:R-:W-:Y:S02]  /*8270*/  IMAD R71, R10.reuse, 0x8, R25.reuse ;  /* 0x000000080a477824 */ /* 0x140fe400078e0219 */
[C-C-:B------:R-:W-:Y:S02]  /*8280*/  IMAD R73, R10.reuse, 0x9, R25.reuse ;  /* 0x000000090a497824 */ /* 0x140fe400078e0219 */
[C-C-:B------:R-:W-:Y:S02]  /*8290*/  IMAD R75, R10.reuse, 0xa, R25.reuse ;  /* 0x0000000a0a4b7824 */ /* 0x140fe400078e0219 */
[----:B------:R-:W-:-:S02]  /*82a0*/  IMAD R77, R10, 0xb, R25 ;  /* 0x0000000b0a4d7824 */ /* 0x000fc400078e0219 */
[C-C-:B------:R-:W-:Y:S02]  /*82b0*/  IMAD R79, R10.reuse, 0xc, R25.reuse ;  /* 0x0000000c0a4f7824 */ /* 0x140fe400078e0219 */
[C-C-:B------:R-:W-:Y:S02]  /*82c0*/  IMAD R81, R10.reuse, 0xd, R25.reuse ;  /* 0x0000000d0a517824 */ /* 0x140fe400078e0219 */
[C-C-:B------:R-:W-:Y:S02]  /*82d0*/  IMAD R83, R10.reuse, 0xe, R25.reuse ;  /* 0x0000000e0a537824 */ /* 0x140fe400078e0219 */
[--C-:B------:R-:W-:Y:S02]  /*82e0*/  IMAD R85, R10, 0xf, R25.reuse ;  /* 0x0000000f0a557824 */ /* 0x100fe400078e0219 */
[----:B------:R-:W-:Y:S02]  /*82f0*/  IMAD.MOV.U32 R87, RZ, RZ, R25 ;  /* 0x000000ffff577224 */ /* 0x000fe400078e0019 */
[----:B------:R-:W-:-:S07]  /*8300*/  IMAD.MOV R11, RZ, RZ, -R0 ;  /* 0x000000ffff0b7224 */ /* 0x000fce00078e0a00 */
.L_x_10:
[----:B--2---:R-:W2:Y:S01]  /*8310*/  LDL.128 R36, [R24+-0x40] ;  /* 0xffffc00018247983 */ /* 0x004ea20000100c00 */
[----:B------:R-:W1:Y:S03]  /*8320*/  LDC.64 R54, c[0x0][0x380] ;  /* 0x0000e000ff367b82 */ /* 0x000e660000000a00 */
[----:B------:R-:W3:Y:S04]  /*8330*/  LDL.128 R40, [R24+-0x30] ;  /* 0xffffd00018287983 */ /* 0x000ee80000100c00 */
[----:B------:R-:W4:Y:S04]  /*8340*/  LDL.128 R44, [R24+-0x20] ;  /* 0xffffe000182c7983 */ /* 0x000f280000100c00 */
[----:B------:R-:W5:Y:S04]  /*8350*/  LDL.128 R32, [R24+-0x10] ;  /* 0xfffff00018207983 */ /* 0x000f680000100c00 */
[----:B------:R-:W5:Y:S04]  /*8360*/  LDL.128 R20, [R24] ;  /* 0x0000000018147983 */ /* 0x000f680000100c00 */
[----:B------:R-:W5:Y:S04]  /*8370*/  LDL.128 R28, [R24+0x10] ;  /* 0x00001000181c7983 */ /* 0x000f680000100c00 */
[----:B0-----:R-:W5:Y:S04]  /*8380*/  LDL.128 R4, [R24+0x20] ;  /* 0x0000200018047983 */ /* 0x001f680000100c00 */
[----:B------:R0:W5:Y:S01]  /*8390*/  LDL.128 R16, [R24+0x30] ;  /* 0x0000300018107983 */ /* 0x0001620000100c00 */
[----:B------:R-:W-:Y:S01]  /*83a0*/  R2UR UR4, R12 ;  /* 0x000000000c0472ca */ /* 0x000fe200000e0000 */
[----:B-1----:R-:W-:Y:S01]  /*83b0*/  IMAD.WIDE.U32 R2, R87, 0x8, R54 ;  /* 0x0000000857027825 */ /* 0x002fe200078e0036 */
[----:B------:R-:W-:-:S02]  /*83c0*/  R2UR UR5, R13 ;  /* 0x000000000d0572ca */ /* 0x000fc400000e0000 */
[C---:B------:R-:W-:Y:S01]  /*83d0*/  R2UR UR6, R12.reuse ;  /* 0x000000000c0672ca */ /* 0x040fe200000e0000 */
[--C-:B------:R-:W-:Y:S01]  /*83e0*/  IMAD.WIDE.U32 R8, R57, 0x8, R54.reuse ;  /* 0x0000000839087825 */ /* 0x100fe200078e0036 */
[----:B------:R-:W-:Y:S02]  /*83f0*/  R2UR UR7, R13 ;  /* 0x000000000d0772ca */ /* 0x000fe400000e0000 */
[C---:B------:R-:W-:Y:S01]  /*8400*/  R2UR UR8, R12.reuse ;  /* 0x000000000c0872ca */ /* 0x040fe200000e0000 */
[--C-:B------:R-:W-:Y:S01]  /*8410*/  IMAD.WIDE.U32 R14, R59, 0x8, R54.reuse ;  /* 0x000000083b0e7825 */ /* 0x100fe200078e0036 */
[----:B------:R-:W-:Y:S02]  /*8420*/  R2UR UR9, R13 ;  /* 0x000000000d0972ca */ /* 0x000fe400000e0000 */
[----:B------:R-:W-:Y:S01]  /*8430*/  R2UR UR10, R12 ;  /* 0x000000000c0a72ca */ /* 0x000fe200000e0000 */
[----:B------:R-:W-:Y:S01]  /*8440*/  IMAD.WIDE.U32 R26, R61, 0x8, R54 ;  /* 0x000000083d1a7825 */ /* 0x000fe200078e0036 */
[----:B------:R-:W-:-:S02]  /*8450*/  R2UR UR11, R13 ;  /* 0x000000000d0b72ca */ /* 0x000fc400000e0000 */
[C---:B------:R-:W-:Y:S01]  /*8460*/  R2UR UR12, R12.reuse ;  /* 0x000000000c0c72ca */ /* 0x040fe200000e0000 */
[--C-:B------:R-:W-:Y:S01]  /*8470*/  IMAD.WIDE.U32 R48, R63, 0x8, R54.reuse ;  /* 0x000000083f307825 */ /* 0x100fe200078e0036 */
[----:B------:R-:W-:Y:S02]  /*8480*/  R2UR UR13, R13 ;  /* 0x000000000d0d72ca */ /* 0x000fe400000e0000 */
[C---:B------:R-:W-:Y:S01]  /*8490*/  R2UR UR14, R12.reuse ;  /* 0x000000000c0e72ca */ /* 0x040fe200000e0000 */
[----:B------:R-:W-:Y:S01]  /*84a0*/  VIADD R11, R11, 0x10 ;  /* 0x000000100b0b7836 */ /* 0x000fe20000000000 */
[----:B------:R-:W-:Y:S01]  /*84b0*/  R2UR UR15, R13 ;  /* 0x000000000d0f72ca */ /* 0x000fe200000e0000 */
[--C-:B------:R-:W-:Y:S01]  /*84c0*/  IMAD.WIDE.U32 R50, R65, 0x8, R54.reuse ;  /* 0x0000000841327825 */ /* 0x100fe200078e0036 */
[----:B------:R-:W-:Y:S02]  /*84d0*/  R2UR UR16, R12 ;  /* 0x000000000c1072ca */ /* 0x000fe400000e0000 */
[----:B------:R-:W-:Y:S01]  /*84e0*/  R2UR UR17, R13 ;  /* 0x000000000d1172ca */ /* 0x000fe200000e0000 */
[----:B------:R-:W-:Y:S01]  /*84f0*/  IMAD.WIDE.U32 R52, R67, 0x8, R54 ;  /* 0x0000000843347825 */ /* 0x000fe200078e0036 */
[----:B------:R-:W-:-:S03]  /*8500*/  ISETP.NE.AND P1, PT, R11, RZ, PT ;  /* 0x000000ff0b00720c */ /* 0x000fc60003f25270 */
[----:B0-----:R-:W-:Y:S02]  /*8510*/  VIADD R24, R24, 0x80 ;  /* 0x0000008018187836 */ /* 0x001fe40000000000 */
[C---:B------:R-:W-:Y:S02]  /*8520*/  IMAD R57, R10.reuse, 0x10, R57 ;  /* 0x000000100a397824 */ /* 0x040fe400078e0239 */
[C---:B------:R-:W-:Y:S02]  /*8530*/  IMAD R59, R10.reuse, 0x10, R59 ;  /* 0x000000100a3b7824 */ /* 0x040fe400078e023b */
[C---:B------:R-:W-:Y:S02]  /*8540*/  IMAD R61, R10.reuse, 0x10, R61 ;  /* 0x000000100a3d7824 */ /* 0x040fe400078e023d */
[C---:B------:R-:W-:Y:S02]  /*8550*/  IMAD R63, R10.reuse, 0x10, R63 ;  /* 0x000000100a3f7824 */ /* 0x040fe400078e023f */
[----:B------:R-:W-:-:S02]  /*8560*/  IMAD R65, R10, 0x10, R65 ;  /* 0x000000100a417824 */ /* 0x000fc400078e0241 */
[C---:B------:R-:W-:Y:S02]  /*8570*/  IMAD R67, R10.reuse, 0x10, R67 ;  /* 0x000000100a437824 */ /* 0x040fe400078e0243 */
[----:B------:R-:W-:Y:S01]  /*8580*/  IMAD R87, R10, 0x10, R87 ;  /* 0x000000100a577824 */ /* 0x000fe200078e0257 */
[----:B--2---:R0:W-:Y:S04]  /*8590*/  STG.E.64 desc[UR4][R2.64], R36 ;  /* 0x0000002402007986 */ /* 0x0041e8000c101b04 */
[----:B------:R1:W-:Y:S04]  /*85a0*/  STG.E.64 desc[UR6][R8.64], R38 ;  /* 0x0000002608007986 */ /* 0x0003e8000c101b06 */
[----:B---3--:R2:W-:Y:S04]  /*85b0*/  STG.E.64 desc[UR8][R14.64], R40 ;  /* 0x000000280e007986 */ /* 0x0085e8000c101b08 */
[----:B------:R3:W-:Y:S01]  /*85c0*/  STG.E.64 desc[UR10][R26.64], R42 ;  /* 0x0000002a1a007986 */ /* 0x0007e2000c101b0a */
[----:B0-----:R-:W-:-:S03]  /*85d0*/  IMAD.WIDE.U32 R2, R69, 0x8, R54 ;  /* 0x0000000845027825 */ /* 0x001fc600078e0036 */
[----:B----4-:R-:W-:Y:S01]  /*85e0*/  STG.E.64 desc[UR12][R48.64], R44 ;  /* 0x0000002c30007986 */ /* 0x010fe2000c101b0c */
[----:B-1----:R-:W-:-:S03]  /*85f0*/  IMAD.WIDE.U32 R8, R71, 0x8, R54 ;  /* 0x0000000847087825 */ /* 0x002fc600078e0036 */
[----:B------:R-:W-:Y:S01]  /*8600*/  STG.E.64 desc[UR14][R50.64], R46 ;  /* 0x0000002e32007986 */ /* 0x000fe2000c101b0e */
[----:B--2---:R-:W-:-:S03]  /*8610*/  IMAD.WIDE.U32 R14, R73, 0x8, R54 ;  /* 0x00000008490e7825 */ /* 0x004fc600078e0036 */
[----:B-----5:R0:W-:Y:S01]  /*8620*/  STG.E.64 desc[UR4][R52.64], R32 ;  /* 0x0000002034007986 */ /* 0x0201e2000c101b04 */
[----:B---3--:R-:W-:-:S03]  /*8630*/  IMAD.WIDE.U32 R26, R75, 0x8, R54 ;  /* 0x000000084b1a7825 */ /* 0x008fc600078e0036 */
[----:B------:R1:W-:Y:S01]  /*8640*/  STG.E.64 desc[UR6][R2.64], R34 ;  /* 0x0000002202007986 */ /* 0x0003e2000c101b06 */
[----:B------:R-:W-:-:S03]  /*8650*/  IMAD.WIDE.U32 R36, R83, 0x8, R54 ;  /* 0x0000000853247825 */ /* 0x000fc600078e0036 */
[----:B------:R2:W-:Y:S01]  /*8660*/  STG.E.64 desc[UR8][R8.64], R20 ;  /* 0x0000001408007986 */ /* 0x0005e2000c101b08 */
[----:B------:R-:W-:-:S03]  /*8670*/  IMAD.WIDE.U32 R38, R85, 0x8, R54 ;  /* 0x0000000855267825 */ /* 0x000fc600078e0036 */
[----:B------:R2:W-:Y:S01]  /*8680*/  STG.E.64 desc[UR4][R14.64], R22 ;  /* 0x000000160e007986 */ /* 0x0005e2000c101b04 */
[----:B0-----:R-:W-:-:S03]  /*8690*/  IMAD.WIDE.U32 R32, R77, 0x8, R54 ;  /* 0x000000084d207825 */ /* 0x001fc600078e0036 */
[----:B------:R2:W-:Y:S01]  /*86a0*/  STG.E.64 desc[UR10][R26.64], R28 ;  /* 0x0000001c1a007986 */ /* 0x0005e2000c101b0a */
[----:B-1----:R-:W-:-:S03]  /*86b0*/  IMAD.WIDE.U32 R2, R79, 0x8, R54 ;  /* 0x000000084f027825 */ /* 0x002fc600078e0036 */
[----:B------:R2:W-:Y:S01]  /*86c0*/  STG.E.64 desc[UR12][R32.64], R30 ;  /* 0x0000001e20007986 */ /* 0x0005e2000c101b0c */
[----:B------:R-:W-:-:S03]  /*86d0*/  IMAD.WIDE.U32 R34, R81, 0x8, R54 ;  /* 0x0000000851227825 */ /* 0x000fc600078e0036 */
[----:B------:R2:W-:Y:S01]  /*86e0*/  STG.E.64 desc[UR6][R2.64], R4 ;  /* 0x0000000402007986 */ /* 0x0005e2000c101b06 */
[----:B------:R-:W-:-:S03]  /*86f0*/  IMAD R69, R10, 0x10, R69 ;  /* 0x000000100a457824 */ /* 0x000fc600078e0245 */
[----:B------:R2:W-:Y:S01]  /*8700*/  STG.E.64 desc[UR14][R34.64], R6 ;  /* 0x0000000622007986 */ /* 0x0005e2000c101b0e */
[C---:B------:R-:W-:Y:S02]  /*8710*/  IMAD R71, R10.reuse, 0x10, R71 ;  /* 0x000000100a477824 */ /* 0x040fe400078e0247 */
[C---:B------:R-:W-:Y:S01]  /*8720*/  IMAD R73, R10.reuse, 0x10, R73 ;  /* 0x000000100a497824 */ /* 0x040fe200078e0249 */
[----:B------:R2:W-:Y:S01]  /*8730*/  STG.E.64 desc[UR16][R36.64], R16 ;  /* 0x0000001024007986 */ /* 0x0005e2000c101b10 */
[C---:B------:R-:W-:Y:S02]  /*8740*/  IMAD R75, R10.reuse, 0x10, R75 ;  /* 0x000000100a4b7824 */ /* 0x040fe400078e024b */
[C---:B------:R-:W-:Y:S01]  /*8750*/  IMAD R77, R10.reuse, 0x10, R77 ;  /* 0x000000100a4d7824 */ /* 0x040fe200078e024d */
[----:B------:R2:W-:Y:S01]  /*8760*/  STG.E.64 desc[UR8][R38.64], R18 ;  /* 0x0000001226007986 */ /* 0x0005e2000c101b08 */
[C---:B------:R-:W-:Y:S02]  /*8770*/  IMAD R79, R10.reuse, 0x10, R79 ;  /* 0x000000100a4f7824 */ /* 0x040fe400078e024f */
[----:B------:R-:W-:-:S02]  /*8780*/  IMAD R81, R10, 0x10, R81 ;  /* 0x000000100a517824 */ /* 0x000fc400078e0251 */
[C---:B------:R-:W-:Y:S02]  /*8790*/  IMAD R83, R10.reuse, 0x10, R83 ;  /* 0x000000100a537824 */ /* 0x040fe400078e0253 */
[----:B------:R-:W-:Y:S01]  /*87a0*/  IMAD R85, R10, 0x10, R85 ;  /* 0x000000100a557824 */ /* 0x000fe200078e0255 */
[----:B------:R-:W-:Y:S06]  /*87b0*/  @P1 BRA `(.L_x_10) ;  /* 0xfffffff800d41947 */ /* 0x000fec000383ffff */
[----:B------:R-:W-:Y:S05]  /*87c0*/  BSYNC.RECONVERGENT B0 ;  /* 0x0000000000007941 */ /* 0x000fea0003800200 */
.L_x_9:
[----:B------:R-:W-:Y:S05]  /*87d0*/  @!P0 EXIT ;  /* 0x000000000000894d */ /* 0x000fea0003800000 */
[----:B------:R-:W1:Y:S01]  /*87e0*/  LDCU UR4, c[0x0][0x3a4] ;  /* 0x00007480ff0477ac */ /* 0x000e620008000800 */
[----:B------:R-:W-:Y:S01]  /*87f0*/  ISETP.GE.U32.AND P0, PT, R56, 0x8, PT ;  /* 0x000000083800780c */ /* 0x000fe20003f06070 */
[----:B-1----:R-:W-:-:S12]  /*8800*/  ULOP3.LUT UR5, UR4, 0x7, URZ, 0xc0, !UPT ;  /* 0x0000000704057892 */ /* 0x002fd8000f8ec0ff */
[----:B------:R-:W-:Y:S05]  /*8810*/  @!P0 BRA `(.L_x_11) ;  /* 0x0000000000ac8947 */ /* 0x000fea0003800000 */
[----:B------:R-:W-:Y:S01]  /*8820*/  IMAD R11, R0, 0x8, R1 ;  /* 0x00000008000b7824 */ /* 0x000fe200078e0201 */
[----:B--2---:R-:W1:Y:S04]  /*8830*/  LDC.64 R26, c[0x0][0x380] ;  /* 0x0000e000ff1a7b82 */ /* 0x004e680000000a00 */
[----:B0-----:R-:W2:Y:S04]  /*8840*/  LDL.128 R4, [R11] ;  /* 0x000000000b047983 */ /* 0x001ea80000100c00 */
[----:B------:R-:W3:Y:S04]  /*8850*/  LDL.128 R16, [R11+0x10] ;  /* 0x000010000b107983 */ /* 0x000ee80000100c00 */
[----:B------:R-:W4:Y:S04]  /*8860*/  LDL.128 R20, [R11+0x20] ;  /* 0x000020000b147983 */ /* 0x000f280000100c00 */
[----:B------:R0:W5:Y:S01]  /*8870*/  LDL.128 R28, [R11+0x30] ;  /* 0x000030000b1c7983 */ /* 0x0001620000100c00 */
[----:B------:R-:W-:Y:S01]  /*8880*/  IMAD R3, R10, R0, R25 ;  /* 0x000000000a037224 */ /* 0x000fe200078e0219 */
[----:B------:R-:W-:Y:S01]  /*8890*/  R2UR UR6, R12 ;  /* 0x000000000c0672ca */ /* 0x000fe200000e0000 */
[----:B------:R-:W-:Y:S01]  /*88a0*/  VIADD R0, R0, 0x8 ;  /* 0x0000000800007836 */ /* 0x000fe20000000000 */
[----:B------:R-:W-:Y:S01]  /*88b0*/  R2UR UR7, R13 ;  /* 0x000000000d0772ca */ /* 0x000fe200000e0000 */
[----:B------:R-:W-:Y:S01]  /*88c0*/  IMAD.IADD R9, R10, 0x1, R3 ;  /* 0x000000010a097824 */ /* 0x000fe200078e0203 */
[----:B------:R-:W-:-:S02]  /*88d0*/  R2UR UR8, R12 ;  /* 0x000000000c0872ca */ /* 0x000fc400000e0000 */
[----:B------:R-:W-:Y:S01]  /*88e0*/  R2UR UR9, R13 ;  /* 0x000000000d0972ca */ /* 0x000fe200000e0000 */
[----:B------:R-:W-:Y:S01]  /*88f0*/  IMAD.IADD R15, R10, 0x1, R9 ;  /* 0x000000010a0f7824 */ /* 0x000fe200078e0209 */
[C---:B------:R-:W-:Y:S01]  /*8900*/  R2UR UR10, R12.reuse ;  /* 0x000000000c0a72ca */ /* 0x040fe200000e0000 */
[----:B-1----:R-:W-:Y:S01]  /*8910*/  IMAD.WIDE.U32 R2, R3, 0x8, R26 ;  /* 0x0000000803027825 */ /* 0x002fe200078e001a */
[C---:B------:R-:W-:Y:S02]  /*8920*/  R2UR UR11, R13.reuse ;  /* 0x000000000d0b72ca */ /* 0x040fe400000e0000 */
[----:B------:R-:W-:Y:S01]  /*8930*/  R2UR UR12, R12 ;  /* 0x000000000c0c72ca */ /* 0x000fe200000e0000 */
[----:B------:R-:W-:Y:S01]  /*8940*/  IMAD.IADD R33, R10, 0x1, R15 ;  /* 0x000000010a217824 */ /* 0x000fe200078e020f */
[----:B------:R-:W-:Y:S01]  /*8950*/  R2UR UR13, R13 ;  /* 0x000000000d0d72ca */ /* 0x000fe200000e0000 */
[----:B------:R-:W-:Y:S01]  /*8960*/  IMAD.WIDE.U32 R8, R9, 0x8, R26 ;  /* 0x0000000809087825 */ /* 0x000fe200078e001a */
[----:B------:R-:W-:-:S02]  /*8970*/  R2UR UR14, R12 ;  /* 0x000000000c0e72ca */ /* 0x000fc400000e0000 */
[----:B------:R-:W-:Y:S01]  /*8980*/  R2UR UR15, R13 ;  /* 0x000000000d0f72ca */ /* 0x000fe200000e0000 */
[----:B------:R-:W-:Y:S01]  /*8990*/  IMAD.IADD R35, R10, 0x1, R33 ;  /* 0x000000010a237824 */ /* 0x000fe200078e0221 */
[----:B------:R-:W-:Y:S01]  /*89a0*/  R2UR UR16, R12 ;  /* 0x000000000c1072ca */ /* 0x000fe200000e0000 */
[----:B------:R-:W-:Y:S01]  /*89b0*/  IMAD.WIDE.U32 R14, R15, 0x8, R26 ;  /* 0x000000080f0e7825 */ /* 0x000fe200078e001a */
[----:B------:R-:W-:-:S03]  /*89c0*/  R2UR UR17, R13 ;  /* 0x000000000d1172ca */ /* 0x000fc600000e0000 */
[----:B0-----:R-:W-:-:S04]  /*89d0*/  IMAD.IADD R11, R10, 0x1, R35 ;  /* 0x000000010a0b7824 */ /* 0x001fc800078e0223 */
[----:B------:R-:W-:-:S04]  /*89e0*/  IMAD.IADD R37, R10, 0x1, R11 ;  /* 0x000000010a257824 */ /* 0x000fc800078e020b */
[----:B------:R-:W-:Y:S01]  /*89f0*/  IMAD.IADD R39, R10, 0x1, R37 ;  /* 0x000000010a277824 */ /* 0x000fe200078e0225 */
[----:B--2---:R0:W-:Y:S04]  /*8a00*/  STG.E.64 desc[UR6][R2.64], R4 ;  /* 0x0000000402007986 */ /* 0x0041e8000c101b06 */
[----:B------:R1:W-:Y:S04]  /*8a10*/  STG.E.64 desc[UR8][R8.64], R6 ;  /* 0x0000000608007986 */ /* 0x0003e8000c101b08 */
[----:B---3--:R3:W-:Y:S01]  /*8a20*/  STG.E.64 desc[UR6][R14.64], R16 ;  /* 0x000000100e007986 */ /* 0x0087e2000c101b06 */
[----:B0-----:R-:W-:-:S04]  /*8a30*/  IMAD.WIDE.U32 R2, R33, 0x8, R26 ;  /* 0x0000000821027825 */ /* 0x001fc800078e001a */
[--C-:B------:R-:W-:Y:S01]  /*8a40*/  IMAD.WIDE.U32 R4, R35, 0x8, R26.reuse ;  /* 0x0000000823047825 */ /* 0x100fe200078e001a */
[----:B------:R3:W-:Y:S03]  /*8a50*/  STG.E.64 desc[UR8][R2.64], R18 ;  /* 0x0000001202007986 */ /* 0x0007e6000c101b08 */
[--C-:B-1----:R-:W-:Y:S01]  /*8a60*/  IMAD.WIDE.U32 R6, R11, 0x8, R26.reuse ;  /* 0x000000080b067825 */ /* 0x102fe200078e001a */
[----:B----4-:R3:W-:Y:S03]  /*8a70*/  STG.E.64 desc[UR10][R4.64], R20 ;  /* 0x0000001404007986 */ /* 0x0107e6000c101b0a */
[--C-:B------:R-:W-:Y:S01]  /*8a80*/  IMAD.WIDE.U32 R8, R37, 0x8, R26.reuse ;  /* 0x0000000825087825 */ /* 0x100fe200078e001a */
[----:B------:R3:W-:Y:S03]  /*8a90*/  STG.E.64 desc[UR12][R6.64], R22 ;  /* 0x0000001606007986 */ /* 0x0007e6000c101b0c */
[----:B------:R-:W-:Y:S01]  /*8aa0*/  IMAD.WIDE.U32 R26, R39, 0x8, R26 ;  /* 0x00000008271a7825 */ /* 0x000fe200078e001a */
[----:B-----5:R3:W-:Y:S04]  /*8ab0*/  STG.E.64 desc[UR14][R8.64], R28 ;  /* 0x0000001c08007986 */ /* 0x0207e8000c101b0e */
[----:B------:R3:W-:Y:S02]  /*8ac0*/  STG.E.64 desc[UR16][R26.64], R30 ;  /* 0x0000001e1a007986 */ /* 0x0007e4000c101b10 */
.L_x_11:
[----:B------:R-:W-:-:S13]  /*8ad0*/  ISETP.NE.AND P0, PT, RZ, UR5, PT ;  /* 0x00000005ff007c0c */ /* 0x000fda000bf05270 */
[----:B------:R-:W-:Y:S05]  /*8ae0*/  @!P0 EXIT ;  /* 0x000000000000894d */ /* 0x000fea0003800000 */
[----:B------:R-:W-:Y:S02]  /*8af0*/  UISETP.GE.U32.AND UP0, UPT, UR5, 0x4, UPT ;  /* 0x000000040500788c */ /* 0x000fe4000bf06070 */
[----:B------:R-:W-:-:S07]  /*8b00*/  ULOP3.LUT UR4, UR4, 0x3, URZ, 0xc0, !UPT ;  /* 0x0000000304047892 */ /* 0x000fce000f8ec0ff */
[----:B------:R-:W-:Y:S05]  /*8b10*/  BRA.U !UP0, `(.L_x_12) ;  /* 0x0000000108647547 */ /* 0x000fea000b800000 */
[----:B------:R-:W-:Y:S01]  /*8b20*/  IMAD R11, R0, 0x8, R1 ;  /* 0x00000008000b7824 */ /* 0x000fe200078e0201 */
[----:B--23--:R-:W1:Y:S04]  /*8b30*/  LDC.64 R2, c[0x0][0x380] ;  /* 0x0000e000ff027b82 */ /* 0x00ce680000000a00 */
[----:B0-----:R-:W2:Y:S04]  /*8b40*/  LDL.128 R4, [R11] ;  /* 0x000000000b047983 */ /* 0x001ea80000100c00 */
[----:B------:R-:W3:Y:S01]  /*8b50*/  LDL.128 R16, [R11+0x10] ;  /* 0x000010000b107983 */ /* 0x000ee20000100c00 */
[----:B------:R-:W-:Y:S01]  /*8b60*/  IMAD R9, R10, R0, R25 ;  /* 0x000000000a097224 */ /* 0x000fe200078e0219 */
[----:B------:R-:W-:Y:S01]  /*8b70*/  R2UR UR6, R12 ;  /* 0x000000000c0672ca */ /* 0x000fe200000e0000 */
[----:B------:R-:W-:Y:S01]  /*8b80*/  VIADD R0, R0, 0x4 ;  /* 0x0000000400007836 */ /* 0x000fe20000000000 */
[----:B------:R-:W-:Y:S01]  /*8b90*/  R2UR UR7, R13 ;  /* 0x000000000d0772ca */ /* 0x000fe200000e0000 */
[----:B------:R-:W-:Y:S01]  /*8ba0*/  IMAD.IADD R15, R10, 0x1, R9 ;  /* 0x000000010a0f7824 */ /* 0x000fe200078e0209 */
[----:B------:R-:W-:-:S02]  /*8bb0*/  R2UR UR8, R12 ;  /* 0x000000000c0872ca */ /* 0x000fc400000e0000 */
[C---:B------:R-:W-:Y:S01]  /*8bc0*/  R2UR UR9, R13.reuse ;  /* 0x000000000d0972ca */ /* 0x040fe200000e0000 */
[----:B------:R-:W-:Y:S01]  /*8bd0*/  IMAD.IADD R21, R10, 0x1, R15 ;  /* 0x000000010a157824 */ /* 0x000fe200078e020f */
[----:B------:R-:W-:Y:S02]  /*8be0*/  R2UR UR10, R12 ;  /* 0x000000000c0a72ca */ /* 0x000fe400000e0000 */
[C---:B------:R-:W-:Y:S01]  /*8bf0*/  R2UR UR11, R13.reuse ;  /* 0x000000000d0b72ca */ /* 0x040fe200000e0000 */
[----:B------:R-:W-:Y:S01]  /*8c00*/  IMAD.IADD R23, R10, 0x1, R21 ;  /* 0x000000010a177824 */ /* 0x000fe200078e0215 */
[----:B------:R-:W-:Y:S02]  /*8c10*/  R2UR UR12, R12 ;  /* 0x000000000c0c72ca */ /* 0x000fe400000e0000 */
[----:B------:R-:W-:Y:S01]  /*8c20*/  R2UR UR13, R13 ;  /* 0x000000000d0d72ca */ /* 0x000fe200000e0000 */
[----:B-1----:R-:W-:-:S04]  /*8c30*/  IMAD.WIDE.U32 R8, R9, 0x8, R2 ;  /* 0x0000000809087825 */ /* 0x002fc800078e0002 */
[----:B------:R-:W-:-:S04]  /*8c40*/  IMAD.WIDE.U32 R14, R15, 0x8, R2 ;  /* 0x000000080f0e7825 */ /* 0x000fc800078e0002 */
[----:B------:R-:W-:-:S04]  /*8c50*/  IMAD.WIDE.U32 R20, R21, 0x8, R2 ;  /* 0x0000000815147825 */ /* 0x000fc800078e0002 */
[----:B------:R-:W-:Y:S01]  /*8c60*/  IMAD.WIDE.U32 R2, R23, 0x8, R2 ;  /* 0x0000000817027825 */ /* 0x000fe200078e0002 */
[----:B--2---:R1:W-:Y:S04]  /*8c70*/  STG.E.64 desc[UR6][R8.64], R4 ;  /* 0x0000000408007986 */ /* 0x0043e8000c101b06 */
[----:B------:R1:W-:Y:S04]  /*8c80*/  STG.E.64 desc[UR8][R14.64], R6 ;  /* 0x000000060e007986 */ /* 0x0003e8000c101b08 */
[----:B---3--:R1:W-:Y:S04]  /*8c90*/  STG.E.64 desc[UR10][R20.64], R16 ;  /* 0x0000001014007986 */ /* 0x0083e8000c101b0a */
[----:B------:R1:W-:Y:S02]  /*8ca0*/  STG.E.64 desc[UR12][R2.64], R18 ;  /* 0x0000001202007986 */ /* 0x0003e4000c101b0c */
.L_x_12:
[----:B------:R-:W-:-:S13]  /*8cb0*/  ISETP.NE.AND P0, PT, RZ, UR4, PT ;  /* 0x00000004ff007c0c */ /* 0x000fda000bf05270 */
[----:B------:R-:W-:Y:S05]  /*8cc0*/  @!P0 EXIT ;  /* 0x000000000000894d */ /* 0x000fea0003800000 */
[----:B0123--:R-:W0:Y:S01]  /*8cd0*/  LDC.64 R6, c[0x0][0x380] ;  /* 0x0000e000ff067b82 */ /* 0x00fe220000000a00 */
[----:B------:R-:W-:Y:S01]  /*8ce0*/  UIADD3 UR4, UPT, UPT, -UR4, URZ, URZ ;  /* 0x000000ff04047290 */ /* 0x000fe2000fffe1ff */
[----:B------:R-:W-:Y:S02]  /*8cf0*/  IMAD R25, R10, R0, R25 ;  /* 0x000000000a197224 */ /* 0x000fe400078e0219 */
[----:B------:R-:W-:-:S03]  /*8d00*/  IMAD R8, R0, 0x8, R1 ;  /* 0x0000000800087824 */ /* 0x000fc600078e0201 */
[----:B------:R-:W-:-:S07]  /*8d10*/  IMAD.U32 R0, RZ, RZ, UR4 ;  /* 0x00000004ff007e24 */ /* 0x000fce000f8e00ff */
.L_x_13:
[----:B0-----:R-:W2:Y:S01]  /*8d20*/  LDL.64 R2, [R8] ;  /* 0x0000000008027983 */ /* 0x001ea20000100a00 */
[----:B------:R-:W-:Y:S01]  /*8d30*/  VIADD R0, R0, 0x1 ;  /* 0x0000000100007836 */ /* 0x000fe20000000000 */
[----:B------:R-:W-:Y:S01]  /*8d40*/  R2UR UR4, R12 ;  /* 0x000000000c0472ca */ /* 0x000fe200000e0000 */
[----:B0-----:R-:W-:Y:S01]  /*8d50*/  IMAD.WIDE.U32 R4, R25, 0x8, R6 ;  /* 0x0000000819047825 */ /* 0x001fe200078e0006 */
[----:B------:R-:W-:Y:S02]  /*8d60*/  R2UR UR5, R13 ;  /* 0x000000000d0572ca */ /* 0x000fe400000e0000 */
[----:B------:R-:W-:-:S11]  /*8d70*/  ISETP.NE.AND P0, PT, R0, RZ, PT ;  /* 0x000000ff0000720c */ /* 0x000fd60003f05270 */
[----:B--2---:R0:W-:Y:S02]  /*8d80*/  STG.E.64 desc[UR4][R4.64], R2 ;  /* 0x0000000204007986 */ /* 0x0041e4000c101b04 */
[----:B------:R-:W-:Y:S05]  /*8d90*/  @!P0 EXIT ;  /* 0x000000000000894d */ /* 0x000fea0003800000 */
[----:B------:R-:W-:Y:S02]  /*8da0*/  IMAD.IADD R25, R10, 0x1, R25 ;  /* 0x000000010a197824 */ /* 0x000fe400078e0219 */
[----:B------:R-:W-:Y:S01]  /*8db0*/  VIADD R8, R8, 0x8 ;  /* 0x0000000808087836 */ /* 0x000fe20000000000 */
[----:B------:R-:W-:Y:S06]  /*8dc0*/  BRA `(.L_x_13) ;  /* 0xfffffffc00d47947 */ /* 0x000fec000383ffff */
.L_x_8:
[----:B------:R-:W-:-:S05]  /*8dd0*/  IMAD.SHL.U32 R0, R10, 0x2, RZ ;  /* 0x000000020a007824 */ /* 0x000fca00078e00ff */
[----:B------:R-:W-:-:S13]  /*8de0*/  ISETP.GE.AND P0, PT, R17, R0, PT ;  /* 0x000000001100720c */ /* 0x000fda0003f06270 */
[----:B------:R-:W-:Y:S05]  /*8df0*/  @P0 EXIT ;  /* 0x000000000000094d */ /* 0x000fea0003800000 */
        /* <DEDUP_REMOVED lines=14> */
[----:B------:R-:W-:-:S04]  /*8ee0*/  IMAD.IADD R0, R25, 0x1, -R10 ;  /* 0x0000000119007824 */ /* 0x000fc800078e0a0a */
        /* <DEDUP_REMOVED lines=56> */
[----:B------:R-:W-:Y:S02]  /*9270*/  LOP3.LUT R22, R11, R36, R33, 0x5a, !PT ;  /* 0x000000240b167212 */ /* 0x000fe400078e5a21 */
[----:B------:R-:W-:Y:S01]  /*9280*/  SHF.R.U64 R11, R2, 0x10, R47 ;  /* 0x00000010020b7819 */ /* 0x000fe2000000122f */
[----:B------:R-:W-:Y:S01]  /*9290*/  IMAD.U32 R41, R41, 0x10000, RZ ;  /* 0x0001000029297824 */ /* 0x000fe200078e00ff */
[----:B------:R-:W-:Y:S02]  /*92a0*/  LOP3.LUT R59, R59, 0xffff0000, RZ, 0xc0, !PT ;  /* 0xffff00003b3b7812 */ /* 0x000fe400078ec0ff */
[----:B-----5:R-:W-:-:S02]  /*92b0*/  LOP3.LUT R11, R11, R20, RZ, 0x3c, !PT ;  /* 0x000000140b0b7212 */ /* 0x020fc400078e3cff */
[----:B------:R-:W-:Y:S02]  /*92c0*/  LOP3.LUT R14, R14, 0xffff0000, R41, 0x78, !PT ;  /* 0xffff00000e0e7812 */ /* 0x000fe400078e7829 */
[----:B------:R-:W-:Y:S01]  /*92d0*/  LOP3.LUT R59, R59, R15, R34, 0x5a, !PT ;  /* 0x0000000f3b3b7212 */ /* 0x000fe200078e5a22 */
[----:B------:R-:W-:Y:S01]  /*92e0*/  IMAD.U32 R33, R11, 0x10000, RZ ;  /* 0x000100000b217824 */ /* 0x000fe200078e00ff */
[----:B------:R-:W-:Y:S01]  /*92f0*/  LOP3.LUT R24, R20, 0xffff, R11, 0x78, !PT ;  /* 0x0000ffff14187812 */ /* 0x000fe200078e780b */
[----:B------:R-:W2:Y:S01]  /*9300*/  LDG.E.64 R40, desc[UR14][R30.64+0x158] ;  /* 0x0001580e1e287981 */ /* 0x000ea2000c1e1b00 */
[----:B------:R-:W-:Y:S02]  /*9310*/  SHF.R.U64 R36, R14, 0x8, R59 ;  /* 0x000000080e247819 */ /* 0x000fe4000000123b */
[----:B------:R-:W-:Y:S01]  /*9320*/  LOP3.LUT R51, R2, 0xffff0000, R33, 0x78, !PT ;  /* 0xffff000002337812 */ /* 0x000fe200078e7821 */
[----:B------:R-:W-:Y:S01]  /*9330*/  IMAD.U32 R11, R0, 0x10000, RZ ;  /* 0x00010000000b7824 */ /* 0x000fe200078e00ff */
[----:B------:R-:W-:-:S02]  /*9340*/  SHF.R.U32.HI R39, RZ, 0x10, R35 ;  /* 0x00000010ff277819 */ /* 0x000fc40000011623 */
[----:B------:R-:W-:Y:S02]  /*9350*/  LOP3.LUT R36, R36, R51, RZ, 0x3c, !PT ;  /* 0x0000003324247212 */ /* 0x000fe400078e3cff */
[----:B------:R-:W-:Y:S02]  /*9360*/  SHF.R.U64 R71, R49, 0x8, R32 ;  /* 0x0000000831477819 */ /* 0x000fe40000001220 */
[----:B------:R-:W-:Y:S01]  /*9370*/  LOP3.LUT R11, R11, 0xffff0000, RZ, 0xc0, !PT ;  /* 0xffff00000b0b7812 */ /* 0x000fe200078ec0ff */
[----:B------:R-:W-:Y:S01]  /*9380*/  IMAD.SHL.U32 R155, R36, 0x100, RZ ;  /* 0x00000100249b7824 */ /* 0x000fe200078e00ff */
[----:B------:R-:W-:Y:S02]  /*9390*/  LOP3.LUT R71, R71, R24, RZ, 0x3c, !PT ;  /* 0x0000001847477212 */ /* 0x000fe400078e3cff */
[----:B------:R-:W-:Y:S02]  /*93a0*/  LOP3.LUT R34, R11, R34, R15, 0x5a, !PT ;  /* 0x000000220b227212 */ /* 0x000fe400078e5a0f */
[----:B------:R-:W-:-:S02]  /*93b0*/  LOP3.LUT R155, R14, 0xff00ff00, R155, 0x78, !PT ;  /* 0xff00ff000e9b7812 */ /* 0x000fc400078e789b */
[----:B------:R-:W2:Y:S01]  /*93c0*/  LDG.E.64 R14, desc[UR8][R30.64+0x58] ;  /* 0x000058081e0e7981 */ /* 0x000ea2000c1e1b00 */
[----:B------:R-:W-:Y:S01]  /*93d0*/  IMAD.SHL.U32 R114, R71, 0x100, RZ ;  /* 0x0000010047727824 */ /* 0x000fe200078e00ff */
[----:B------:R-:W-:-:S04]  /*93e0*/  LOP3.LUT R39, R39, R37, RZ, 0x3c, !PT ;  /* 0x0000002527277212 */ /* 0x000fc800078e3cff */
[----:B------:R-:W-:Y:S02]  /*93f0*/  LOP3.LUT R114, R49, 0xff00ff00, R114, 0x78, !PT ;  /* 0xff00ff0031727812 */ /* 0x000fe400078e7872 */
[----:B------:R-:W3:Y:S01]  /*9400*/  LDG.E.64 R48, desc[UR6][R30.64+0xd8] ;  /* 0x0000d8061e307981 */ /* 0x000ee2000c1e1b00 */
[--C-:B------:R-:W-:Y:S02]  /*9410*/  LOP3.LUT R43, R37, 0xffff, R39.reuse, 0x78, !PT ;  /* 0x0000ffff252b7812 */ /* 0x100fe400078e7827 */
[----:B------:R-:W-:-:S04]  /*9420*/  SHF.L.U64.HI R37, R0, 0x10, R39 ;  /* 0x0000001000257819 */ /* 0x000fc80000010227 */
[----:B------:R-:W-:Y:S02]  /*9430*/  LOP3.LUT R37, R35, 0xffff0000, R37, 0x78, !PT ;  /* 0xffff000023257812 */ /* 0x000fe400078e7825 */
[----:B------:R-:W-:Y:S02]  /*9440*/  LOP3.LUT R35, RZ, R3, R6, 0xaa, !PT ;  /* 0x00000003ff237212 */ /* 0x000fe400078eaa06 */
[----:B------:R-:W-:Y:S02]  /*9450*/  LOP3.LUT R39, RZ, R6, R3, 0xaa, !PT ;  /* 0x00000006ff277212 */ /* 0x000fe400078eaa03 */
[--C-:B------:R-:W-:Y:S02]  /*9460*/  SHF.R.U64 R11, R2, 0x10, R35.reuse ;  /* 0x00000010020b7819 */ /* 0x100fe40000001223 */
[----:B------:R-:W-:Y:S02]  /*9470*/  SHF.R.U32.HI R35, RZ, 0x10, R35 ;  /* 0x00000010ff237819 */ /* 0x000fe40000011623 */
[----:B------:R-:W-:-:S02]  /*9480*/  LOP3.LUT R2, R11, R20, RZ, 0x3c, !PT ;  /* 0x000000140b027212 */ /* 0x000fc400078e3cff */
[--C-:B------:R-:W-:Y:S02]  /*9490*/  SHF.R.U32.HI R33, RZ, 0x10, R7.reuse ;  /* 0x00000010ff217819 */ /* 0x100fe40000011607 */
[----:B------:R-:W-:Y:S02]  /*94a0*/  SHF.R.U64 R11, R39, 0x10, R7 ;  /* 0x00000010270b7819 */ /* 0x000fe40000001207 */
[----:B------:R-:W-:Y:S02]  /*94b0*/  SHF.R.U32.HI R47, RZ, 0x10, R47 ;  /* 0x00000010ff2f7819 */ /* 0x000fe4000001162f */
[----:B------:R-:W-:Y:S02]  /*94c0*/  LOP3.LUT R35, R35, R21, R16, 0x5a, !PT ;  /* 0x0000001523237212 */ /* 0x000fe400078e5a10 */
[----:B------:R-:W-:Y:S02]  /*94d0*/  LOP3.LUT R0, R33, R17, RZ, 0x3c, !PT ;  /* 0x0000001121007212 */ /* 0x000fe400078e3cff */
[----:B------:R-:W-:-:S02]  /*94e0*/  LOP3.LUT R11, R11, R16, R21, 0x5a, !PT ;  /* 0x000000100b0b7212 */ /* 0x000fc400078e5a15 */
[----:B------:R-:W-:Y:S02]  /*94f0*/  LOP3.LUT R47, R47, R21, R16, 0x5a, !PT ;  /* 0x000000152f2f7212 */ /* 0x000fe400078e5a10 */
[----:B------:R-:W-:Y:S02]  /*9500*/  SHF.L.U64.HI R2, R2, 0x10, R35 ;  /* 0x0000001002027819 */ /* 0x000fe40000010223 */
[--C-:B------:R-:W-:Y:S02]  /*9510*/  LOP3.LUT R33, R17, 0xffff, R0.reuse, 0x78, !PT ;  /* 0x0000ffff11217812 */ /* 0x100fe400078e7800 */
[C---:B------:R-:W-:Y:S02]  /*9520*/  LOP3.LUT R35, R11.reuse, 0xffff, RZ, 0xc0, !PT ;  /* 0x0000ffff0b237812 */ /* 0x040fe400078ec0ff */
[C---:B------:R-:W-:Y:S01]  /*9530*/  SHF.L.U64.HI R17, R11.reuse, 0x10, R0 ;  /* 0x000000100b117819 */ /* 0x040fe20000010200 */
[----:B------:R-:W-:Y:S01]  /*9540*/  IMAD.U32 R11, R11, 0x10000, RZ ;  /* 0x000100000b0b7824 */ /* 0x000fe200078e00ff */
[----:B------:R-:W-:-:S02]  /*9550*/  LOP3.LUT R47, R47, 0xffff, RZ, 0xc0, !PT ;  /* 0x0000ffff2f2f7812 */ /* 0x000fc400078ec0ff */
[----:B------:R-:W-:Y:S02]  /*9560*/  LOP3.LUT R20, R35, R16, R21, 0x5a, !PT ;  /* 0x0000001023147212 */ /* 0x000fe400078e5a15 */
[----:B------:R-:W-:Y:S02]  /*9570*/  LOP3.LUT R47, R47, R21, R16, 0x5a, !PT ;  /* 0x000000152f2f7212 */ /* 0x000fe400078e5a10 */
[----:B------:R-:W-:Y:S02]  /*9580*/  LOP3.LUT R21, R2, 0xffff0000, RZ, 0xc0, !PT ;  /* 0xffff000002157812 */ /* 0x000fe400078ec0ff */
[----:B------:R-:W-:Y:S02]  /*9590*/  LOP3.LUT R11, R11, 0xffff0000, RZ, 0xc0, !PT ;  /* 0xffff00000b0b7812 */ /* 0x000fe400078ec0ff */
[----:B------:R-:W-:Y:S02]  /*95a0*/  SHF.R.U32.HI R0, RZ, 0x8, R32 ;  /* 0x00000008ff007819 */ /* 0x000fe40000011620 */
[----:B------:R-:W-:-:S02]  /*95b0*/  LOP3.LUT R16, R21, R3, R6, 0x5a, !PT ;  /* 0x0000000315107212 */ /* 0x000fc400078e5a06 */
[----:B------:R-:W-:Y:S02]  /*95c0*/  LOP3.LUT R2, R11, R6, R3, 0x5a, !PT ;  /* 0x000000060b027212 */ /* 0x000fe400078e5a03 */
[----:B------:R-:W-:Y:S02]  /*95d0*/  SHF.R.U32.HI R3, RZ, 0x8, R59 ;  /* 0x00000008ff037819 */ /* 0x000fe4000001163b */
[----:B------:R-:W-:Y:S02]  /*95e0*/  LOP3.LUT R0, R0, R47, RZ, 0x3c, !PT ;  /* 0x0000002f00007212 */ /* 0x000fe400078e3cff */
[----:B------:R-:W-:Y:S02]  /*95f0*/  LOP3.LUT R3, R3, R16, RZ, 0x3c, !PT ;  /* 0x0000001003037212 */ /* 0x000fe400078e3cff */
[----:B------:R-:W-:Y:S02]  /*9600*/  LOP3.LUT R90, R47, 0xff00ff, R0, 0x78, !PT ;  /* 0x00ff00ff2f5a7812 */ /* 0x000fe400078e7800 */
[----:B------:R-:W-:-:S02]  /*9610*/  LOP3.LUT R118, R51, 0xff00ff, R36, 0x78, !PT ;  /* 0x00ff00ff33767812 */ /* 0x000fc400078e7824 */
[--C-:B------:R-:W-:Y:S02]  /*9620*/  LOP3.LUT R47, R16, 0xff00ff, R3.reuse, 0x78, !PT ;  /* 0x00ff00ff102f7812 */ /* 0x100fe400078e7803 */
[----:B------:R-:W-:Y:S02]  /*9630*/  SHF.L.U64.HI R36, R36, 0x8, R3 ;  /* 0x0000000824247819 */ /* 0x000fe40000010203 */
[----:B------:R-:W-:Y:S02]  /*9640*/  SHF.R.U64 R105, R34, 0x8, R37 ;  /* 0x0000000822697819 */ /* 0x000fe40000001225 */
[----:B------:R-:W-:Y:S02]  /*9650*/  LOP3.LUT R3, RZ, R9, R84, 0xaa, !PT ;  /* 0x00000009ff037212 */ /* 0x000fe400078eaa54 */
[----:B------:R-:W-:Y:S02]  /*9660*/  LOP3.LUT R65, R24, 0xff00ff, R71, 0x78, !PT ;  /* 0x00ff00ff18417812 */ /* 0x000fe400078e7847 */
[----:B------:R-:W-:-:S02]  /*9670*/  LOP3.LUT R105, R105, R2, RZ, 0x3c, !PT ;  /* 0x0000000269697212 */ /* 0x000fc400078e3cff */
[--C-:B------:R-:W-:Y:S02]  /*9680*/  SHF.R.U64 R51, R8, 0x10, R3.reuse ;  /* 0x0000001008337819 */ /* 0x100fe40000001203 */
[----:B------:R-:W-:Y:S02]  /*9690*/  SHF.L.U64.HI R71, R71, 0x8, R0 ;  /* 0x0000000847477819 */ /* 0x000fe40000010200 */
[----:B------:R-:W-:Y:S02]  /*96a0*/  SHF.R.U32.HI R3, RZ, 0x10, R3 ;  /* 0x00000010ff037819 */ /* 0x000fe40000011603 */
[----:B------:R-:W-:Y:S02]  /*96b0*/  LOP3.LUT R7, R7, 0xffff0000, R17, 0x78, !PT ;  /* 0xffff000007077812 */ /* 0x000fe400078e7811 */
[----:B------:R-:W-:Y:S01]  /*96c0*/  SHF.R.U32.HI R0, RZ, 0x8, R37 ;  /* 0x00000008ff007819 */ /* 0x000fe20000011625 */
[----:B------:R-:W4:Y:S01]  /*96d0*/  LDG.E.64 R16, desc[UR8][R30.64+0x60] ;  /* 0x000060081e107981 */ /* 0x000f22000c1e1b00 */
[----:B------:R-:W-:-:S02]  /*96e0*/  SHF.R.U32.HI R42, RZ, 0x8, R43 ;  /* 0x00000008ff2a7819 */ /* 0x000fc4000001162b */
[----:B------:R-:W-:Y:S02]  /*96f0*/  SHF.R.U64 R63, R22, 0x8, R43 ;  /* 0x00000008163f7819 */ /* 0x000fe4000000122b */
[----:B------:R-:W-:Y:S02]  /*9700*/  LOP3.LUT R55, R2, 0xff00ff, R105, 0x78, !PT ;  /* 0x00ff00ff02377812 */ /* 0x000fe400078e7869 */
[----:B------:R-:W-:Y:S02]  /*9710*/  LOP3.LUT R2, R3, R87, R92, 0x5a, !PT ;  /* 0x0000005703027212 */ /* 0x000fe400078e5a5c */
[----:B------:R-:W-:Y:S02]  /*9720*/  LOP3.LUT R0, R0, R7, RZ, 0x3c, !PT ;  /* 0x0000000700007212 */ /* 0x000fe400078e3cff */
[----:B------:R-:W-:Y:S02]  /*9730*/  LOP3.LUT R51, R51, R86, RZ, 0x3c, !PT ;  /* 0x0000005633337212 */ /* 0x000fe400078e3cff */
[----:B------:R-:W-:-:S02]  /*9740*/  LOP3.LUT R42, R42, R33, RZ, 0x3c, !PT ;  /* 0x000000212a2a7212 */ /* 0x000fc400078e3cff */
[----:B------:R-:W-:Y:S02]  /*9750*/  LOP3.LUT R63, R63, R20, RZ, 0x3c, !PT ;  /* 0x000000143f3f7212 */ /* 0x000fe400078e3cff */
[----:B------:R-:W-:Y:S02]  /*9760*/  LOP3.LUT R50, R7, 0xff00ff, R0, 0x78, !PT ;  /* 0x00ff00ff07327812 */ /* 0x000fe400078e7800 */
[----:B------:R-:W-:Y:S01]  /*9770*/  SHF.L.U64.HI R51, R51, 0x10, R2 ;  /* 0x0000001033337819 */ /* 0x000fe20000010202 */
[----:B------:R-:W5:Y:S01]  /*9780*/  LDG.E.64 R6, desc[UR14][R30.64+0x120] ;  /* 0x0001200e1e067981 */ /* 0x000f62000c1e1b00 */
[--C-:B------:R-:W-:Y:S02]  /*9790*/  LOP3.LUT R58, R33, 0xff00ff, R42.reuse, 0x78, !PT ;  /* 0x00ff00ff213a7812 */ /* 0x100fe400078e782a */
[----:B------:R-:W-:Y:S01]  /*97a0*/  SHF.L.U64.HI R42, R63, 0x8, R42 ;  /* 0x000000083f2a7819 */ /* 0x000fe2000001022a */
[----:B------:R-:W5:Y:S01]  /*97b0*/  LDG.E.64 R2, desc[UR6][R30.64+0x20] ;  /* 0x000020061e027981 */ /* 0x000f62000c1e1b00 */
[C---:B------:R-:W-:Y:S01]  /*97c0*/  SHF.L.U64.HI R0, R105.reuse, 0x8, R0 ;  /* 0x0000000869007819 */ /* 0x040fe20000010200 */
[----:B------:R-:W-:Y:S01]  /*97d0*/  IMAD.SHL.U32 R105, R105, 0x100, RZ ;  /* 0x0000010069697824 */ /* 0x000fe200078e00ff */
[----:B------:R-:W-:-:S02]  /*97e0*/  LOP3.LUT R11, RZ, R84, R9, 0xaa, !PT ;  /* 0x00000054ff0b7212 */ /* 0x000fc400078eaa09 */
[----:B------:R-:W-:Y:S02]  /*97f0*/  LOP3.LUT R42, R43, 0xff00ff00, R42, 0x78, !PT ;  /* 0xff00ff002b2a7812 */ /* 0x000fe400078e782a */
[----:B------:R-:W-:Y:S02]  /*9800*/  LOP3.LUT R0, R37, 0xff00ff00, R0, 0x78, !PT ;  /* 0xff00ff0025007812 */ /* 0x000fe400078e7800 */
[----:B------:R-:W-:Y:S02]  /*9810*/  LOP3.LUT R43, RZ, R9, R84, 0xaa, !PT ;  /* 0x00000009ff2b7212 */ /* 0x000fe400078eaa54 */
[----:B------:R-:W-:Y:S01]  /*9820*/  LOP3.LUT R39, R20, 0xff00ff, R63, 0x78, !PT ;  /* 0x00ff00ff14277812 */ /* 0x000fe200078e783f */
[----:B------:R-:W-:Y:S01]  /*9830*/  IMAD.SHL.U32 R63, R63, 0x100, RZ ;  /* 0x000001003f3f7824 */ /* 0x000fe200078e00ff */
[----:B------:R-:W-:Y:S01]  /*9840*/  SHF.R.U32.HI R37, RZ, 0x10, R85 ;  /* 0x00000010ff257819 */ /* 0x000fe20000011655 */
[----:B------:R-:W4:Y:S01]  /*9850*/  LDG.E.64 R20, desc[UR16][R30.64+0x160] ;  /* 0x000160101e147981 */ /* 0x000f22000c1e1b00 */
[----:B------:R-:W-:-:S02]  /*9860*/  LOP3.LUT R97, RZ, R79, R18, 0xaa, !PT ;  /* 0x0000004fff617212 */ /* 0x000fc400078eaa12 */
[----:B------:R-:W-:Y:S02]  /*9870*/  LOP3.LUT R71, R32, 0xff00ff00, R71, 0x78, !PT ;  /* 0xff00ff0020477812 */ /* 0x000fe400078e7847 */
[----:B------:R-:W-:Y:S01]  /*9880*/  LOP3.LUT R105, R34, 0xff00ff00, R105, 0x78, !PT ;  /* 0xff00ff0022697812 */ /* 0x000fe200078e7869 */
[----:B------:R-:W4:Y:S01]  /*9890*/  LDG.E.64 R32, desc[UR10][R30.64+0xa0] ;  /* 0x0000a00a1e207981 */ /* 0x000f22000c1e1b00 */
[----:B------:R-:W-:Y:S02]  /*98a0*/  SHF.R.U64 R11, R11, 0x10, R85 ;  /* 0x000000100b0b7819 */ /* 0x000fe40000001255 */
[----:B------:R-:W-:Y:S01]  /*98b0*/  LOP3.LUT R36, R59, 0xff00ff00, R36, 0x78, !PT ;  /* 0xff00ff003b247812 */ /* 0x000fe200078e7824 */
[----:B------:R-:W4:Y:S01]  /*98c0*/  LDG.E.64 R34, desc[UR18][R30.64+0x1a0] ;  /* 0x0001a0121e227981 */ /* 0x000f22000c1e1b00 */
[--C-:B------:R-:W-:Y:S02]  /*98d0*/  SHF.R.U64 R59, R8, 0x10, R43.reuse ;  /* 0x00000010083b7819 */ /* 0x100fe4000000122b */
[----:B------:R-:W-:-:S02]  /*98e0*/  SHF.R.U32.HI R95, RZ, 0x10, R43 ;  /* 0x00000010ff5f7819 */ /* 0x000fc4000001162b */
[----:B------:R-:W-:Y:S02]  /*98f0*/  LOP3.LUT R37, R37, R93, RZ, 0x3c, !PT ;  /* 0x0000005d25257212 */ /* 0x000fe400078e3cff */
[----:B------:R-:W-:Y:S02]  /*9900*/  SHF.R.U64 R43, R78, 0x10, R97 ;  /* 0x000000104e2b7819 */ /* 0x000fe40000001261 */
[----:B------:R-:W-:Y:S02]  /*9910*/  LOP3.LUT R11, R11, R92, R87, 0x5a, !PT ;  /* 0x0000005c0b0b7212 */ /* 0x000fe400078e5a57 */
[----:B------:R-:W-:Y:S02]  /*9920*/  LOP3.LUT R63, R22, 0xff00ff00, R63, 0x78, !PT ;  /* 0xff00ff00163f7812 */ /* 0x000fe400078e783f */
[----:B------:R-:W-:Y:S02]  /*9930*/  LOP3.LUT R91, R59, R86, RZ, 0x3c, !PT ;  /* 0x000000563b5b7212 */ /* 0x000fe400078e3cff */
[----:B------:R-:W-:-:S02]  /*9940*/  LOP3.LUT R22, R95, R87, R92, 0x5a, !PT ;  /* 0x000000575f167212 */ /* 0x000fc400078e5a5c */
[--C-:B------:R-:W-:Y:S02]  /*9950*/  LOP3.LUT R95, R93, 0xffff, R37.reuse, 0x78, !PT ;  /* 0x0000ffff5d5f7812 */ /* 0x100fe400078e7825 */
[----:B------:R-:W-:Y:S02]  /*9960*/  LOP3.LUT R59, R43, R82, RZ, 0x3c, !PT ;  /* 0x000000522b3b7212 */ /* 0x000fe400078e3cff */
[C---:B------:R-:W-:Y:S02]  /*9970*/  SHF.L.U64.HI R37, R11.reuse, 0x10, R37 ;  /* 0x000000100b257819 */ /* 0x040fe40000010225 */
[C---:B------:R-:W-:Y:S01]  /*9980*/  LOP3.LUT R43, R11.reuse, 0xffff, RZ, 0xc0, !PT ;  /* 0x0000ffff0b2b7812 */ /* 0x040fe200078ec0ff */
[----:B------:R-:W-:Y:S01]  /*9990*/  IMAD.U32 R11, R11, 0x10000, RZ ;  /* 0x000100000b0b7824 */ /* 0x000fe200078e00ff */
[----:B------:R-:W-:Y:S01]  /*99a0*/  LOP3.LUT R51, R51, 0xffff0000, RZ, 0xc0, !PT ;  /* 0xffff000033337812 */ /* 0x000fe200078ec0ff */
[----:B------:R-:W-:Y:S01]  /*99b0*/  IMAD.U32 R99, R91, 0x10000, RZ ;  /* 0x000100005b637824 */ /* 0x000fe200078e00ff */
[----:B------:R-:W-:-:S02]  /*99c0*/  LOP3.LUT R93, R86, 0xffff, R91, 0x78, !PT ;  /* 0x0000ffff565d7812 */ /* 0x000fc400078e785b */
[----:B------:R-:W-:Y:S02]  /*99d0*/  LOP3.LUT R11, R11, 0xffff0000, RZ, 0xc0, !PT ;  /* 0xffff00000b0b7812 */ /* 0x000fe400078ec0ff */
[----:B------:R-:W-:Y:S02]  /*99e0*/  LOP3.LUT R91, R22, 0xffff, RZ, 0xc0, !PT ;  /* 0x0000ffff165b7812 */ /* 0x000fe400078ec0ff */
[----:B------:R-:W-:Y:S02]  /*99f0*/  LOP3.LUT R22, R51, R9, R84, 0x5a, !PT ;  /* 0x0000000933167212 */ /* 0x000fe400078e5a54 */
[----:B------:R-:W-:Y:S02]  /*9a00*/  LOP3.LUT R99, R8, 0xffff0000, R99, 0x78, !PT ;  /* 0xffff000008637812 */ /* 0x000fe400078e7863 */
[----:B------:R-:W-:Y:S02]  /*9a10*/  LOP3.LUT R84, R11, R84, R9, 0x5a, !PT ;  /* 0x000000540b547212 */ /* 0x000fe400078e5a09 */
[----:B------:R-:W4:Y:S01]  /*9a20*/  LDG.E.64 R8, desc[UR12][R30.64+0xe0] ;  /* 0x0000e00c1e087981 */ /* 0x000f22000c1e1b00 */
[----:B------:R-:W-:-:S02]  /*9a30*/  LOP3.LUT R85, R85, 0xffff0000, R37, 0x78, !PT ;  /* 0xffff000055557812 */ /* 0x000fc400078e7825 */
[----:B------:R-:W-:Y:S02]  /*9a40*/  LOP3.LUT R86, R43, R92, R87, 0x5a, !PT ;  /* 0x0000005c2b567212 */ /* 0x000fe400078e5a57 */
[----:B------:R-:W-:Y:S02]  /*9a50*/  LOP3.LUT R37, RZ, R18, R79, 0xaa, !PT ;  /* 0x00000012ff257212 */ /* 0x000fe400078eaa4f */
[----:B------:R-:W-:Y:S02]  /*9a60*/  LOP3.LUT R43, RZ, R79, R18, 0xaa, !PT ;  /* 0x0000004fff2b7212 */ /* 0x000fe400078eaa12 */
[--C-:B------:R-:W-:Y:S02]  /*9a70*/  SHF.R.U32.HI R51, RZ, 0x10, R19.reuse ;  /* 0x00000010ff337819 */ /* 0x100fe40000011613 */
[----:B------:R-:W-:Y:S02]  /*9a80*/  LOP3.LUT R54, R91, R87, R92, 0x5a, !PT ;  /* 0x000000575b367212 */ /* 0x000fe400078e5a5c */
[----:B------:R-:W-:-:S02]  /*9a90*/  SHF.R.U64 R37, R37, 0x10, R19 ;  /* 0x0000001025257819 */ /* 0x000fc40000001213 */
[--C-:B------:R-:W-:Y:S02]  /*9aa0*/  SHF.R.U64 R87, R78, 0x10, R43.reuse ;  /* 0x000000104e577819 */ /* 0x100fe4000000122b */
[----:B------:R-:W-:Y:S02]  /*9ab0*/  SHF.R.U32.HI R43, RZ, 0x10, R43 ;  /* 0x00000010ff2b7819 */ /* 0x000fe4000001162b */
[----:B------:R-:W-:Y:S02]  /*9ac0*/  SHF.R.U32.HI R97, RZ, 0x10, R97 ;  /* 0x00000010ff617819 */ /* 0x000fe40000011661 */
[----:B------:R-:W-:Y:S02]  /*9ad0*/  LOP3.LUT R51, R51, R81, RZ, 0x3c, !PT ;  /* 0x0000005133337212 */ /* 0x000fe400078e3cff */
[----:B------:R-:W-:Y:S02]  /*9ae0*/  LOP3.LUT R37, R37, R80, R83, 0x5a, !PT ;  /* 0x0000005025257212 */ /* 0x000fe400078e5a53 */
[----:B------:R-:W-:-:S02]  /*9af0*/  LOP3.LUT R87, R87, R82, RZ, 0x3c, !PT ;  /* 0x0000005257577212 */ /* 0x000fc400078e3cff */
[-CC-:B------:R-:W-:Y:S02]  /*9b00*/  LOP3.LUT R24, R43, R83.reuse, R80.reuse, 0x5a, !PT ;  /* 0x000000532b187212 */ /* 0x180fe400078e5a50 */
[----:B------:R-:W-:Y:S02]  /*9b10*/  LOP3.LUT R97, R97, R83, R80, 0x5a, !PT ;  /* 0x0000005361617212 */ /* 0x000fe400078e5a50 */
[--C-:B------:R-:W-:Y:S02]  /*9b20*/  LOP3.LUT R43, R81, 0xffff, R51.reuse, 0x78, !PT ;  /* 0x0000ffff512b7812 */ /* 0x100fe400078e7833 */
[C---:B------:R-:W-:Y:S02]  /*9b30*/  LOP3.LUT R81, R37.reuse, 0xffff, RZ, 0xc0, !PT ;  /* 0x0000ffff25517812 */ /* 0x040fe400078ec0ff */
[C---:B------:R-:W-:Y:S01]  /*9b40*/  SHF.L.U64.HI R51, R37.reuse, 0x10, R51 ;  /* 0x0000001025337819 */ /* 0x040fe20000010233 */
[----:B------:R-:W-:Y:S01]  /*9b50*/  IMAD.U32 R37, R37, 0x10000, RZ ;  /* 0x0001000025257824 */ /* 0x000fe200078e00ff */
[----:B------:R-:W-:-:S02]  /*9b60*/  SHF.L.U64.HI R87, R87, 0x10, R24 ;  /* 0x0000001057577819 */ /* 0x000fc40000010218 */
[----:B------:R-:W-:Y:S01]  /*9b70*/  LOP3.LUT R70, R82, 0xffff, R59, 0x78, !PT ;  /* 0x0000ffff52467812 */ /* 0x000fe200078e783b */
[----:B------:R-:W-:Y:S01]  /*9b80*/  IMAD.U32 R59, R59, 0x10000, RZ ;  /* 0x000100003b3b7824 */ /* 0x000fe200078e00ff */
[----:B------:R-:W-:Y:S02]  /*9b90*/  LOP3.LUT R97, R97, 0xffff, RZ, 0xc0, !PT ;  /* 0x0000ffff61617812 */ /* 0x000fe400078ec0ff */
[----:B------:R-:W-:Y:S02]  /*9ba0*/  SHF.R.U64 R91, R93, 0x8, R54 ;  /* 0x000000085d5b7819 */ /* 0x000fe40000001236 */
[----:B------:R-:W-:Y:S02]  /*9bb0*/  LOP3.LUT R87, R87, 0xffff0000, RZ, 0xc0, !PT ;  /* 0xffff000057577812 */ /* 0x000fe400078ec0ff */
[----:B------:R-:W-:Y:S02]  /*9bc0*/  LOP3.LUT R37, R37, 0xffff0000, RZ, 0xc0, !PT ;  /* 0xffff000025257812 */ /* 0x000fe400078ec0ff */
[----:B------:R-:W-:-:S02]  /*9bd0*/  LOP3.LUT R97, R97, R83, R80, 0x5a, !PT ;  /* 0x0000005361617212 */ /* 0x000fc400078e5a50 */
[----:B------:R-:W-:Y:S02]  /*9be0*/  SHF.R.U32.HI R24, RZ, 0x8, R54 ;  /* 0x00000008ff187819 */ /* 0x000fe40000011636 */
[----:B------:R-:W-:Y:S02]  /*9bf0*/  LOP3.LUT R110, R78, 0xffff0000, R59, 0x78, !PT ;  /* 0xffff00004e6e7812 */ /* 0x000fe400078e783b */
[----:B------:R-:W-:Y:S02]  /*9c00*/  LOP3.LUT R91, R91, R70, RZ, 0x3c, !PT ;  /* 0x000000465b5b7212 */ /* 0x000fe400078e3cff */
[----:B------:R-:W-:Y:S02]  /*9c10*/  LOP3.LUT R87, R87, R79, R18, 0x5a, !PT ;  /* 0x0000004f57577212 */ /* 0x000fe400078e5a12 */
[----:B------:R-:W-:Y:S02]  /*9c20*/  LOP3.LUT R78, R37, R18, R79, 0x5a, !PT ;  /* 0x00000012254e7212 */ /* 0x000fe400078e5a4f */
[----:B------:R-:W-:Y:S01]  /*9c30*/  LOP3.LUT R18, R24, R97, RZ, 0x3c, !PT ;  /* 0x0000006118127212 */ /* 0x000fe200078e3cff */
[----:B------:R-:W-:Y:S01]  /*9c40*/  IMAD.SHL.U32 R116, R91, 0x100, RZ ;  /* 0x000001005b747824 */ /* 0x000fe200078e00ff */
[----:B------:R-:W-:-:S02]  /*9c50*/  LOP3.LUT R70, R70, 0xff00ff, R91, 0x78, !PT ;  /* 0x00ff00ff46467812 */ /* 0x000fc400078e785b */
[----:B------:R-:W-:Y:S02]  /*9c60*/  SHF.R.U64 R59, R99, 0x8, R22 ;  /* 0x00000008633b7819 */ /* 0x000fe40000001216 */
[--C-:B------:R-:W-:Y:S02]  /*9c70*/  LOP3.LUT R111, R97, 0xff00ff, R18.reuse, 0x78, !PT ;  /* 0x00ff00ff616f7812 */ /* 0x100fe400078e7812 */
[----:B------:R-:W-:Y:S02]  /*9c80*/  SHF.L.U64.HI R91, R91, 0x8, R18 ;  /* 0x000000085b5b7819 */ /* 0x000fe40000010212 */
[----:B------:R-:W-:Y:S02]  /*9c90*/  SHF.R.U32.HI R18, RZ, 0x8, R22 ;  /* 0x00000008ff127819 */ /* 0x000fe40000011616 */
[----:B------:R-:W-:Y:S02]  /*9ca0*/  LOP3.LUT R59, R59, R110, RZ, 0x3c, !PT ;  /* 0x0000006e3b3b7212 */ /* 0x000fe400078e3cff */
[----:B------:R-:W-:-:S02]  /*9cb0*/  LOP3.LUT R18, R18, R87, RZ, 0x3c, !PT ;  /* 0x0000005712127212 */ /* 0x000fc400078e3cff */
[----:B------:R-:W-:Y:S01]  /*9cc0*/  LOP3.LUT R110, R110, 0xff00ff, R59, 0x78, !PT ;  /* 0x00ff00ff6e6e7812 */ /* 0x000fe200078e783b */
[----:B------:R-:W-:Y:S01]  /*9cd0*/  IMAD.SHL.U32 R11, R59, 0x100, RZ ;  /* 0x000001003b0b7824 */ /* 0x000fe200078e00ff */
[----:B------:R-:W-:Y:S02]  /*9ce0*/  LOP3.LUT R51, R19, 0xffff0000, R51, 0x78, !PT ;  /* 0xffff000013337812 */ /* 0x000fe400078e7833 */
[--C-:B------:R-:W-:Y:S02]  /*9cf0*/  LOP3.LUT R87, R87, 0xff00ff, R18.reuse, 0x78, !PT ;  /* 0x00ff00ff57577812 */ /* 0x100fe400078e7812 */
[----:B------:R-:W-:Y:S02]  /*9d00*/  SHF.L.U64.HI R59, R59, 0x8, R18 ;  /* 0x000000083b3b7819 */ /* 0x000fe40000010212 */
[----:B------:R-:W4:Y:S01]  /*9d10*/  LDG.E.64 R18, desc[UR6][R30.64+0x1e0] ;  /* 0x0001e0061e127981 */ /* 0x000f22000c1e1b00 */
[----:B------:R-:W-:Y:S02]  /*9d20*/  LOP3.LUT R116, R93, 0xff00ff00, R116, 0x78, !PT ;  /* 0xff00ff005d747812 */ /* 0x000fe400078e7874 */
[----:B------:R-:W-:-:S02]  /*9d30*/  SHF.R.U32.HI R46, RZ, 0x8, R95 ;  /* 0x00000008ff2e7819 */ /* 0x000fc4000001165f */
[----:B------:R-:W-:Y:S02]  /*9d40*/  LOP3.LUT R38, R81, R80, R83, 0x5a, !PT ;  /* 0x0000005051267212 */ /* 0x000fe400078e5a53 */
[----:B------:R-:W-:Y:S02]  /*9d50*/  SHF.R.U64 R93, R86, 0x8, R95 ;  /* 0x00000008565d7819 */ /* 0x000fe4000000125f */
[----:B------:R-:W-:Y:S02]  /*9d60*/  LOP3.LUT R46, R46, R43, RZ, 0x3c, !PT ;  /* 0x0000002b2e2e7212 */ /* 0x000fe400078e3cff */
[----:B------:R-:W-:Y:S02]  /*9d70*/  LOP3.LUT R93, R93, R38, RZ, 0x3c, !PT ;  /* 0x000000265d5d7212 */ /* 0x000fe400078e3cff */
[----:B------:R-:W-:Y:S02]  /*9d80*/  LOP3.LUT R62, R43, 0xff00ff, R46, 0x78, !PT ;  /* 0x00ff00ff2b3e7812 */ /* 0x000fe400078e782e */
[----:B------:R-:W-:-:S02]  /*9d90*/  LOP3.LUT R43, R38, 0xff00ff, R93, 0x78, !PT ;  /* 0x00ff00ff262b7812 */ /* 0x000fc400078e785d */
[--C-:B------:R-:W-:Y:S02]  /*9da0*/  SHF.R.U32.HI R38, RZ, 0x8, R85.reuse ;  /* 0x00000008ff267819 */ /* 0x100fe40000011655 */
[----:B------:R-:W-:Y:S02]  /*9db0*/  SHF.R.U64 R37, R84, 0x8, R85 ;  /* 0x0000000854257819 */ /* 0x000fe40000001255 */
[----:B------:R-:W-:Y:S02]  /*9dc0*/  LOP3.LUT R38, R38, R51, RZ, 0x3c, !PT ;  /* 0x0000003326267212 */ /* 0x000fe400078e3cff */
[----:B------:R-:W-:Y:S02]  /*9dd0*/  LOP3.LUT R79, RZ, R73, R60, 0xaa, !PT ;  /* 0x00000049ff4f7212 */ /* 0x000fe400078eaa3c */
[----:B------:R-:W-:Y:S02]  /*9de0*/  LOP3.LUT R37, R37, R78, RZ, 0x3c, !PT ;  /* 0x0000004e25257212 */ /* 0x000fe400078e3cff */
[----:B------:R-:W-:-:S02]  /*9df0*/  LOP3.LUT R91, R54, 0xff00ff00, R91, 0x78, !PT ;  /* 0xff00ff00365b7812 */ /* 0x000fc400078e785b */
[--C-:B------:R-:W-:Y:S02]  /*9e00*/  LOP3.LUT R54, R51, 0xff00ff, R38.reuse, 0x78, !PT ;  /* 0x00ff00ff33367812 */ /* 0x100fe400078e7826 */
[--C-:B------:R-:W-:Y:S02]  /*9e10*/  SHF.R.U64 R81, R72, 0x10, R79.reuse ;  /* 0x0000001048517819 */ /* 0x100fe4000000124f */
[----:B------:R-:W-:Y:S02]  /*9e20*/  SHF.L.U64.HI R38, R37, 0x8, R38 ;  /* 0x0000000825267819 */ /* 0x000fe40000010226 */
[----:B------:R-:W-:Y:S02]  /*9e30*/  SHF.R.U32.HI R79, RZ, 0x10, R79 ;  /* 0x00000010ff4f7819 */ /* 0x000fe4000001164f */
[----:B------:R-:W-:Y:S02]  /*9e40*/  LOP3.LUT R22, R22, 0xff00ff00, R59, 0x78, !PT ;  /* 0xff00ff0016167812 */ /* 0x000fe400078e783b */
[----:B------:R-:W-:-:S02]  /*9e50*/  SHF.L.U64.HI R46, R93, 0x8, R46 ;  /* 0x000000085d2e7819 */ /* 0x000fc4000001022e */
[----:B------:R-:W-:Y:S02]  /*9e60*/  LOP3.LUT R38, R85, 0xff00ff00, R38, 0x78, !PT ;  /* 0xff00ff0055267812 */ /* 0x000fe400078e7826 */
[----:B------:R-:W-:Y:S02]  /*9e70*/  LOP3.LUT R59, RZ, R60, R73, 0xaa, !PT ;  /* 0x0000003cff3b7212 */ /* 0x000fe400078eaa49 */
[----:B------:R-:W-:Y:S02]  /*9e80*/  LOP3.LUT R81, R81, R76, RZ, 0x3c, !PT ;  /* 0x0000004c51517212 */ /* 0x000fe400078e3cff */
[----:B------:R-:W-:Y:S02]  /*9e90*/  LOP3.LUT R24, R79, R77, R74, 0x5a, !PT ;  /* 0x0000004d4f187212 */ /* 0x000fe400078e5a4a */
[----:B------:R-:W-:Y:S02]  /*9ea0*/  LOP3.LUT R85, RZ, R73, R60, 0xaa, !PT ;  /* 0x00000049ff557212 */ /* 0x000fe400078eaa3c */
[----:B------:R-:W-:-:S02]  /*9eb0*/  SHF.R.U32.HI R79, RZ, 0x10, R61 ;  /* 0x00000010ff4f7819 */ /* 0x000fc4000001163d */
[----:B------:R-:W-:Y:S02]  /*9ec0*/  LOP3.LUT R83, RZ, R5, R26, 0xaa, !PT ;  /* 0x00000005ff537212 */ /* 0x000fe400078eaa1a */
[----:B------:R-:W-:Y:S02]  /*9ed0*/  LOP3.LUT R46, R95, 0xff00ff00, R46, 0x78, !PT ;  /* 0xff00ff005f2e7812 */ /* 0x000fe400078e782e */
[----:B------:R-:W-:Y:S02]  /*9ee0*/  SHF.R.U64 R59, R59, 0x10, R61 ;  /* 0x000000103b3b7819 */ /* 0x000fe4000000123d */
[----:B------:R-:W-:Y:S02]  /*9ef0*/  SHF.L.U64.HI R81, R81, 0x10, R24 ;  /* 0x0000001051517819 */ /* 0x000fe40000010218 */
[--C-:B------:R-:W-:Y:S02]  /*9f00*/  SHF.R.U64 R95, R72, 0x10, R85.reuse ;  /* 0x00000010485f7819 */ /* 0x100fe40000001255 */
[----:B------:R-:W-:-:S02]  /*9f10*/  SHF.R.U32.HI R85, RZ, 0x10, R85 ;  /* 0x00000010ff557819 */ /* 0x000fc40000011655 */
[----:B------:R-:W-:Y:S02]  /*9f20*/  LOP3.LUT R24, R79, R75, RZ, 0x3c, !PT ;  /* 0x0000004b4f187212 */ /* 0x000fe400078e3cff */
[----:B------:R-:W-:Y:S02]  /*9f30*/  SHF.R.U64 R79, R4, 0x10, R83 ;  /* 0x00000010044f7819 */ /* 0x000fe40000001253 */
[----:B------:R-:W-:Y:S02]  /*9f40*/  LOP3.LUT R59, R59, R74, R77, 0x5a, !PT ;  /* 0x0000004a3b3b7212 */ /* 0x000fe400078e5a4d */
[----:B------:R-:W-:Y:S02]  /*9f50*/  LOP3.LUT R64, R85, R77, R74, 0x5a, !PT ;  /* 0x0000004d55407212 */ /* 0x000fe400078e5a4a */
[----:B------:R-:W-:Y:S02]  /*9f60*/  LOP3.LUT R117, R75, 0xffff, R24, 0x78, !PT ;  /* 0x0000ffff4b757812 */ /* 0x000fe400078e7818 */
[----:B------:R-:W-:-:S02]  /*9f70*/  LOP3.LUT R85, R79, R28, RZ, 0x3c, !PT ;  /* 0x0000001c4f557212 */ /* 0x000fc400078e3cff */
[C---:B------:R-:W-:Y:S02]  /*9f80*/  SHF.L.U64.HI R75, R59.reuse, 0x10, R24 ;  /* 0x000000103b4b7819 */ /* 0x040fe40000010218 */
[C---:B------:R-:W-:Y:S01]  /*9f90*/  LOP3.LUT R79, R59.reuse, 0xffff, RZ, 0xc0, !PT ;  /* 0x0000ffff3b4f7812 */ /* 0x040fe200078ec0ff */
[----:B------:R-:W-:Y:S01]  /*9fa0*/  IMAD.U32 R59, R59, 0x10000, RZ ;  /* 0x000100003b3b7824 */ /* 0x000fe200078e00ff */
[----:B------:R-:W-:Y:S02]  /*9fb0*/  LOP3.LUT R95, R95, R76, RZ, 0x3c, !PT ;  /* 0x0000004c5f5f7212 */ /* 0x000fe400078e3cff */
[----:B------:R-:W-:Y:S02]  /*9fc0*/  LOP3.LUT R81, R81, 0xffff0000, RZ, 0xc0, !PT ;  /* 0xffff000051517812 */ /* 0x000fe400078ec0ff */
[----:B------:R-:W-:Y:S01]  /*9fd0*/  LOP3.LUT R51, R78, 0xff00ff, R37, 0x78, !PT ;  /* 0x00ff00ff4e337812 */ /* 0x000fe200078e7825 */
[----:B------:R-:W-:Y:S01]  /*9fe0*/  IMAD.U32 R97, R95, 0x10000, RZ ;  /* 0x000100005f617824 */ /* 0x000fe200078e00ff */
[----:B------:R-:W-:-:S02]  /*9ff0*/  LOP3.LUT R59, R59, 0xffff0000, RZ, 0xc0, !PT ;  /* 0xffff00003b3b7812 */ /* 0x000fc400078ec0ff */
[----:B------:R-:W-:Y:S02]  /*a000*/  LOP3.LUT R78, R76, 0xffff, R95, 0x78, !PT ;  /* 0x0000ffff4c4e7812 */ /* 0x000fe400078e785f */
[----:B------:R-:W-:Y:S02]  /*a010*/  LOP3.LUT R95, R64, 0xffff, RZ, 0xc0, !PT ;  /* 0x0000ffff405f7812 */ /* 0x000fe400078ec0ff */
[----:B------:R-:W-:Y:S02]  /*a020*/  LOP3.LUT R64, R81, R73, R60, 0x5a, !PT ;  /* 0x0000004951407212 */ /* 0x000fe400078e5a3c */
[----:B------:R-:W-:Y:S02]  /*a030*/  LOP3.LUT R60, R59, R60, R73, 0x5a, !PT ;  /* 0x0000003c3b3c7212 */ /* 0x000fe400078e5a49 */
[----:B------:R-:W-:Y:S02]  /*a040*/  LOP3.LUT R73, RZ, R5, R26, 0xaa, !PT ;  /* 0x00000005ff497212 */ /* 0x000fe400078eaa1a */
[----:B------:R-:W-:-:S02]  /*a050*/  LOP3.LUT R96, R61, 0xffff0000, R75, 0x78, !PT ;  /* 0xffff00003d607812 */ /* 0x000fc400078e784b */
[----:B------:R-:W-:Y:S02]  /*a060*/  LOP3.LUT R59, RZ, R26, R5, 0xaa, !PT ;  /* 0x0000001aff3b7212 */ /* 0x000fe400078eaa05 */
[----:B------:R-:W-:Y:S01]  /*a070*/  LOP3.LUT R11, R99, 0xff00ff00, R11, 0x78, !PT ;  /* 0xff00ff00630b7812 */ /* 0x000fe200078e780b */
[----:B------:R-:W-:Y:S01]  /*a080*/  IMAD.U32 R99, R85, 0x10000, RZ ;  /* 0x0001000055637824 */ /* 0x000fe200078e00ff */
[----:B------:R-:W-:Y:S02]  /*a090*/  LOP3.LUT R95, R95, R77, R74, 0x5a, !PT ;  /* 0x0000004d5f5f7212 */ /* 0x000fe400078e5a4a */
[----:B------:R-:W-:Y:S02]  /*a0a0*/  SHF.R.U64 R61, R4, 0x10, R73 ;  /* 0x00000010043d7819 */ /* 0x000fe40000001249 */
[----:B------:R-:W-:Y:S02]  /*a0b0*/  LOP3.LUT R74, R79, R74, R77, 0x5a, !PT ;  /* 0x0000004a4f4a7212 */ /* 0x000fe400078e5a4d */
[----:B------:R-:W-:-:S02]  /*a0c0*/  SHF.R.U32.HI R73, RZ, 0x10, R73 ;  /* 0x00000010ff497819 */ /* 0x000fc40000011649 */
[----:B------:R-:W-:Y:S02]  /*a0d0*/  SHF.R.U32.HI R77, RZ, 0x10, R27 ;  /* 0x00000010ff4d7819 */ /* 0x000fe4000001161b */
[----:B------:R-:W-:Y:S02]  /*a0e0*/  LOP3.LUT R85, R28, 0xffff, R85, 0x78, !PT ;  /* 0x0000ffff1c557812 */ /* 0x000fe400078e7855 */
[----:B------:R-:W-:Y:S02]  /*a0f0*/  SHF.R.U64 R59, R59, 0x10, R27 ;  /* 0x000000103b3b7819 */ /* 0x000fe4000000121b */
[----:B------:R-:W-:Y:S02]  /*a100*/  SHF.R.U32.HI R83, RZ, 0x10, R83 ;  /* 0x00000010ff537819 */ /* 0x000fe40000011653 */
[----:B------:R-:W-:Y:S02]  /*a110*/  LOP3.LUT R28, R61, R28, RZ, 0x3c, !PT ;  /* 0x0000001c3d1c7212 */ /* 0x000fe400078e3cff */
[----:B------:R-:W-:-:S02]  /*a120*/  LOP3.LUT R61, R73, R29, R44, 0x5a, !PT ;  /* 0x0000001d493d7212 */ /* 0x000fc400078e5a2c */
[----:B------:R-:W-:Y:S02]  /*a130*/  LOP3.LUT R103, R4, 0xffff0000, R99, 0x78, !PT ;  /* 0xffff000004677812 */ /* 0x000fe400078e7863 */
[----:B------:R-:W-:Y:S02]  /*a140*/  LOP3.LUT R77, R77, R45, RZ, 0x3c, !PT ;  /* 0x0000002d4d4d7212 */ /* 0x000fe400078e3cff */
[----:B------:R-:W-:Y:S02]  /*a150*/  LOP3.LUT R4, R59, R44, R29, 0x5a, !PT ;  /* 0x0000002c3b047212 */ /* 0x000fe400078e5a1d */
[----:B------:R-:W-:Y:S02]  /*a160*/  LOP3.LUT R83, R83, R29, R44, 0x5a, !PT ;  /* 0x0000001d53537212 */ /* 0x000fe400078e5a2c */
[----:B------:R-:W-:Y:S02]  /*a170*/  SHF.L.U64.HI R59, R28, 0x10, R61 ;  /* 0x000000101c3b7819 */ /* 0x000fe4000001023d */
[----:B------:R-:W-:-:S02]  /*a180*/  LOP3.LUT R28, R45, 0xffff, R77, 0x78, !PT ;  /* 0x0000ffff2d1c7812 */ /* 0x000fc400078e784d */
[C---:B------:R-:W-:Y:S02]  /*a190*/  LOP3.LUT R45, R4.reuse, 0xffff, RZ, 0xc0, !PT ;  /* 0x0000ffff042d7812 */ /* 0x040fe400078ec0ff */
[C---:B------:R-:W-:Y:S01]  /*a1a0*/  SHF.L.U64.HI R77, R4.reuse, 0x10, R77 ;  /* 0x00000010044d7819 */ /* 0x040fe2000001024d */
[----:B------:R-:W-:Y:S01]  /*a1b0*/  IMAD.U32 R4, R4, 0x10000, RZ ;  /* 0x0001000004047824 */ /* 0x000fe200078e00ff */
[----:B------:R-:W-:Y:S01]  /*a1c0*/  LOP3.LUT R83, R83, 0xffff, RZ, 0xc0, !PT ;  /* 0x0000ffff53537812 */ /* 0x000fe200078ec0ff */
[----:B------:R-:W-:Y:S01]  /*a1d0*/  IMAD.SHL.U32 R37, R37, 0x100, RZ ;  /* 0x0000010025257824 */ /* 0x000fe200078e00ff */
[----:B------:R-:W-:Y:S02]  /*a1e0*/  LOP3.LUT R45, R45, R44, R29, 0x5a, !PT ;  /* 0x0000002c2d2d7212 */ /* 0x000fe400078e5a1d */
[----:B------:R-:W-:Y:S02]  /*a1f0*/  LOP3.LUT R83, R83, R29, R44, 0x5a, !PT ;  /* 0x0000001d53537212 */ /* 0x000fe400078e5a2c */
[----:B------:R-:W-:-:S02]  /*a200*/  LOP3.LUT R59, R59, 0xffff0000, RZ, 0xc0, !PT ;  /* 0xffff00003b3b7812 */ /* 0x000fc400078ec0ff */
[----:B------:R-:W-:Y:S02]  /*a210*/  LOP3.LUT R29, R4, 0xffff0000, RZ, 0xc0, !PT ;  /* 0xffff0000041d7812 */ /* 0x000fe400078ec0ff */
[----:B------:R-:W-:Y:S02]  /*a220*/  LOP3.LUT R44, R59, R5, R26, 0x5a, !PT ;  /* 0x000000053b2c7212 */ /* 0x000fe400078e5a1a */
[----:B------:R-:W-:Y:S02]  /*a230*/  LOP3.LUT R37, R84, 0xff00ff00, R37, 0x78, !PT ;  /* 0xff00ff0054257812 */ /* 0x000fe400078e7825 */
[----:B------:R-:W-:Y:S02]  /*a240*/  LOP3.LUT R26, R29, R26, R5, 0x5a, !PT ;  /* 0x0000001a1d1a7212 */ /* 0x000fe400078e5a05 */
[--C-:B------:R-:W-:Y:S02]  /*a250*/  SHF.R.U32.HI R5, RZ, 0x8, R117.reuse ;  /* 0x00000008ff057819 */ /* 0x100fe40000011675 */
[----:B------:R-:W-:-:S02]  /*a260*/  SHF.R.U64 R84, R74, 0x8, R117 ;  /* 0x000000084a547819 */ /* 0x000fc40000001275 */
[----:B------:R-:W-:Y:S02]  /*a270*/  SHF.R.U32.HI R4, RZ, 0x8, R95 ;  /* 0x00000008ff047819 */ /* 0x000fe4000001165f */
[----:B------:R-:W-:Y:S02]  /*a280*/  LOP3.LUT R5, R5, R28, RZ, 0x3c, !PT ;  /* 0x0000001c05057212 */ /* 0x000fe400078e3cff */
[----:B------:R-:W-:Y:S02]  /*a290*/  LOP3.LUT R84, R84, R45, RZ, 0x3c, !PT ;  /* 0x0000002d54547212 */ /* 0x000fe400078e3cff */
[----:B------:R-:W-:Y:S02]  /*a2a0*/  LOP3.LUT R97, R72, 0xffff0000, R97, 0x78, !PT ;  /* 0xffff000048617812 */ /* 0x000fe400078e7861 */
[----:B------:R-:W-:Y:S01]  /*a2b0*/  SHF.R.U64 R76, R78, 0x8, R95 ;  /* 0x000000084e4c7819 */ /* 0x000fe2000000125f */
[----:B------:R-:W-:Y:S01]  /*a2c0*/  IMAD.SHL.U32 R93, R93, 0x100, RZ ;  /* 0x000001005d5d7824 */ /* 0x000fe200078e00ff */
[----:B------:R-:W-:Y:S01]  /*a2d0*/  LOP3.LUT R77, R27, 0xffff0000, R77, 0x78, !PT ;  /* 0xffff00001b4d7812 */ /* 0x000fe200078e784d */
[----:B------:R-:W4:Y:S01]  /*a2e0*/  LDG.E.64 R72, desc[UR18][R30.64+0x1a8] ;  /* 0x0001a8121e487981 */ /* 0x000f22000c1e1b00 */
[----:B------:R-:W-:-:S02]  /*a2f0*/  LOP3.LUT R27, R4, R83, RZ, 0x3c, !PT ;  /* 0x00000053041b7212 */ /* 0x000fc400078e3cff */
[--C-:B------:R-:W-:Y:S02]  /*a300*/  SHF.L.U64.HI R4, R84, 0x8, R5.reuse ;  /* 0x0000000854047819 */ /* 0x100fe40000010205 */
[----:B------:R-:W-:Y:S02]  /*a310*/  SHF.R.U64 R24, R97, 0x8, R64 ;  /* 0x0000000861187819 */ /* 0x000fe40000001240 */
[----:B------:R-:W-:Y:S02]  /*a320*/  LOP3.LUT R76, R76, R85, RZ, 0x3c, !PT ;  /* 0x000000554c4c7212 */ /* 0x000fe400078e3cff */
[----:B------:R-:W-:Y:S02]  /*a330*/  LOP3.LUT R99, R28, 0xff00ff, R5, 0x78, !PT ;  /* 0x00ff00ff1c637812 */ /* 0x000fe400078e7805 */
[----:B------:R-:W-:Y:S01]  /*a340*/  LOP3.LUT R117, R117, 0xff00ff00, R4, 0x78, !PT ;  /* 0xff00ff0075757812 */ /* 0x000fe200078e7804 */
[----:B------:R-:W-:Y:S01]  /*a350*/  IMAD.SHL.U32 R81, R76, 0x100, RZ ;  /* 0x000001004c517824 */ /* 0x000fe200078e00ff */
[----:B------:R-:W-:-:S02]  /*a360*/  LOP3.LUT R24, R24, R103, RZ, 0x3c, !PT ;  /* 0x0000006718187212 */ /* 0x000fc400078e3cff */
[----:B------:R-:W-:Y:S01]  /*a370*/  LOP3.LUT R108, R45, 0xff00ff, R84, 0x78, !PT ;  /* 0x00ff00ff2d6c7812 */ /* 0x000fe200078e7854 */
[----:B------:R-:W-:Y:S01]  /*a380*/  IMAD.SHL.U32 R84, R84, 0x100, RZ ;  /* 0x0000010054547824 */ /* 0x000fe200078e00ff */
[--C-:B------:R-:W-:Y:S02]  /*a390*/  SHF.R.U32.HI R4, RZ, 0x8, R96.reuse ;  /* 0x00000008ff047819 */ /* 0x100fe40000011660 */
[----:B------:R-:W-:Y:S02]  /*a3a0*/  SHF.R.U64 R5, R60, 0x8, R96 ;  /* 0x000000083c057819 */ /* 0x000fe40000001260 */
[----:B------:R-:W-:Y:S02]  /*a3b0*/  LOP3.LUT R82, R85, 0xff00ff, R76, 0x78, !PT ;  /* 0x00ff00ff55527812 */ /* 0x000fe400078e784c */
[----:B------:R-:W-:Y:S02]  /*a3c0*/  LOP3.LUT R45, RZ, R57, R66, 0xaa, !PT ;  /* 0x00000039ff2d7212 */ /* 0x000fe400078eaa42 */
[----:B------:R-:W-:Y:S01]  /*a3d0*/  SHF.L.U64.HI R76, R76, 0x8, R27 ;  /* 0x000000084c4c7819 */ /* 0x000fe2000001021b */
[----:B------:R-:W-:Y:S01]  /*a3e0*/  IMAD.SHL.U32 R109, R24, 0x100, RZ ;  /* 0x00000100186d7824 */ /* 0x000fe200078e00ff */
[----:B------:R-:W-:-:S02]  /*a3f0*/  LOP3.LUT R4, R4, R77, RZ, 0x3c, !PT ;  /* 0x0000004d04047212 */ /* 0x000fc400078e3cff */
[----:B------:R-:W-:Y:S02]  /*a400*/  LOP3.LUT R5, R5, R26, RZ, 0x3c, !PT ;  /* 0x0000001a05057212 */ /* 0x000fe400078e3cff */
[----:B------:R-:W-:Y:S02]  /*a410*/  SHF.R.U64 R151, R56, 0x10, R45 ;  /* 0x0000001038977819 */ /* 0x000fe4000000122d */
[----:B------:R-:W-:Y:S02]  /*a420*/  LOP3.LUT R81, R78, 0xff00ff00, R81, 0x78, !PT ;  /* 0xff00ff004e517812 */ /* 0x000fe400078e7851 */
[----:B------:R-:W-:Y:S01]  /*a430*/  SHF.R.U32.HI R29, RZ, 0x8, R64 ;  /* 0x00000008ff1d7819 */ /* 0x000fe20000011640 */
[----:B------:R-:W4:Y:S01]  /*a440*/  LDG.E.64 R78, desc[UR14][R30.64+0x128] ;  /* 0x0001280e1e4e7981 */ /* 0x000f22000c1e1b00 */
[----:B------:R-:W-:Y:S02]  /*a450*/  LOP3.LUT R76, R95, 0xff00ff00, R76, 0x78, !PT ;  /* 0xff00ff005f4c7812 */ /* 0x000fe400078e784c */
[----:B------:R-:W-:-:S02]  /*a460*/  LOP3.LUT R84, R74, 0xff00ff00, R84, 0x78, !PT ;  /* 0xff00ff004a547812 */ /* 0x000fc400078e7854 */
[----:B------:R-:W-:Y:S01]  /*a470*/  SHF.R.U32.HI R45, RZ, 0x10, R45 ;  /* 0x00000010ff2d7819 */ /* 0x000fe2000001162d */
[----:B------:R-:W4:Y:S01]  /*a480*/  LDG.E.64 R74, desc[UR6][R30.64+0x28] ;  /* 0x000028061e4a7981 */ /* 0x000f22000c1e1b00 */
[----:B------:R-:W-:Y:S02]  /*a490*/  LOP3.LUT R101, R83, 0xff00ff, R27, 0x78, !PT ;  /* 0x00ff00ff53657812 */ /* 0x000fe400078e781b */
[----:B------:R-:W-:Y:S02]  /*a4a0*/  LOP3.LUT R85, RZ, R66, R57, 0xaa, !PT ;  /* 0x00000042ff557212 */ /* 0x000fe400078eaa39 */
[----:B------:R-:W-:Y:S02]  /*a4b0*/  LOP3.LUT R95, RZ, R57, R66, 0xaa, !PT ;  /* 0x00000039ff5f7212 */ /* 0x000fe400078eaa42 */
[----:B------:R-:W-:Y:S02]  /*a4c0*/  LOP3.LUT R100, R26, 0xff00ff, R5, 0x78, !PT ;  /* 0x00ff00ff1a647812 */ /* 0x000fe400078e7805 */
[C-C-:B------:R-:W-:Y:S01]  /*a4d0*/  SHF.L.U64.HI R27, R5.reuse, 0x8, R4.reuse ;  /* 0x00000008051b7819 */ /* 0x140fe20000010204 */
[----:B------:R-:W-:Y:S01]  /*a4e0*/  IMAD.SHL.U32 R5, R5, 0x100, RZ ;  /* 0x0000010005057824 */ /* 0x000fe200078e00ff */
[----:B------:R-:W-:-:S02]  /*a4f0*/  LOP3.LUT R77, R77, 0xff00ff, R4, 0x78, !PT ;  /* 0x00ff00ff4d4d7812 */ /* 0x000fc400078e7804 */
[----:B------:R-:W-:Y:S02]  /*a500*/  LOP3.LUT R109, R97, 0xff00ff00, R109, 0x78, !PT ;  /* 0xff00ff00616d7812 */ /* 0x000fe400078e786d */
[----:B------:R-:W-:Y:S02]  /*a510*/  LOP3.LUT R29, R29, R44, RZ, 0x3c, !PT ;  /* 0x0000002c1d1d7212 */ /* 0x000fe400078e3cff */
[----:B------:R-:W-:Y:S02]  /*a520*/  LOP3.LUT R151, R151, R68, RZ, 0x3c, !PT ;  /* 0x0000004497977212 */ /* 0x000fe400078e3cff */
[----:B------:R-:W-:Y:S02]  /*a530*/  LOP3.LUT R4, R45, R69, R88, 0x5a, !PT ;  /* 0x000000452d047212 */ /* 0x000fe400078e5a58 */
[----:B------:R-:W-:Y:S02]  /*a540*/  LOP3.LUT R80, R103, 0xff00ff, R24, 0x78, !PT ;  /* 0x00ff00ff67507812 */ /* 0x000fe400078e7818 */
[----:B------:R-:W-:-:S02]  /*a550*/  SHF.R.U64 R85, R85, 0x10, R67 ;  /* 0x0000001055557819 */ /* 0x000fc40000001243 */
[--C-:B------:R-:W-:Y:S02]  /*a560*/  SHF.R.U32.HI R97, RZ, 0x10, R95.reuse ;  /* 0x00000010ff617819 */ /* 0x100fe4000001165f */
[----:B--2---:R-:W-:Y:S02]  /*a570*/  LOP3.LUT R103, RZ, R15, R40, 0xaa, !PT ;  /* 0x0000000fff677212 */ /* 0x004fe400078eaa28 */
[----:B------:R-:W-:Y:S02]  /*a580*/  SHF.R.U64 R95, R56, 0x10, R95 ;  /* 0x00000010385f7819 */ /* 0x000fe4000000125f */
[----:B------:R-:W-:Y:S02]  /*a590*/  LOP3.LUT R83, R44, 0xff00ff, R29, 0x78, !PT ;  /* 0x00ff00ff2c537812 */ /* 0x000fe400078e781d */
[----:B------:R-:W-:Y:S01]  /*a5a0*/  LOP3.LUT R5, R60, 0xff00ff00, R5, 0x78, !PT ;  /* 0xff00ff003c057812 */ /* 0x000fe200078e7805 */
[----:B------:R-:W2:Y:S01]  /*a5b0*/  LDG.E.64 R44, desc[UR12][R30.64+0xe8] ;  /* 0x0000e80c1e2c7981 */ /* 0x000ea2000c1e1b00 */
[----:B------:R-:W-:-:S02]  /*a5c0*/  SHF.L.U64.HI R151, R151, 0x10, R4 ;  /* 0x0000001097977819 */ /* 0x000fc40000010204 */
[----:B------:R-:W-:Y:S01]  /*a5d0*/  SHF.L.U64.HI R29, R24, 0x8, R29 ;  /* 0x00000008181d7819 */ /* 0x000fe2000001021d */
[----:B------:R-:W2:Y:S01]  /*a5e0*/  LDG.E.64 R60, desc[UR10][R30.64+0xa8] ;  /* 0x0000a80a1e3c7981 */ /* 0x000ea2000c1e1b00 */
[----:B------:R-:W-:Y:S02]  /*a5f0*/  LOP3.LUT R4, R85, R88, R69, 0x5a, !PT ;  /* 0x0000005855047212 */ /* 0x000fe400078e5a45 */
[----:B------:R-:W-:Y:S02]  /*a600*/  SHF.R.U64 R85, R14, 0x10, R103 ;  /* 0x000000100e557819 */ /* 0x000fe40000001267 */
[----:B------:R-:W-:Y:S02]  /*a610*/  LOP3.LUT R95, R95, R68, RZ, 0x3c, !PT ;  /* 0x000000445f5f7212 */ /* 0x000fe400078e3cff */
[----:B------:R-:W-:Y:S02]  /*a620*/  LOP3.LUT R97, R97, R69, R88, 0x5a, !PT ;  /* 0x0000004561617212 */ /* 0x000fe400078e5a58 */
[----:B------:R-:W-:-:S02]  /*a630*/  LOP3.LUT R93, R86, 0xff00ff00, R93, 0x78, !PT ;  /* 0xff00ff00565d7812 */ /* 0x000fc400078e785d */
[----:B------:R-:W-:Y:S02]  /*a640*/  LOP3.LUT R64, R64, 0xff00ff00, R29, 0x78, !PT ;  /* 0xff00ff0040407812 */ /* 0x000fe400078e781d */
[----:B------:R-:W-:Y:S01]  /*a650*/  LOP3.LUT R96, R96, 0xff00ff00, R27, 0x78, !PT ;  /* 0xff00ff0060607812 */ /* 0x000fe200078e781b */
[----:B------:R-:W2:Y:S01]  /*a660*/  LDG.E.64 R28, desc[UR8][R30.64+0x68] ;  /* 0x000068081e1c7981 */ /* 0x000ea2000c1e1b00 */
[----:B------:R-:W-:Y:S01]  /*a670*/  LOP3.LUT R86, R68, 0xffff, R95, 0x78, !PT ;  /* 0x0000ffff44567812 */ /* 0x000fe200078e785f */
[----:B------:R-:W-:Y:S01]  /*a680*/  IMAD.U32 R95, R95, 0x10000, RZ ;  /* 0x000100005f5f7824 */ /* 0x000fe200078e00ff */
[----:B---3--:R-:W-:Y:S01]  /*a690*/  LOP3.LUT R85, R85, R48, RZ, 0x3c, !PT ;  /* 0x0000003055557212 */ /* 0x008fe200078e3cff */
[----:B------:R-:W3:Y:S01]  /*a6a0*/  LDG.E.64 R26, desc[UR16][R30.64+0x168] ;  /* 0x000168101e1a7981 */ /* 0x000ee2000c1e1b00 */
[----:B------:R-:W-:Y:S02]  /*a6b0*/  LOP3.LUT R133, R4, 0xffff, RZ, 0xc0, !PT ;  /* 0x0000ffff04857812 */ /* 0x000fe400078ec0ff */
[----:B------:R-:W-:-:S02]  /*a6c0*/  LOP3.LUT R97, R97, 0xffff, RZ, 0xc0, !PT ;  /* 0x0000ffff61617812 */ /* 0x000fc400078ec0ff */
[----:B------:R-:W-:Y:S02]  /*a6d0*/  SHF.R.U32.HI R59, RZ, 0x10, R67 ;  /* 0x00000010ff3b7819 */ /* 0x000fe40000011643 */
[----:B------:R-:W-:Y:S02]  /*a6e0*/  LOP3.LUT R151, R151, 0xffff0000, RZ, 0xc0, !PT ;  /* 0xffff000097977812 */ /* 0x000fe400078ec0ff */
[----:B------:R-:W-:Y:S01]  /*a6f0*/  LOP3.LUT R107, R48, 0xffff, R85, 0x78, !PT ;  /* 0x0000ffff306b7812 */ /* 0x000fe200078e7855 */
[----:B------:R-:W-:Y:S01]  /*a700*/  IMAD.U32 R85, R85, 0x10000, RZ ;  /* 0x0001000055557824 */ /* 0x000fe200078e00ff */
[----:B------:R-:W-:Y:S02]  /*a710*/  LOP3.LUT R133, R133, R88, R69, 0x5a, !PT ;  /* 0x0000005885857212 */ /* 0x000fe400078e5a45 */
[----:B------:R-:W-:Y:S02]  /*a720*/  LOP3.LUT R68, R97, R69, R88, 0x5a, !PT ;  /* 0x0000004561447212 */ /* 0x000fe400078e5a58 */
[----:B------:R-:W-:-:S02]  /*a730*/  LOP3.LUT R59, R59, R89, RZ, 0x3c, !PT ;  /* 0x000000593b3b7212 */ /* 0x000fc400078e3cff */
[----:B------:R-:W-:Y:S02]  /*a740*/  LOP3.LUT R88, R56, 0xffff0000, R95, 0x78, !PT ;  /* 0xffff000038587812 */ /* 0x000fe400078e785f */
[----:B------:R-:W-:Y:S02]  /*a750*/  LOP3.LUT R151, R151, R57, R66, 0x5a, !PT ;  /* 0x0000003997977212 */ /* 0x000fe400078e5a42 */
[----:B------:R-:W-:Y:S01]  /*a760*/  LOP3.LUT R24, R89, 0xffff, R59, 0x78, !PT ;  /* 0x0000ffff59187812 */ /* 0x000fe200078e783b */
[----:B------:R-:W-:Y:S01]  /*a770*/  IMAD.U32 R89, R4, 0x10000, RZ ;  /* 0x0001000004597824 */ /* 0x000fe200078e00ff */
[----:B------:R-:W-:Y:S02]  /*a780*/  LOP3.LUT R94, R14, 0xffff0000, R85, 0x78, !PT ;  /* 0xffff00000e5e7812 */ /* 0x000fe400078e7855 */
[----:B------:R-:W-:Y:S02]  /*a790*/  SHF.R.U64 R69, R88, 0x8, R151 ;  /* 0x0000000858457819 */ /* 0x000fe40000001297 */
[----:B------:R-:W-:-:S02]  /*a7a0*/  LOP3.LUT R89, R89, 0xffff0000, RZ, 0xc0, !PT ;  /* 0xffff000059597812 */ /* 0x000fc400078ec0ff */
[----:B------:R-:W-:Y:S02]  /*a7b0*/  LOP3.LUT R69, R69, R94, RZ, 0x3c, !PT ;  /* 0x0000005e45457212 */ /* 0x000fe400078e3cff */
[----:B------:R-:W-:Y:S02]  /*a7c0*/  LOP3.LUT R95, RZ, R15, R40, 0xaa, !PT ;  /* 0x0000000fff5f7212 */ /* 0x000fe400078eaa28 */
[----:B------:R-:W-:Y:S01]  /*a7d0*/  SHF.L.U64.HI R59, R4, 0x10, R59 ;  /* 0x00000010043b7819 */ /* 0x000fe2000001023b */
[----:B------:R-:W-:Y:S01]  /*a7e0*/  IMAD.SHL.U32 R4, R69, 0x100, RZ ;  /* 0x0000010045047824 */ /* 0x000fe200078e00ff */
[----:B------:R-:W-:Y:S02]  /*a7f0*/  LOP3.LUT R66, R89, R66, R57, 0x5a, !PT ;  /* 0x0000004259427212 */ /* 0x000fe400078e5a39 */
[----:B------:R-:W-:Y:S02]  /*a800*/  SHF.R.U32.HI R57, RZ, 0x10, R95 ;  /* 0x00000010ff397819 */ /* 0x000fe4000001165f */
[----:B------:R-:W-:-:S02]  /*a810*/  LOP3.LUT R129, RZ, R40, R15, 0xaa, !PT ;  /* 0x00000028ff817212 */ /* 0x000fc400078eaa0f */
[----:B------:R-:W-:Y:S02]  /*a820*/  SHF.R.U64 R97, R14, 0x10, R95 ;  /* 0x000000100e617819 */ /* 0x000fe4000000125f */
[----:B------:R-:W-:Y:S02]  /*a830*/  LOP3.LUT R14, R88, 0xff00ff00, R4, 0x78, !PT ;  /* 0xff00ff00580e7812 */ /* 0x000fe400078e7804 */
[----:B------:R-:W-:Y:S02]  /*a840*/  LOP3.LUT R4, R57, R49, R52, 0x5a, !PT ;  /* 0x0000003139047212 */ /* 0x000fe400078e5a34 */
[--C-:B------:R-:W-:Y:S02]  /*a850*/  SHF.R.U32.HI R57, RZ, 0x10, R41.reuse ;  /* 0x00000010ff397819 */ /* 0x100fe40000011629 */
[----:B------:R-:W-:Y:S02]  /*a860*/  SHF.R.U64 R129, R129, 0x10, R41 ;  /* 0x0000001081817819 */ /* 0x000fe40000001229 */
[----:B------:R-:W-:-:S02]  /*a870*/  LOP3.LUT R57, R57, R53, RZ, 0x3c, !PT ;  /* 0x0000003539397212 */ /* 0x000fc400078e3cff */
[----:B------:R-:W-:Y:S02]  /*a880*/  LOP3.LUT R129, R129, R52, R49, 0x5a, !PT ;  /* 0x0000003481817212 */ /* 0x000fe400078e5a31 */
[----:B------:R-:W-:Y:S02]  /*a890*/  LOP3.LUT R97, R97, R48, RZ, 0x3c, !PT ;  /* 0x0000003061617212 */ /* 0x000fe400078e3cff */
[----:B------:R-:W-:Y:S02]  /*a8a0*/  SHF.R.U32.HI R103, RZ, 0x10, R103 ;  /* 0x00000010ff677819 */ /* 0x000fe40000011667 */
[----:B------:R-:W-:Y:S01]  /*a8b0*/  LOP3.LUT R102, R53, 0xffff, R57, 0x78, !PT ;  /* 0x0000ffff35667812 */ /* 0x000fe200078e7839 */
[----:B------:R-:W-:Y:S01]  /*a8c0*/  IMAD.U32 R53, R129, 0x10000, RZ ;  /* 0x0001000081357824 */ /* 0x000fe200078e00ff */
[----:B------:R-:W-:Y:S02]  /*a8d0*/  SHF.L.U64.HI R97, R97, 0x10, R4 ;  /* 0x0000001061617819 */ /* 0x000fe40000010204 */
[----:B------:R-:W-:-:S02]  /*a8e0*/  LOP3.LUT R103, R103, R49, R52, 0x5a, !PT ;  /* 0x0000003167677212 */ /* 0x000fc400078e5a34 */
[----:B------:R-:W-:Y:S02]  /*a8f0*/  SHF.L.U64.HI R57, R129, 0x10, R57 ;  /* 0x0000001081397819 */ /* 0x000fe40000010239 */
[----:B------:R-:W-:Y:S02]  /*a900*/  LOP3.LUT R97, R97, 0xffff0000, RZ, 0xc0, !PT ;  /* 0xffff000061617812 */ /* 0x000fe400078ec0ff */
[----:B------:R-:W-:Y:S02]  /*a910*/  LOP3.LUT R53, R53, 0xffff0000, RZ, 0xc0, !PT ;  /* 0xffff000035357812 */ /* 0x000fe400078ec0ff */
[----:B------:R-:W-:Y:S02]  /*a920*/  LOP3.LUT R103, R103, 0xffff, RZ, 0xc0, !PT ;  /* 0x0000ffff67677812 */ /* 0x000fe400078ec0ff */
[----:B------:R-:W-:Y:S02]  /*a930*/  LOP3.LUT R129, R129, 0xffff, RZ, 0xc0, !PT ;  /* 0x0000ffff81817812 */ /* 0x000fe400078ec0ff */
[----:B------:R-:W-:-:S02]  /*a940*/  LOP3.LUT R97, R97, R15, R40, 0x5a, !PT ;  /* 0x0000000f61617212 */ /* 0x000fc400078e5a28 */
[----:B------:R-:W-:Y:S02]  /*a950*/  LOP3.LUT R88, R53, R40, R15, 0x5a, !PT ;  /* 0x0000002835587212 */ /* 0x000fe400078e5a0f */
[----:B------:R-:W-:Y:S02]  /*a960*/  SHF.R.U64 R56, R86, 0x8, R68 ;  /* 0x0000000856387819 */ /* 0x000fe40000001244 */
[----:B------:R-:W-:Y:S02]  /*a970*/  LOP3.LUT R4, R103, R49, R52, 0x5a, !PT ;  /* 0x0000003167047212 */ /* 0x000fe400078e5a34 */
[----:B------:R-:W-:Y:S02]  /*a980*/  LOP3.LUT R129, R129, R52, R49, 0x5a, !PT ;  /* 0x0000003481817212 */ /* 0x000fe400078e5a31 */
[----:B------:R-:W-:Y:S01]  /*a990*/  SHF.R.U32.HI R15, RZ, 0x8, R24 ;  /* 0x00000008ff0f7819 */ /* 0x000fe20000011618 */
[----:B------:R-:W3:Y:S01]  /*a9a0*/  LDG.E.64 R52, desc[UR6][R30.64+0x1e8] ;  /* 0x0001e8061e347981 */ /* 0x000ee2000c1e1b00 */
[----:B------:R-:W-:-:S02]  /*a9b0*/  LOP3.LUT R49, R41, 0xffff0000, R57, 0x78, !PT ;  /* 0xffff000029317812 */ /* 0x000fc400078e7839 */
[----:B------:R-:W-:Y:S02]  /*a9c0*/  SHF.R.U64 R40, R133, 0x8, R24 ;  /* 0x0000000885287819 */ /* 0x000fe40000001218 */
[----:B------:R-:W-:Y:S02]  /*a9d0*/  SHF.R.U32.HI R41, RZ, 0x8, R68 ;  /* 0x00000008ff297819 */ /* 0x000fe40000011644 */
[----:B------:R-:W-:Y:S02]  /*a9e0*/  LOP3.LUT R56, R56, R107, RZ, 0x3c, !PT ;  /* 0x0000006b38387212 */ /* 0x000fe400078e3cff */
[----:B------:R-:W-:Y:S02]  /*a9f0*/  LOP3.LUT R15, R15, R102, RZ, 0x3c, !PT ;  /* 0x000000660f0f7212 */ /* 0x000fe400078e3cff */
[----:B------:R-:W-:Y:S02]  /*aa00*/  LOP3.LUT R40, R40, R129, RZ, 0x3c, !PT ;  /* 0x0000008128287212 */ /* 0x000fe400078e3cff */
[----:B------:R-:W-:Y:S01]  /*aa10*/  LOP3.LUT R41, R41, R4, RZ, 0x3c, !PT ;  /* 0x0000000429297212 */ /* 0x000fe200078e3cff */
        /* <DEDUP_REMOVED lines=9> */
[----:B------:R-:W-:Y:S02]  /*aab0*/  LOP3.LUT R86, R68, 0xff00ff00, R41, 0x78, !PT ;  /* 0xff00ff0044567812 */ /* 0x000fe400078e7829 */
[----:B------:R-:W-:Y:S02]  /*aac0*/  LOP3.LUT R133, R133, 0xff00ff00, R40, 0x78, !PT ;  /* 0xff00ff0085857812 */ /* 0x000fe400078e7828 */
[--C-:B------:R-:W-:Y:S02]  /*aad0*/  SHF.R.U32.HI R40, RZ, 0x8, R59.reuse ;  /* 0x00000008ff287819 */ /* 0x100fe4000001163b */
[----:B------:R-:W-:Y:S02]  /*aae0*/  SHF.R.U64 R41, R66, 0x8, R59 ;  /* 0x0000000842297819 */ /* 0x000fe4000000123b */
[----:B-----5:R-:W-:Y:S02]  /*aaf0*/  LOP3.LUT R57, RZ, R3, R6, 0xaa, !PT ;  /* 0x00000003ff397212 */ /* 0x020fe400078eaa06 */
[----:B------:R-:W-:-:S02]  /*ab00*/  LOP3.LUT R24, R24, 0xff00ff00, R15, 0x78, !PT ;  /* 0xff00ff0018187812 */ /* 0x000fc400078e780f */
[----:B------:R-:W-:Y:S02]  /*ab10*/  LOP3.LUT R40, R40, R49, RZ, 0x3c, !PT ;  /* 0x0000003128287212 */ /* 0x000fe400078e3cff */
[----:B------:R-:W-:Y:S02]  /*ab20*/  LOP3.LUT R15, R41, R88, RZ, 0x3c, !PT ;  /* 0x00000058290f7212 */ /* 0x000fe400078e3cff */
[--C-:B------:R-:W-:Y:S02]  /*ab30*/  SHF.R.U64 R41, R2, 0x10, R57.reuse ;  /* 0x0000001002297819 */ /* 0x100fe40000001239 */
[----:B------:R-:W-:Y:S02]  /*ab40*/  SHF.R.U32.HI R57, RZ, 0x10, R57 ;  /* 0x00000010ff397819 */ /* 0x000fe40000011639 */
[----:B------:R-:W-:Y:S02]  /*ab50*/  LOP3.LUT R128, R49, 0xff00ff, R40, 0x78, !PT ;  /* 0x00ff00ff31807812 */ /* 0x000fe400078e7828 */
[----:B------:R-:W-:-:S02]  /*ab60*/  LOP3.LUT R103, R107, 0xff00ff, R56, 0x78, !PT ;  /* 0x00ff00ff6b677812 */ /* 0x000fc400078e7838 */
[----:B------:R-:W-:Y:S02]  /*ab70*/  SHF.L.U64.HI R40, R15, 0x8, R40 ;  /* 0x000000080f287819 */ /* 0x000fe40000010228 */
[----:B----4-:R-:W-:Y:S02]  /*ab80*/  LOP3.LUT R41, R41, R32, RZ, 0x3c, !PT ;  /* 0x0000002029297212 */ /* 0x010fe400078e3cff */
[----:B------:R-:W-:Y:S02]  /*ab90*/  LOP3.LUT R56, R57, R33, R34, 0x5a, !PT ;  /* 0x0000002139387212 */ /* 0x000fe400078e5a22 */
[----:B------:R-:W-:Y:S02]  /*aba0*/  LOP3.LUT R59, R59, 0xff00ff00, R40, 0x78, !PT ;  /* 0xff00ff003b3b7812 */ /* 0x000fe400078e7828 */
[----:B------:R-:W-:Y:S01]  /*abb0*/  LOP3.LUT R135, R88, 0xff00ff, R15, 0x78, !PT ;  /* 0x00ff00ff58877812 */ /* 0x000fe200078e780f */
[----:B------:R-:W-:Y:S01]  /*abc0*/  IMAD.SHL.U32 R15, R15, 0x100, RZ ;  /* 0x000001000f0f7824 */ /* 0x000fe200078e00ff */
[----:B------:R-:W-:-:S02]  /*abd0*/  SHF.L.U64.HI R40, R41, 0x10, R56 ;  /* 0x0000001029287819 */ /* 0x000fc40000010238 */
[----:B------:R-:W-:Y:S02]  /*abe0*/  SHF.R.U32.HI R48, RZ, 0x8, R151 ;  /* 0x00000008ff307819 */ /* 0x000fe40000011697 */
[----:B------:R-:W-:Y:S02]  /*abf0*/  LOP3.LUT R41, RZ, R3, R6, 0xaa, !PT ;  /* 0x00000003ff297212 */ /* 0x000fe400078eaa06 */
[----:B------:R-:W-:Y:S02]  /*ac00*/  LOP3.LUT R48, R48, R97, RZ, 0x3c, !PT ;  /* 0x0000006130307212 */ /* 0x000fe400078e3cff */
[----:B------:R-:W-:Y:S02]  /*ac10*/  SHF.R.U64 R49, R2, 0x10, R41 ;  /* 0x0000001002317819 */ /* 0x000fe40000001229 */
[----:B------:R-:W-:Y:S02]  /*ac20*/  LOP3.LUT R66, R66, 0xff00ff00, R15, 0x78, !PT ;  /* 0xff00ff0042427812 */ /* 0x000fe400078e780f */
[----:B------:R-:W-:-:S02]  /*ac30*/  LOP3.LUT R107, RZ, R17, R20, 0xaa, !PT ;  /* 0x00000011ff6b7212 */ /* 0x000fc400078eaa14 */
[----:B------:R-:W-:Y:S02]  /*ac40*/  SHF.R.U32.HI R15, RZ, 0x10, R7 ;  /* 0x00000010ff0f7819 */ /* 0x000fe40000011607 */
[----:B------:R-:W-:Y:S02]  /*ac50*/  SHF.R.U32.HI R57, RZ, 0x10, R41 ;  /* 0x00000010ff397819 */ /* 0x000fe40000011629 */
[--C-:B------:R-:W-:Y:S02]  /*ac60*/  LOP3.LUT R97, R97, 0xff00ff, R48.reuse, 0x78, !PT ;  /* 0x00ff00ff61617812 */ /* 0x100fe400078e7830 */
[----:B------:R-:W-:Y:S02]  /*ac70*/  LOP3.LUT R49, R49, R32, RZ, 0x3c, !PT ;  /* 0x0000002031317212 */ /* 0x000fe400078e3cff */
[----:B------:R-:W-:Y:S02]  /*ac80*/  SHF.L.U64.HI R48, R69, 0x8, R48 ;  /* 0x0000000845307819 */ /* 0x000fe40000010230 */
[----:B------:R-:W-:-:S02]  /*ac90*/  SHF.R.U64 R41, R16, 0x10, R107 ;  /* 0x0000001010297819 */ /* 0x000fc4000000126b */
[----:B------:R-:W-:Y:S02]  /*aca0*/  LOP3.LUT R15, R15, R35, RZ, 0x3c, !PT ;  /* 0x000000230f0f7212 */ /* 0x000fe400078e3cff */
[----:B------:R-:W-:Y:S01]  /*acb0*/  LOP3.LUT R56, R57, R33, R34, 0x5a, !PT ;  /* 0x0000002139387212 */ /* 0x000fe200078e5a22 */
[----:B------:R-:W-:Y:S01]  /*acc0*/  IMAD.U32 R67, R49, 0x10000, RZ ;  /* 0x0001000031437824 */ /* 0x000fe200078e00ff */
[----:B------:R-:W-:Y:S02]  /*acd0*/  LOP3.LUT R151, R151, 0xff00ff00, R48, 0x78, !PT ;  /* 0xff00ff0097977812 */ /* 0x000fe400078e7830 */
[----:B------:R-:W-:Y:S02]  /*ace0*/  LOP3.LUT R41, R41, R8, RZ, 0x3c, !PT ;  /* 0x0000000829297212 */ /* 0x000fe400078e3cff */
[----:B------:R-:W-:Y:S02]  /*acf0*/  LOP3.LUT R57, R32, 0xffff, R49, 0x78, !PT ;  /* 0x0000ffff20397812 */ /* 0x000fe400078e7831 */
[----:B------:R-:W-:-:S02]  /*ad00*/  LOP3.LUT R48, R35, 0xffff, R15, 0x78, !PT ;  /* 0x0000ffff23307812 */ /* 0x000fc400078e780f */
[----:B------:R-:W-:Y:S02]  /*ad10*/  LOP3.LUT R49, R56, 0xffff, RZ, 0xc0, !PT ;  /* 0x0000ffff38317812 */ /* 0x000fe400078ec0ff */
[----:B------:R-:W-:Y:S02]  /*ad20*/  LOP3.LUT R35, R40, 0xffff0000, RZ, 0xc0, !PT ;  /* 0xffff000028237812 */ /* 0x000fe400078ec0ff */
[----:B------:R-:W-:Y:S01]  /*ad30*/  LOP3.LUT R94, R94, 0xff00ff, R69, 0x78, !PT ;  /* 0x00ff00ff5e5e7812 */ /* 0x000fe200078e7845 */
[----:B------:R-:W-:Y:S01]  /*ad40*/  IMAD.U32 R69, R41, 0x10000, RZ ;  /* 0x0001000029457824 */ /* 0x000fe200078e00ff */
[----:B------:R-:W-:Y:S02]  /*ad50*/  LOP3.LUT R49, R49, R33, R34, 0x5a, !PT ;  /* 0x0000002131317212 */ /* 0x000fe400078e5a22 */
[----:B------:R-:W-:Y:S02]  /*ad60*/  LOP3.LUT R67, R2, 0xffff0000, R67, 0x78, !PT ;  /* 0xffff000002437812 */ /* 0x000fe400078e7843 */
[----:B------:R-:W-:-:S02]  /*ad70*/  LOP3.LUT R32, R35, R3, R6, 0x5a, !PT ;  /* 0x0000000323207212 */ /* 0x000fc400078e5a06 */
[----:B------:R-:W-:Y:S02]  /*ad80*/  LOP3.LUT R95, RZ, R6, R3, 0xaa, !PT ;  /* 0x00000006ff5f7212 */ /* 0x000fe400078eaa03 */
[----:B------:R-:W-:Y:S02]  /*ad90*/  LOP3.LUT R41, R8, 0xffff, R41, 0x78, !PT ;  /* 0x0000ffff08297812 */ /* 0x000fe400078e7829 */
[----:B------:R-:W-:Y:S02]  /*ada0*/  SHF.R.U64 R98, R57, 0x8, R49 ;  /* 0x0000000839627819 */ /* 0x000fe40000001231 */
[----:B------:R-:W-:Y:S02]  /*adb0*/  LOP3.LUT R35, R16, 0xffff0000, R69, 0x78, !PT ;  /* 0xffff000010237812 */ /* 0x000fe400078e7845 */
[----:B------:R-:W-:Y:S02]  /*adc0*/  SHF.R.U64 R68, R67, 0x8, R32 ;  /* 0x0000000843447819 */ /* 0x000fe40000001220 */
[----:B------:R-:W-:-:S02]  /*add0*/  SHF.R.U64 R95, R95, 0x10, R7 ;  /* 0x000000105f5f7819 */ /* 0x000fc40000001207 */
[----:B------:R-:W-:Y:S02]  /*ade0*/  LOP3.LUT R98, R98, R41, RZ, 0x3c, !PT ;  /* 0x0000002962627212 */ /* 0x000fe400078e3cff */
[----:B------:R-:W-:Y:S02]  /*adf0*/  LOP3.LUT R68, R68, R35, RZ, 0x3c, !PT ;  /* 0x0000002344447212 */ /* 0x000fe400078e3cff */
[----:B------:R-:W-:Y:S01]  /*ae00*/  LOP3.LUT R95, R95, R34, R33, 0x5a, !PT ;  /* 0x000000225f5f7212 */ /* 0x000fe200078e5a21 */
[----:B------:R-:W-:Y:S02]  /*ae10*/  IMAD.SHL.U32 R126, R98, 0x100, RZ ;  /* 0x00000100627e7824 */ /* 0x000fe400078e00ff */
[----:B------:R-:W-:Y:S01]  /*ae20*/  IMAD.SHL.U32 R120, R68, 0x100, RZ ;  /* 0x0000010044787824 */ /* 0x000fe200078e00ff */
[C---:B------:R-:W-:Y:S02]  /*ae30*/  SHF.L.U64.HI R15, R95.reuse, 0x10, R15 ;  /* 0x000000105f0f7819 */ /* 0x040fe4000001020f */
[C---:B------:R-:W-:Y:S01]  /*ae40*/  LOP3.LUT R69, R95.reuse, 0xffff, RZ, 0xc0, !PT ;  /* 0x0000ffff5f457812 */ /* 0x040fe200078ec0ff */
[----:B------:R-:W-:Y:S01]  /*ae50*/  IMAD.U32 R95, R95, 0x10000, RZ ;  /* 0x000100005f5f7824 */ /* 0x000fe200078e00ff */
[----:B------:R-:W-:-:S02]  /*ae60*/  LOP3.LUT R56, R7, 0xffff0000, R15, 0x78, !PT ;  /* 0xffff000007387812 */ /* 0x000fc400078e780f */
[----:B------:R-:W-:Y:S02]  /*ae70*/  LOP3.LUT R126, R57, 0xff00ff00, R126, 0x78, !PT ;  /* 0xff00ff00397e7812 */ /* 0x000fe400078e787e */
[----:B------:R-:W-:Y:S02]  /*ae80*/  LOP3.LUT R120, R67, 0xff00ff00, R120, 0x78, !PT ;  /* 0xff00ff0043787812 */ /* 0x000fe400078e7878 */
[----:B------:R-:W-:Y:S02]  /*ae90*/  LOP3.LUT R88, R35, 0xff00ff, R68, 0x78, !PT ;  /* 0x00ff00ff23587812 */ /* 0x000fe400078e7844 */
[----:B------:R-:W-:Y:S02]  /*aea0*/  SHF.R.U64 R57, R118, 0x4, R47 ;  /* 0x0000000476397819 */ /* 0x000fe4000000122f */
[----:B------:R-:W-:Y:S02]  /*aeb0*/  SHF.R.U64 R15, R155, 0x4, R36 ;  /* 0x000000049b0f7819 */ /* 0x000fe40000001224 */
[----:B------:R-:W-:-:S02]  /*aec0*/  LOP3.LUT R95, R95, 0xffff0000, RZ, 0xc0, !PT ;  /* 0xffff00005f5f7812 */ /* 0x000fc400078ec0ff */
[----:B------:R-:W-:Y:S02]  /*aed0*/  LOP3.LUT R57, R57, R88, RZ, 0x3c, !PT ;  /* 0x0000005839397212 */ /* 0x000fe400078e3cff */
[----:B------:R-:W-:Y:S02]  /*aee0*/  LOP3.LUT R15, R15, R120, RZ, 0x3c, !PT ;  /* 0x000000780f0f7212 */ /* 0x000fe400078e3cff */
[----:B------:R-:W-:Y:S01]  /*aef0*/  LOP3.LUT R69, R69, R34, R33, 0x5a, !PT ;  /* 0x0000002245457212 */ /* 0x000fe200078e5a21 */
[----:B------:R-:W-:Y:S01]  /*af00*/  IMAD.SHL.U32 R7, R57, 0x10, RZ ;  /* 0x0000001039077824 */ /* 0x000fe200078e00ff */
[----:B------:R-:W-:Y:S01]  /*af10*/  LOP3.LUT R95, R95, R6, R3, 0x5a, !PT ;  /* 0x000000065f5f7212 */ /* 0x000fe200078e5a03 */
[----:B------:R-:W-:Y:S01]  /*af20*/  IMAD.SHL.U32 R6, R15, 0x10, RZ ;  /* 0x000000100f067824 */ /* 0x000fe200078e00ff */
[----:B------:R-:W-:Y:S01]  /*af30*/  LOP3.LUT R92, R41, 0xff00ff, R98, 0x78, !PT ;  /* 0x00ff00ff295c7812 */ /* 0x000fe200078e7862 */
[----:B------:R-:W4:Y:S01]  /*af40*/  LDG.E.64 R34, desc[UR12][R30.64+0x130] ;  /* 0x0001300c1e227981 */ /* 0x000f22000c1e1b00 */
[----:B------:R-:W-:-:S02]  /*af50*/  SHF.R.U64 R89, R65, 0x4, R90 ;  /* 0x0000000441597819 */ /* 0x000fc4000000125a */
[----:B------:R-:W-:Y:S01]  /*af60*/  SHF.R.U64 R33, R114, 0x4, R71 ;  /* 0x0000000472217819 */ /* 0x000fe20000001247 */
[----:B------:R-:W5:Y:S01]  /*af70*/  LDG.E.64 R40, desc[UR16][R30.64+0x1b0] ;  /* 0x0001b0101e287981 */ /* 0x000f62000c1e1b00 */
[----:B------:R-:W-:Y:S02]  /*af80*/  LOP3.LUT R89, R89, R92, RZ, 0x3c, !PT ;  /* 0x0000005c59597212 */ /* 0x000fe400078e3cff */
[----:B------:R-:W-:Y:S02]  /*af90*/  LOP3.LUT R33, R33, R126, RZ, 0x3c, !PT ;  /* 0x0000007e21217212 */ /* 0x000fe400078e3cff */
[----:B------:R-:W-:Y:S02]  /*afa0*/  LOP3.LUT R118, R118, 0xf0f0f0f0, R7, 0x78, !PT ;  /* 0xf0f0f0f076767812 */ /* 0x000fe400078e7807 */
[----:B------:R-:W-:Y:S02]  /*afb0*/  LOP3.LUT R155, R155, 0xf0f0f0f0, R6, 0x78, !PT ;  /* 0xf0f0f0f09b9b7812 */ /* 0x000fe400078e7806 */
[----:B------:R-:W4:Y:S01]  /*afc0*/  LDG.E.64 R6, desc[UR6][R30.64+0x30] ;  /* 0x000030061e067981 */ /* 0x000f22000c1e1b00 */
[----:B------:R-:W-:-:S02]  /*afd0*/  IMAD.SHL.U32 R2, R89, 0x10, RZ ;  /* 0x0000001059027824 */ /* 0x000fc400078e00ff */
[----:B------:R-:W-:Y:S01]  /*afe0*/  IMAD.SHL.U32 R3, R33, 0x10, RZ ;  /* 0x0000001021037824 */ /* 0x000fe200078e00ff */
[----:B------:R-:W-:Y:S02]  /*aff0*/  LOP3.LUT R113, RZ, R17, R20, 0xaa, !PT ;  /* 0x00000011ff717212 */ /* 0x000fe400078eaa14 */
[----:B------:R-:W-:Y:S02]  /*b000*/  LOP3.LUT R67, R65, 0xf0f0f0f0, R2, 0x78, !PT ;  /* 0xf0f0f0f041437812 */ /* 0x000fe400078e7802 */
[----:B------:R-:W-:Y:S02]  /*b010*/  LOP3.LUT R114, R114, 0xf0f0f0f0, R3, 0x78, !PT ;  /* 0xf0f0f0f072727812 */ /* 0x000fe400078e7803 */
[----:B------:R-:W-:Y:S01]  /*b020*/  LOP3.LUT R119, RZ, R20, R17, 0xaa, !PT ;  /* 0x00000014ff777212 */ /* 0x000fe200078eaa11 */
[----:B------:R-:W5:Y:S01]  /*b030*/  LDG.E.64 R2, desc[UR10][R30.64+0xb0] ;  /* 0x0000b00a1e027981 */ /* 0x000f62000c1e1b00 */
[----:B------:R-:W-:Y:S02]  /*b040*/  SHF.R.U64 R115, R16, 0x10, R113 ;  /* 0x0000001010737819 */ /* 0x000fe40000001271 */
[----:B------:R-:W-:-:S02]  /*b050*/  SHF.R.U32.HI R121, RZ, 0x10, R107 ;  /* 0x00000010ff797819 */ /* 0x000fc4000001166b */
[----:B------:R-:W-:Y:S02]  /*b060*/  SHF.R.U64 R119, R119, 0x10, R21 ;  /* 0x0000001077777819 */ /* 0x000fe40000001215 */
[----:B------:R-:W-:Y:S02]  /*b070*/  SHF.R.U32.HI R107, RZ, 0x10, R113 ;  /* 0x00000010ff6b7819 */ /* 0x000fe40000011671 */
[----:B------:R-:W-:Y:S02]  /*b080*/  SHF.R.U32.HI R65, RZ, 0x10, R21 ;  /* 0x00000010ff417819 */ /* 0x000fe40000011615 */
[----:B------:R-:W-:Y:S02]  /*b090*/  LOP3.LUT R115, R115, R8, RZ, 0x3c, !PT ;  /* 0x0000000873737212 */ /* 0x000fe400078e3cff */
[----:B------:R-:W-:Y:S02]  /*b0a0*/  LOP3.LUT R121, R121, R9, R18, 0x5a, !PT ;  /* 0x0000000979797212 */ /* 0x000fe400078e5a12 */
[----:B------:R-:W-:-:S02]  /*b0b0*/  LOP3.LUT R119, R119, R18, R9, 0x5a, !PT ;  /* 0x0000001277777212 */ /* 0x000fc400078e5a09 */
[----:B------:R-:W-:Y:S02]  /*b0c0*/  LOP3.LUT R8, R107, R9, R18, 0x5a, !PT ;  /* 0x000000096b087212 */ /* 0x000fe400078e5a12 */
[----:B------:R-:W-:Y:S02]  /*b0d0*/  LOP3.LUT R107, R65, R19, RZ, 0x3c, !PT ;  /* 0x00000013416b7212 */ /* 0x000fe400078e3cff */
[----:B------:R-:W-:Y:S02]  /*b0e0*/  LOP3.LUT R121, R121, 0xffff, RZ, 0xc0, !PT ;  /* 0x0000ffff79797812 */ /* 0x000fe400078ec0ff */
[----:B------:R-:W-:Y:S02]  /*b0f0*/  LOP3.LUT R113, R119, 0xffff, RZ, 0xc0, !PT ;  /* 0x0000ffff77717812 */ /* 0x000fe400078ec0ff */
[--C-:B------:R-:W-:Y:S02]  /*b100*/  LOP3.LUT R104, R19, 0xffff, R107.reuse, 0x78, !PT ;  /* 0x0000ffff13687812 */ /* 0x100fe400078e786b */
[C---:B------:R-:W-:Y:S01]  /*b110*/  SHF.L.U64.HI R107, R119.reuse, 0x10, R107 ;  /* 0x00000010776b7819 */ /* 0x040fe2000001026b */
[----:B------:R-:W-:Y:S01]  /*b120*/  IMAD.U32 R119, R119, 0x10000, RZ ;  /* 0x0001000077777824 */ /* 0x000fe200078e00ff */
[----:B------:R-:W-:-:S02]  /*b130*/  SHF.L.U64.HI R115, R115, 0x10, R8 ;  /* 0x0000001073737819 */ /* 0x000fc40000010208 */
[----:B------:R-:W-:Y:S02]  /*b140*/  LOP3.LUT R16, R121, R9, R18, 0x5a, !PT ;  /* 0x0000000979107212 */ /* 0x000fe400078e5a12 */
[----:B------:R-:W-:Y:S02]  /*b150*/  LOP3.LUT R113, R113, R18, R9, 0x5a, !PT ;  /* 0x0000001271717212 */ /* 0x000fe400078e5a09 */
[----:B------:R-:W5:Y:S01]  /*b160*/  LDG.E.64 R18, desc[UR8][R30.64+0x70] ;  /* 0x000070081e127981 */ /* 0x000f62000c1e1b00 */
[----:B------:R-:W-:-:S03]  /*b170*/  LOP3.LUT R115, R115, 0xffff0000, RZ, 0xc0, !PT ;  /* 0xffff000073737812 */ /* 0x000fc600078ec0ff */
[----:B------:R-:W5:Y:S01]  /*b180*/  LDG.E.64 R8, desc[UR14][R30.64+0x170] ;  /* 0x0001700e1e087981 */ /* 0x000f62000c1e1b00 */
[----:B------:R-:W-:Y:S02]  /*b190*/  LOP3.LUT R119, R119, 0xffff0000, RZ, 0xc0, !PT ;  /* 0xffff000077777812 */ /* 0x000fe400078ec0ff */
[----:B------:R-:W-:Y:S02]  /*b1a0*/  LOP3.LUT R122, R115, R17, R20, 0x5a, !PT ;  /* 0x00000011737a7212 */ /* 0x000fe400078e5a14 */
[----:B------:R-:W-:Y:S02]  /*b1b0*/  LOP3.LUT R112, R21, 0xffff0000, R107, 0x78, !PT ;  /* 0xffff000015707812 */ /* 0x000fe400078e786b */
[----:B------:R-:W-:Y:S02]  /*b1c0*/  LOP3.LUT R119, R119, R20, R17, 0x5a, !PT ;  /* 0x0000001477777212 */ /* 0x000fe400078e5a11 */
[----:B------:R-:W5:Y:S01]  /*b1d0*/  LDG.E.64 R20, desc[UR6][R30.64+0xf0] ;  /* 0x0000f0061e147981 */ /* 0x000f62000c1e1b00 */
[----:B------:R-:W-:-:S04]  /*b1e0*/  SHF.R.U32.HI R65, RZ, 0x8, R49 ;  /* 0x00000008ff417819 */ /* 0x000fc80000011631 */
[----:B------:R-:W-:Y:S02]  /*b1f0*/  LOP3.LUT R65, R65, R16, RZ, 0x3c, !PT ;  /* 0x0000001041417212 */ /* 0x000fe400078e3cff */
[--C-:B------:R-:W-:Y:S02]  /*b200*/  SHF.R.U32.HI R17, RZ, 0x8, R48.reuse ;  /* 0x00000008ff117819 */ /* 0x100fe40000011630 */
[----:B------:R-:W-:Y:S02]  /*b210*/  LOP3.LUT R115, R16, 0xff00ff, R65, 0x78, !PT ;  /* 0x00ff00ff10737812 */ /* 0x000fe400078e7841 */
[----:B------:R-:W-:Y:S02]  /*b220*/  SHF.R.U64 R16, R69, 0x8, R48 ;  /* 0x0000000845107819 */ /* 0x000fe40000001230 */
[----:B------:R-:W-:Y:S02]  /*b230*/  LOP3.LUT R17, R17, R104, RZ, 0x3c, !PT ;  /* 0x0000006811117212 */ /* 0x000fe400078e3cff */
[----:B------:R-:W-:-:S02]  /*b240*/  LOP3.LUT R16, R16, R113, RZ, 0x3c, !PT ;  /* 0x0000007110107212 */ /* 0x000fc400078e3cff */
[----:B------:R-:W-:Y:S02]  /*b250*/  SHF.L.U64.HI R106, R98, 0x8, R65 ;  /* 0x00000008626a7819 */ /* 0x000fe40000010241 */
[--C-:B------:R-:W-:Y:S02]  /*b260*/  LOP3.LUT R104, R104, 0xff00ff, R17.reuse, 0x78, !PT ;  /* 0x00ff00ff68687812 */ /* 0x100fe400078e7811 */
[----:B------:R-:W-:Y:S02]  /*b270*/  LOP3.LUT R65, R113, 0xff00ff, R16, 0x78, !PT ;  /* 0x00ff00ff71417812 */ /* 0x000fe400078e7810 */
[C---:B------:R-:W-:Y:S01]  /*b280*/  SHF.L.U64.HI R17, R16.reuse, 0x8, R17 ;  /* 0x0000000810117819 */ /* 0x040fe20000010211 */
[----:B------:R-:W-:Y:S01]  /*b290*/  IMAD.SHL.U32 R16, R16, 0x100, RZ ;  /* 0x0000010010107824 */ /* 0x000fe200078e00ff */
[----:B------:R-:W-:Y:S02]  /*b2a0*/  SHF.R.U32.HI R121, RZ, 0x8, R32 ;  /* 0x00000008ff797819 */ /* 0x000fe40000011620 */
[----:B------:R-:W-:-:S02]  /*b2b0*/  SHF.R.U32.HI R107, RZ, 0x8, R56 ;  /* 0x00000008ff6b7819 */ /* 0x000fc40000011638 */
[----:B------:R-:W-:Y:S02]  /*b2c0*/  SHF.R.U64 R98, R95, 0x8, R56 ;  /* 0x000000085f627819 */ /* 0x000fe40000001238 */
[----:B------:R-:W-:Y:S02]  /*b2d0*/  LOP3.LUT R121, R121, R122, RZ, 0x3c, !PT ;  /* 0x0000007a79797212 */ /* 0x000fe400078e3cff */
[----:B------:R-:W-:Y:S02]  /*b2e0*/  LOP3.LUT R107, R107, R112, RZ, 0x3c, !PT ;  /* 0x000000706b6b7212 */ /* 0x000fe400078e3cff */
[----:B------:R-:W-:Y:S02]  /*b2f0*/  LOP3.LUT R113, R49, 0xff00ff00, R106, 0x78, !PT ;  /* 0xff00ff0031717812 */ /* 0x000fe400078e786a */
[----:B------:R-:W-:Y:S02]  /*b300*/  LOP3.LUT R98, R98, R119, RZ, 0x3c, !PT ;  /* 0x0000007762627212 */ /* 0x000fe400078e3cff */
[----:B------:R-:W-:-:S02]  /*b310*/  LOP3.LUT R49, R69, 0xff00ff00, R16, 0x78, !PT ;  /* 0xff00ff0045317812 */ /* 0x000fc400078e7810 */
[----:B------:R-:W-:Y:S02]  /*b320*/  SHF.R.U32.HI R16, RZ, 0x4, R90 ;  /* 0x00000004ff107819 */ /* 0x000fe4000001165a */
[----:B------:R-:W-:Y:S02]  /*b330*/  LOP3.LUT R123, R122, 0xff00ff, R121, 0x78, !PT ;  /* 0x00ff00ff7a7b7812 */ /* 0x000fe400078e7879 */
[----:B------:R-:W-:Y:S02]  /*b340*/  LOP3.LUT R69, R112, 0xff00ff, R107, 0x78, !PT ;  /* 0x00ff00ff70457812 */ /* 0x000fe400078e786b */
[----:B------:R-:W-:Y:S02]  /*b350*/  SHF.L.U64.HI R121, R68, 0x8, R121 ;  /* 0x0000000844797819 */ /* 0x000fe40000010279 */
[----:B------:R-:W-:Y:S02]  /*b360*/  SHF.L.U64.HI R107, R98, 0x8, R107 ;  /* 0x00000008626b7819 */ /* 0x000fe4000001026b */
[----:B------:R-:W-:-:S02]  /*b370*/  SHF.R.U32.HI R112, RZ, 0x4, R47 ;  /* 0x00000004ff707819 */ /* 0x000fc4000001162f */
[----:B------:R-:W-:Y:S01]  /*b380*/  LOP3.LUT R68, R119, 0xff00ff, R98, 0x78, !PT ;  /* 0x00ff00ff77447812 */ /* 0x000fe200078e7862 */
[----:B------:R-:W-:Y:S01]  /*b390*/  IMAD.SHL.U32 R98, R98, 0x100, RZ ;  /* 0x0000010062627824 */ /* 0x000fe200078e00ff */
[----:B------:R-:W-:Y:S02]  /*b3a0*/  LOP3.LUT R16, R16, R115, RZ, 0x3c, !PT ;  /* 0x0000007310107212 */ /* 0x000fe400078e3cff */
[----:B------:R-:W-:Y:S02]  /*b3b0*/  LOP3.LUT R56, R56, 0xff00ff00, R107, 0x78, !PT ;  /* 0xff00ff0038387812 */ /* 0x000fe400078e786b */
[----:B------:R-:W-:Y:S02]  /*b3c0*/  LOP3.LUT R112, R112, R123, RZ, 0x3c, !PT ;  /* 0x0000007b70707212 */ /* 0x000fe400078e3cff */
[----:B------:R-:W-:Y:S02]  /*b3d0*/  LOP3.LUT R119, R92, 0xf0f0f0f, R89, 0x78, !PT ;  /* 0x0f0f0f0f5c777812 */ /* 0x000fe400078e7859 */
[----:B------:R-:W-:-:S02]  /*b3e0*/  LOP3.LUT R122, R115, 0xf0f0f0f, R16, 0x78, !PT ;  /* 0x0f0f0f0f737a7812 */ /* 0x000fc400078e7810 */
[----:B------:R-:W-:Y:S02]  /*b3f0*/  SHF.L.U64.HI R107, R89, 0x4, R16 ;  /* 0x00000004596b7819 */ /* 0x000fe40000010210 */
[----:B------:R-:W-:Y:S02]  /*b400*/  LOP3.LUT R121, R32, 0xff00ff00, R121, 0x78, !PT ;  /* 0xff00ff0020797812 */ /* 0x000fe400078e7879 */
[----:B------:R-:W-:Y:S02]  /*b410*/  SHF.R.U32.HI R16, RZ, 0x4, R58 ;  /* 0x00000004ff107819 */ /* 0x000fe4000001163a */
[----:B------:R-:W-:Y:S02]  /*b420*/  LOP3.LUT R89, R88, 0xf0f0f0f, R57, 0x78, !PT ;  /* 0x0f0f0f0f58597812 */ /* 0x000fe400078e7839 */
[----:B------:R-:W-:Y:S02]  /*b430*/  LOP3.LUT R32, R95, 0xff00ff00, R98, 0x78, !PT ;  /* 0xff00ff005f207812 */ /* 0x000fe400078e7862 */
[----:B------:R-:W-:-:S02]  /*b440*/  SHF.R.U64 R88, R39, 0x4, R58 ;  /* 0x0000000427587819 */ /* 0x000fc4000000123a */
[--C-:B------:R-:W-:Y:S02]  /*b450*/  LOP3.LUT R98, R123, 0xf0f0f0f, R112.reuse, 0x78, !PT ;  /* 0x0f0f0f0f7b627812 */ /* 0x100fe400078e7870 */
[----:B------:R-:W-:Y:S02]  /*b460*/  SHF.L.U64.HI R112, R57, 0x4, R112 ;  /* 0x0000000439707819 */ /* 0x000fe40000010270 */
[----:B------:R-:W-:Y:S02]  /*b470*/  LOP3.LUT R57, R16, R104, RZ, 0x3c, !PT ;  /* 0x0000006810397212 */ /* 0x000fe400078e3cff */
[----:B------:R-:W-:Y:S02]  /*b480*/  LOP3.LUT R88, R88, R65, RZ, 0x3c, !PT ;  /* 0x0000004158587212 */ /* 0x000fe400078e3cff */
[----:B------:R-:W-:Y:S02]  /*b490*/  LOP3.LUT R104, R104, 0xf0f0f0f, R57, 0x78, !PT ;  /* 0x0f0f0f0f68687812 */ /* 0x000fe400078e7839 */
[----:B------:R-:W-:-:S02]  /*b4a0*/  LOP3.LUT R65, R65, 0xf0f0f0f, R88, 0x78, !PT ;  /* 0x0f0f0f0f41417812 */ /* 0x000fc400078e7858 */
[C---:B------:R-:W-:Y:S01]  /*b4b0*/  SHF.L.U64.HI R57, R88.reuse, 0x4, R57 ;  /* 0x0000000458397819 */ /* 0x040fe20000010239 */
[----:B------:R-:W-:Y:S01]  /*b4c0*/  IMAD.SHL.U32 R88, R88, 0x10, RZ ;  /* 0x0000001058587824 */ /* 0x000fe200078e00ff */
[----:B------:R-:W-:Y:S02]  /*b4d0*/  SHF.R.U32.HI R106, RZ, 0x4, R71 ;  /* 0x00000004ff6a7819 */ /* 0x000fe40000011647 */
[----:B------:R-:W-:Y:S02]  /*b4e0*/  SHF.R.U32.HI R92, RZ, 0x4, R36 ;  /* 0x00000004ff5c7819 */ /* 0x000fe40000011624 */
[----:B------:R-:W-:Y:S02]  /*b4f0*/  LOP3.LUT R48, R48, 0xff00ff00, R17, 0x78, !PT ;  /* 0xff00ff0030307812 */ /* 0x000fe400078e7811 */
[----:B------:R-:W5:Y:S01]  /*b500*/  LDG.E.64 R16, desc[UR6][R30.64+0x1f0] ;  /* 0x0001f0061e107981 */ /* 0x000f62000c1e1b00 */
[----:B------:R-:W-:Y:S02]  /*b510*/  LOP3.LUT R106, R106, R113, RZ, 0x3c, !PT ;  /* 0x000000716a6a7212 */ /* 0x000fe400078e3cff */
[----:B------:R-:W-:-:S02]  /*b520*/  LOP3.LUT R39, R39, 0xf0f0f0f0, R88, 0x78, !PT ;  /* 0xf0f0f0f027277812 */ /* 0x000fc400078e7858 */
[----:B------:R-:W-:Y:S02]  /*b530*/  LOP3.LUT R88, R92, R121, RZ, 0x3c, !PT ;  /* 0x000000795c587212 */ /* 0x000fe400078e3cff */
[----:B------:R-:W-:Y:S02]  /*b540*/  LOP3.LUT R95, R113, 0xf0f0f0f, R106, 0x78, !PT ;  /* 0x0f0f0f0f715f7812 */ /* 0x000fe400078e786a */
[----:B------:R-:W-:Y:S02]  /*b550*/  LOP3.LUT R120, R120, 0xf0f0f0f, R15, 0x78, !PT ;  /* 0x0f0f0f0f78787812 */ /* 0x000fe400078e780f */
[----:B------:R-:W-:Y:S02]  /*b560*/  SHF.L.U64.HI R113, R15, 0x4, R88 ;  /* 0x000000040f717819 */ /* 0x000fe40000010258 */
[----:B------:R-:W-:Y:S02]  /*b570*/  LOP3.LUT R15, R47, 0xf0f0f0f0, R112, 0x78, !PT ;  /* 0xf0f0f0f02f0f7812 */ /* 0x000fe400078e7870 */
[----:B------:R-:W-:-:S02]  /*b580*/  SHF.R.U32.HI R92, RZ, 0x4, R50 ;  /* 0x00000004ff5c7819 */ /* 0x000fc40000011632 */
[----:B------:R-:W-:Y:S02]  /*b590*/  SHF.R.U64 R47, R55, 0x4, R50 ;  /* 0x00000004372f7819 */ /* 0x000fe40000001232 */
[----:B------:R-:W-:Y:S02]  /*b5a0*/  LOP3.LUT R58, R58, 0xf0f0f0f0, R57, 0x78, !PT ;  /* 0xf0f0f0f03a3a7812 */ /* 0x000fe400078e7839 */
[----:B------:R-:W-:Y:S02]  /*b5b0*/  LOP3.LUT R126, R126, 0xf0f0f0f, R33, 0x78, !PT ;  /* 0x0f0f0f0f7e7e7812 */ /* 0x000fe400078e7821 */
[----:B------:R-:W-:Y:S02]  /*b5c0*/  SHF.L.U64.HI R106, R33, 0x4, R106 ;  /* 0x00000004216a7819 */ /* 0x000fe4000001026a */
[----:B------:R-:W-:Y:S02]  /*b5d0*/  LOP3.LUT R57, R121, 0xf0f0f0f, R88, 0x78, !PT ;  /* 0x0f0f0f0f79397812 */ /* 0x000fe400078e7858 */
[----:B------:R-:W-:-:S02]  /*b5e0*/  LOP3.LUT R92, R92, R69, RZ, 0x3c, !PT ;  /* 0x000000455c5c7212 */ /* 0x000fc400078e3cff */
[----:B------:R-:W-:Y:S02]  /*b5f0*/  LOP3.LUT R47, R47, R68, RZ, 0x3c, !PT ;  /* 0x000000442f2f7212 */ /* 0x000fe400078e3cff */
[--C-:B------:R-:W-:Y:S02]  /*b600*/  SHF.R.U64 R88, R63, 0x4, R42.reuse ;  /* 0x000000043f587819 */ /* 0x100fe4000000122a */
[----:B------:R-:W-:Y:S02]  /*b610*/  SHF.R.U32.HI R33, RZ, 0x4, R42 ;  /* 0x00000004ff217819 */ /* 0x000fe4000001162a */
[----:B------:R-:W-:Y:S02]  /*b620*/  LOP3.LUT R90, R90, 0xf0f0f0f0, R107, 0x78, !PT ;  /* 0xf0f0f0f05a5a7812 */ /* 0x000fe400078e786b */
[--C-:B------:R-:W-:Y:S02]  /*b630*/  LOP3.LUT R69, R69, 0xf0f0f0f, R92.reuse, 0x78, !PT ;  /* 0x0f0f0f0f45457812 */ /* 0x100fe400078e785c */
[C---:B------:R-:W-:Y:S01]  /*b640*/  SHF.L.U64.HI R107, R47.reuse, 0x4, R92 ;  /* 0x000000042f6b7819 */ /* 0x040fe2000001025c */
[----:B------:R-:W-:Y:S01]  /*b650*/  IMAD.SHL.U32 R92, R47, 0x10, RZ ;  /* 0x000000102f5c7824 */ /* 0x000fe200078e00ff */
[----:B------:R-:W-:-:S02]  /*b660*/  LOP3.LUT R88, R88, R49, RZ, 0x3c, !PT ;  /* 0x0000003158587212 */ /* 0x000fc400078e3cff */
[----:B------:R-:W-:Y:S02]  /*b670*/  LOP3.LUT R33, R33, R48, RZ, 0x3c, !PT ;  /* 0x0000003021217212 */ /* 0x000fe400078e3cff */
[----:B------:R-:W-:Y:S02]  /*b680*/  LOP3.LUT R68, R68, 0xf0f0f0f, R47, 0x78, !PT ;  /* 0x0f0f0f0f44447812 */ /* 0x000fe400078e782f */
[----:B------:R-:W-:Y:S02]  /*b690*/  LOP3.LUT R47, R49, 0xf0f0f0f, R88, 0x78, !PT ;  /* 0x0f0f0f0f312f7812 */ /* 0x000fe400078e7858 */
[--C-:B------:R-:W-:Y:S02]  /*b6a0*/  LOP3.LUT R48, R48, 0xf0f0f0f, R33.reuse, 0x78, !PT ;  /* 0x0f0f0f0f30307812 */ /* 0x100fe400078e7821 */
[----:B------:R-:W-:Y:S02]  /*b6b0*/  SHF.L.U64.HI R33, R88, 0x4, R33 ;  /* 0x0000000458217819 */ /* 0x000fe40000010221 */
[----:B------:R-:W-:-:S02]  /*b6c0*/  LOP3.LUT R49, R55, 0xf0f0f0f0, R92, 0x78, !PT ;  /* 0xf0f0f0f037317812 */ /* 0x000fc400078e785c */
[----:B------:R-:W-:Y:S02]  /*b6d0*/  SHF.R.U64 R55, R105, 0x4, R0 ;  /* 0x0000000469377819 */ /* 0x000fe40000001200 */
[----:B------:R-:W-:Y:S02]  /*b6e0*/  LOP3.LUT R121, RZ, R75, R78, 0xaa, !PT ;  /* 0x0000004bff797212 */ /* 0x000fe400078eaa4e */
[----:B------:R-:W-:Y:S02]  /*b6f0*/  LOP3.LUT R50, R50, 0xf0f0f0f0, R107, 0x78, !PT ;  /* 0xf0f0f0f032327812 */ /* 0x000fe400078e786b */
[----:B------:R-:W-:Y:S02]  /*b700*/  LOP3.LUT R42, R42, 0xf0f0f0f0, R33, 0x78, !PT ;  /* 0xf0f0f0f02a2a7812 */ /* 0x000fe400078e7821 */
[----:B------:R-:W-:Y:S02]  /*b710*/  SHF.R.U32.HI R107, RZ, 0x4, R0 ;  /* 0x00000004ff6b7819 */ /* 0x000fe40000011600 */
[----:B------:R-:W-:-:S02]  /*b720*/  LOP3.LUT R33, R55, R32, RZ, 0x3c, !PT ;  /* 0x0000002037217212 */ /* 0x000fc400078e3cff */
[--C-:B------:R-:W-:Y:S02]  /*b730*/  SHF.R.U64 R115, R74, 0x10, R121.reuse ;  /* 0x000000104a737819 */ /* 0x100fe40000001279 */
[----:B------:R-:W-:Y:S02]  /*b740*/  SHF.R.U32.HI R121, RZ, 0x10, R121 ;  /* 0x00000010ff797819 */ /* 0x000fe40000011679 */
[----:B------:R-:W-:Y:S02]  /*b750*/  LOP3.LUT R107, R107, R56, RZ, 0x3c, !PT ;  /* 0x000000386b6b7212 */ /* 0x000fe400078e3cff */
[----:B------:R-:W-:Y:S01]  /*b760*/  LOP3.LUT R55, R32, 0xf0f0f0f, R33, 0x78, !PT ;  /* 0x0f0f0f0f20377812 */ /* 0x000fe200078e7821 */
[----:B------:R-:W-:Y:S01]  /*b770*/  IMAD.SHL.U32 R32, R33, 0x10, RZ ;  /* 0x0000001021207824 */ /* 0x000fe200078e00ff */
[----:B--2---:R-:W-:Y:S02]  /*b780*/  LOP3.LUT R92, R115, R60, RZ, 0x3c, !PT ;  /* 0x0000003c735c7212 */ /* 0x004fe400078e3cff */
[----:B------:R-:W-:-:S02]  /*b790*/  LOP3.LUT R36, R36, 0xf0f0f0f0, R113, 0x78, !PT ;  /* 0xf0f0f0f024247812 */ /* 0x000fc400078e7871 */
[----:B------:R-:W-:Y:S02]  /*b7a0*/  LOP3.LUT R115, R121, R61, R72, 0x5a, !PT ;  /* 0x0000003d79737212 */ /* 0x000fe400078e5a48 */
[----:B------:R-:W-:Y:S02]  /*b7b0*/  LOP3.LUT R113, RZ, R75, R78, 0xaa, !PT ;  /* 0x0000004bff717212 */ /* 0x000fe400078eaa4e */
[--C-:B------:R-:W-:Y:S02]  /*b7c0*/  LOP3.LUT R56, R56, 0xf0f0f0f, R107.reuse, 0x78, !PT ;  /* 0x0f0f0f0f38387812 */ /* 0x100fe400078e786b */
[----:B------:R-:W-:Y:S02]  /*b7d0*/  SHF.L.U64.HI R107, R33, 0x4, R107 ;  /* 0x00000004216b7819 */ /* 0x000fe4000001026b */
[----:B------:R-:W-:Y:S02]  /*b7e0*/  SHF.L.U64.HI R92, R92, 0x10, R115 ;  /* 0x000000105c5c7819 */ /* 0x000fe40000010273 */
[----:B------:R-:W-:-:S02]  /*b7f0*/  SHF.R.U64 R121, R74, 0x10, R113 ;  /* 0x000000104a797819 */ /* 0x000fc40000001271 */
[----:B------:R-:W-:Y:S02]  /*b800*/  LOP3.LUT R33, R105, 0xf0f0f0f0, R32, 0x78, !PT ;  /* 0xf0f0f0f069217812 */ /* 0x000fe400078e7820 */
[----:B---3--:R-:W-:Y:S02]  /*b810*/  LOP3.LUT R115, RZ, R29, R26, 0xaa, !PT ;  /* 0x0000001dff737212 */ /* 0x008fe400078eaa1a */
[----:B------:R-:W-:Y:S01]  /*b820*/  SHF.R.U32.HI R105, RZ, 0x10, R79 ;  /* 0x00000010ff697819 */ /* 0x000fe2000001164f */
[----:B------:R-:W-:Y:S01]  /*b830*/  IMAD.SHL.U32 R88, R88, 0x10, RZ ;  /* 0x0000001058587824 */ /* 0x000fe200078e00ff */
[----:B------:R-:W-:Y:S02]  /*b840*/  SHF.R.U32.HI R123, RZ, 0x10, R113 ;  /* 0x00000010ff7b7819 */ /* 0x000fe40000011671 */
[----:B------:R-:W-:Y:S02]  /*b850*/  LOP3.LUT R121, R121, R60, RZ, 0x3c, !PT ;  /* 0x0000003c79797212 */ /* 0x000fe400078e3cff */
[----:B------:R-:W-:-:S02]  /*b860*/  LOP3.LUT R32, R0, 0xf0f0f0f0, R107, 0x78, !PT ;  /* 0xf0f0f0f000207812 */ /* 0x000fc400078e786b */
[----:B------:R-:W-:Y:S02]  /*b870*/  SHF.R.U64 R113, R28, 0x10, R115 ;  /* 0x000000101c717819 */ /* 0x000fe40000001273 */
[----:B------:R-:W-:Y:S02]  /*b880*/  LOP3.LUT R71, R71, 0xf0f0f0f0, R106, 0x78, !PT ;  /* 0xf0f0f0f047477812 */ /* 0x000fe400078e786a */
[----:B------:R-:W-:Y:S02]  /*b890*/  LOP3.LUT R107, RZ, R78, R75, 0xaa, !PT ;  /* 0x0000004eff6b7212 */ /* 0x000fe400078eaa4b */
[----:B------:R-:W-:Y:S02]  /*b8a0*/  LOP3.LUT R105, R105, R73, RZ, 0x3c, !PT ;  /* 0x0000004969697212 */ /* 0x000fe400078e3cff */
[----:B------:R-:W-:Y:S02]  /*b8b0*/  LOP3.LUT R106, R123, R61, R72, 0x5a, !PT ;  /* 0x0000003d7b6a7212 */ /* 0x000fe400078e5a48 */
[----:B------:R-:W-:Y:S01]  /*b8c0*/  LOP3.LUT R123, R60, 0xffff, R121, 0x78, !PT ;  /* 0x0000ffff3c7b7812 */ /* 0x000fe200078e7879 */
[----:B------:R-:W-:Y:S01]  /*b8d0*/  IMAD.U32 R121, R121, 0x10000, RZ ;  /* 0x0001000079797824 */ /* 0x000fe200078e00ff */
[----:B------:R-:W-:-:S02]  /*b8e0*/  LOP3.LUT R63, R63, 0xf0f0f0f0, R88, 0x78, !PT ;  /* 0xf0f0f0f03f3f7812 */ /* 0x000fc400078e7858 */
[----:B------:R-:W-:Y:S02]  /*b8f0*/  LOP3.LUT R113, R113, R44, RZ, 0x3c, !PT ;  /* 0x0000002c71717212 */ /* 0x000fe400078e3cff */
[----:B------:R-:W-:Y:S02]  /*b900*/  SHF.R.U64 R107, R107, 0x10, R79 ;  /* 0x000000106b6b7819 */ /* 0x000fe4000000124f */
[----:B------:R-:W-:Y:S02]  /*b910*/  LOP3.LUT R88, R73, 0xffff, R105, 0x78, !PT ;  /* 0x0000ffff49587812 */ /* 0x000fe400078e7869 */
[----:B------:R-:W-:Y:S01]  /*b920*/  LOP3.LUT R73, R92, 0xffff0000, RZ, 0xc0, !PT ;  /* 0xffff00005c497812 */ /* 0x000fe200078ec0ff */
[----:B------:R-:W-:Y:S01]  /*b930*/  IMAD.U32 R125, R113, 0x10000, RZ ;  /* 0x00010000717d7824 */ /* 0x000fe200078e00ff */
[----:B------:R-:W-:Y:S02]  /*b940*/  LOP3.LUT R0, R107, R72, R61, 0x5a, !PT ;  /* 0x000000486b007212 */ /* 0x000fe400078e5a3d */
[----:B------:R-:W-:-:S02]  /*b950*/  LOP3.LUT R121, R74, 0xffff0000, R121, 0x78, !PT ;  /* 0xffff00004a797812 */ /* 0x000fc400078e7879 */
[----:B------:R-:W-:Y:S02]  /*b960*/  LOP3.LUT R107, R106, 0xffff, RZ, 0xc0, !PT ;  /* 0x0000ffff6a6b7812 */ /* 0x000fe400078ec0ff */
[----:B------:R-:W-:Y:S02]  /*b970*/  LOP3.LUT R74, R73, R75, R78, 0x5a, !PT ;  /* 0x0000004b494a7212 */ /* 0x000fe400078e5a4e */
[----:B------:R-:W-:Y:S02]  /*b980*/  LOP3.LUT R92, R107, R61, R72, 0x5a, !PT ;  /* 0x0000003d6b5c7212 */ /* 0x000fe400078e5a48 */
[----:B------:R-:W-:Y:S02]  /*b990*/  LOP3.LUT R125, R28, 0xffff0000, R125, 0x78, !PT ;  /* 0xffff00001c7d7812 */ /* 0x000fe400078e787d */
[----:B------:R-:W-:Y:S02]  /*b9a0*/  SHF.R.U64 R112, R121, 0x8, R74 ;  /* 0x0000000879707819 */ /* 0x000fe4000000124a */
[----:B------:R-:W-:Y:S01]  /*b9b0*/  LOP3.LUT R60, R44, 0xffff, R113, 0x78, !PT ;  /* 0x0000ffff2c3c7812 */ /* 0x000fe200078e7871 */
[----:B------:R-:W-:Y:S01]  /*b9c0*/  IMAD.U32 R73, R0, 0x10000, RZ ;  /* 0x0001000000497824 */ /* 0x000fe200078e00ff */
[----:B------:R-:W-:-:S02]  /*b9d0*/  SHF.R.U64 R113, R123, 0x8, R92 ;  /* 0x000000087b717819 */ /* 0x000fc4000000125c */
[----:B------:R-:W-:Y:S02]  /*b9e0*/  LOP3.LUT R107, R0, 0xffff, RZ, 0xc0, !PT ;  /* 0x0000ffff006b7812 */ /* 0x000fe400078ec0ff */
[----:B------:R-:W-:Y:S02]  /*b9f0*/  LOP3.LUT R112, R112, R125, RZ, 0x3c, !PT ;  /* 0x0000007d70707212 */ /* 0x000fe400078e3cff */
[----:B------:R-:W-:Y:S02]  /*ba00*/  LOP3.LUT R113, R113, R60, RZ, 0x3c, !PT ;  /* 0x0000003c71717212 */ /* 0x000fe400078e3cff */
[----:B------:R-:W-:Y:S01]  /*ba10*/  LOP3.LUT R107, R107, R72, R61, 0x5a, !PT ;  /* 0x000000486b6b7212 */ /* 0x000fe200078e5a3d */
[----:B------:R-:W-:Y:S01]  /*ba20*/  IMAD.SHL.U32 R61, R112, 0x100, RZ ;  /* 0x00000100703d7824 */ /* 0x000fe200078e00ff */
[----:B------:R-:W-:Y:S02]  /*ba30*/  LOP3.LUT R73, R73, 0xffff0000, RZ, 0xc0, !PT ;  /* 0xffff000049497812 */ /* 0x000fe400078ec0ff */
[----:B------:R-:W-:Y:S01]  /*ba40*/  SHF.L.U64.HI R105, R0, 0x10, R105 ;  /* 0x0000001000697819 */ /* 0x000fe20000010269 */
[----:B------:R-:W-:Y:S01]  /*ba50*/  IMAD.SHL.U32 R0, R113, 0x100, RZ ;  /* 0x0000010071007824 */ /* 0x000fe200078e00ff */
[----:B------:R-:W-:-:S02]  /*ba60*/  LOP3.LUT R106, R73, R78, R75, 0x5a, !PT ;  /* 0x0000004e496a7212 */ /* 0x000fc400078e5a4b */
[----:B------:R-:W-:Y:S02]  /*ba70*/  LOP3.LUT R61, R121, 0xff00ff00, R61, 0x78, !PT ;  /* 0xff00ff00793d7812 */ /* 0x000fe400078e783d */
[----:B------:R-:W-:Y:S02]  /*ba80*/  LOP3.LUT R121, R60, 0xff00ff, R113, 0x78, !PT ;  /* 0x00ff00ff3c797812 */ /* 0x000fe400078e7871 */
[----:B------:R-:W-:Y:S02]  /*ba90*/  SHF.R.U64 R78, R70, 0x4, R111 ;  /* 0x00000004464e7819 */ /* 0x000fe4000000126f */
[----:B------:R-:W-:Y:S02]  /*baa0*/  LOP3.LUT R0, R123, 0xff00ff00, R0, 0x78, !PT ;  /* 0xff00ff007b007812 */ /* 0x000fe400078e7800 */
[----:B------:R-:W-:Y:S02]  /*bab0*/  LOP3.LUT R75, R125, 0xff00ff, R112, 0x78, !PT ;  /* 0x00ff00ff7d4b7812 */ /* 0x000fe400078e7870 */
[----:B------:R-:W-:-:S02]  /*bac0*/  SHF.R.U64 R72, R110, 0x4, R87 ;  /* 0x000000046e487819 */ /* 0x000fc40000001257 */
[----:B------:R-:W-:Y:S02]  /*bad0*/  SHF.R.U64 R73, R116, 0x4, R91 ;  /* 0x0000000474497819 */ /* 0x000fe4000000125b */
[----:B------:R-:W-:Y:S02]  /*bae0*/  LOP3.LUT R78, R78, R121, RZ, 0x3c, !PT ;  /* 0x000000794e4e7212 */ /* 0x000fe400078e3cff */
[----:B------:R-:W-:Y:S02]  /*baf0*/  LOP3.LUT R72, R72, R75, RZ, 0x3c, !PT ;  /* 0x0000004b48487212 */ /* 0x000fe400078e3cff */
[----:B------:R-:W-:Y:S02]  /*bb00*/  LOP3.LUT R73, R73, R0, RZ, 0x3c, !PT ;  /* 0x0000000049497212 */ /* 0x000fe400078e3cff */
[----:B------:R-:W-:Y:S01]  /*bb10*/  LOP3.LUT R105, R79, 0xffff0000, R105, 0x78, !PT ;  /* 0xffff00004f697812 */ /* 0x000fe200078e7869 */
[----:B------:R-:W-:Y:S02]  /*bb20*/  IMAD.SHL.U32 R79, R78, 0x10, RZ ;  /* 0x000000104e4f7824 */ /* 0x000fe400078e00ff */
[----:B------:R-:W-:-:S02]  /*bb30*/  IMAD.SHL.U32 R125, R72, 0x10, RZ ;  /* 0x00000010487d7824 */ /* 0x000fc400078e00ff */
[----:B------:R-:W-:Y:S01]  /*bb40*/  IMAD.SHL.U32 R123, R73, 0x10, RZ ;  /* 0x00000010497b7824 */ /* 0x000fe200078e00ff */
[----:B------:R-:W-:Y:S02]  /*bb50*/  LOP3.LUT R70, R70, 0xf0f0f0f0, R79, 0x78, !PT ;  /* 0xf0f0f0f046467812 */ /* 0x000fe400078e784f */
[----:B------:R-:W-:Y:S02]  /*bb60*/  LOP3.LUT R127, RZ, R29, R26, 0xaa, !PT ;  /* 0x0000001dff7f7212 */ /* 0x000fe400078eaa1a */
[----:B------:R-:W-:Y:S02]  /*bb70*/  LOP3.LUT R79, RZ, R26, R29, 0xaa, !PT ;  /* 0x0000001aff4f7212 */ /* 0x000fe400078eaa1d */
[----:B------:R-:W-:Y:S02]  /*bb80*/  SHF.R.U32.HI R131, RZ, 0x10, R115 ;  /* 0x00000010ff837819 */ /* 0x000fe40000011673 */
[----:B------:R-:W-:Y:S02]  /*bb90*/  LOP3.LUT R110, R110, 0xf0f0f0f0, R125, 0x78, !PT ;  /* 0xf0f0f0f06e6e7812 */ /* 0x000fe400078e787d */
[----:B------:R-:W-:-:S02]  /*bba0*/  LOP3.LUT R116, R116, 0xf0f0f0f0, R123, 0x78, !PT ;  /* 0xf0f0f0f074747812 */ /* 0x000fc400078e787b */
[----:B------:R-:W-:Y:S02]  /*bbb0*/  SHF.R.U32.HI R123, RZ, 0x10, R27 ;  /* 0x00000010ff7b7819 */ /* 0x000fe4000001161b */
[--C-:B------:R-:W-:Y:S02]  /*bbc0*/  SHF.R.U64 R125, R28, 0x10, R127.reuse ;  /* 0x000000101c7d7819 */ /* 0x100fe4000000127f */
[----:B------:R-:W-:Y:S02]  /*bbd0*/  SHF.R.U32.HI R127, RZ, 0x10, R127 ;  /* 0x00000010ff7f7819 */ /* 0x000fe4000001167f */
[----:B------:R-:W-:Y:S02]  /*bbe0*/  SHF.R.U64 R79, R79, 0x10, R27 ;  /* 0x000000104f4f7819 */ /* 0x000fe4000000121b */
[----:B------:R-:W-:Y:S02]  /*bbf0*/  LOP3.LUT R131, R131, R45, R52, 0x5a, !PT ;  /* 0x0000002d83837212 */ /* 0x000fe400078e5a34 */
[----:B------:R-:W-:-:S02]  /*bc00*/  SHF.R.U64 R60, R11, 0x4, R22 ;  /* 0x000000040b3c7819 */ /* 0x000fc40000001216 */
[----:B------:R-:W-:Y:S02]  /*bc10*/  LOP3.LUT R115, R125, R44, RZ, 0x3c, !PT ;  /* 0x0000002c7d737212 */ /* 0x000fe400078e3cff */
[----:B------:R-:W-:Y:S02]  /*bc20*/  LOP3.LUT R28, R123, R53, RZ, 0x3c, !PT ;  /* 0x000000357b1c7212 */ /* 0x000fe400078e3cff */
[----:B------:R-:W-:Y:S02]  /*bc30*/  LOP3.LUT R44, R127, R45, R52, 0x5a, !PT ;  /* 0x0000002d7f2c7212 */ /* 0x000fe400078e5a34 */
[----:B------:R-:W-:Y:S02]  /*bc40*/  LOP3.LUT R79, R79, R52, R45, 0x5a, !PT ;  /* 0x000000344f4f7212 */ /* 0x000fe400078e5a2d */
[----:B------:R-:W-:Y:S02]  /*bc50*/  LOP3.LUT R131, R131, 0xffff, RZ, 0xc0, !PT ;  /* 0x0000ffff83837812 */ /* 0x000fe400078ec0ff */
[----:B------:R-:W-:-:S02]  /*bc60*/  LOP3.LUT R60, R60, R61, RZ, 0x3c, !PT ;  /* 0x0000003d3c3c7212 */ /* 0x000fc400078e3cff */
[----:B------:R-:W-:Y:S02]  /*bc70*/  LOP3.LUT R130, R53, 0xffff, R28, 0x78, !PT ;  /* 0x0000ffff35827812 */ /* 0x000fe400078e781c */
[----:B------:R-:W-:Y:S02]  /*bc80*/  SHF.L.U64.HI R115, R115, 0x10, R44 ;  /* 0x0000001073737819 */ /* 0x000fe4000001022c */
[C---:B------:R-:W-:Y:S02]  /*bc90*/  SHF.L.U64.HI R53, R79.reuse, 0x10, R28 ;  /* 0x000000104f357819 */ /* 0x040fe4000001021c */
[C---:B------:R-:W-:Y:S01]  /*bca0*/  LOP3.LUT R123, R79.reuse, 0xffff, RZ, 0xc0, !PT ;  /* 0x0000ffff4f7b7812 */ /* 0x040fe200078ec0ff */
[----:B------:R-:W-:Y:S01]  /*bcb0*/  IMAD.U32 R79, R79, 0x10000, RZ ;  /* 0x000100004f4f7824 */ /* 0x000fe200078e00ff */
[----:B------:R-:W-:Y:S02]  /*bcc0*/  LOP3.LUT R131, R131, R45, R52, 0x5a, !PT ;  /* 0x0000002d83837212 */ /* 0x000fe400078e5a34 */
[----:B------:R-:W-:Y:S01]  /*bcd0*/  SHF.R.U32.HI R28, RZ, 0x8, R92 ;  /* 0x00000008ff1c7819 */ /* 0x000fe2000001165c */
[----:B------:R-:W-:Y:S01]  /*bce0*/  IMAD.SHL.U32 R124, R60, 0x10, RZ ;  /* 0x000000103c7c7824 */ /* 0x000fe200078e00ff */
[----:B------:R-:W-:-:S02]  /*bcf0*/  LOP3.LUT R115, R115, 0xffff0000, RZ, 0xc0, !PT ;  /* 0xffff000073737812 */ /* 0x000fc400078ec0ff */
[----:B------:R-:W-:Y:S02]  /*bd00*/  LOP3.LUT R28, R28, R131, RZ, 0x3c, !PT ;  /* 0x000000831c1c7212 */ /* 0x000fe400078e3cff */
[----:B------:R-:W-:Y:S02]  /*bd10*/  LOP3.LUT R123, R123, R52, R45, 0x5a, !PT ;  /* 0x000000347b7b7212 */ /* 0x000fe400078e5a2d */
[----:B------:R-:W-:Y:S02]  /*bd20*/  LOP3.LUT R79, R79, 0xffff0000, RZ, 0xc0, !PT ;  /* 0xffff00004f4f7812 */ /* 0x000fe400078ec0ff */
[----:B------:R-:W-:Y:S02]  /*bd30*/  LOP3.LUT R11, R11, 0xf0f0f0f0, R124, 0x78, !PT ;  /* 0xf0f0f0f00b0b7812 */ /* 0x000fe400078e787c */
[----:B------:R-:W-:Y:S02]  /*bd40*/  LOP3.LUT R45, R27, 0xffff0000, R53, 0x78, !PT ;  /* 0xffff00001b2d7812 */ /* 0x000fe400078e7835 */
[----:B------:R-:W-:-:S02]  /*bd50*/  LOP3.LUT R132, R115, R29, R26, 0x5a, !PT ;  /* 0x0000001d73847212 */ /* 0x000fc400078e5a1a */
[----:B------:R-:W-:Y:S02]  /*bd60*/  SHF.R.U32.HI R27, RZ, 0x8, R88 ;  /* 0x00000008ff1b7819 */ /* 0x000fe40000011658 */
[--C-:B------:R-:W-:Y:S02]  /*bd70*/  LOP3.LUT R124, R131, 0xff00ff, R28.reuse, 0x78, !PT ;  /* 0x00ff00ff837c7812 */ /* 0x100fe400078e781c */
[----:B------:R-:W-:Y:S02]  /*bd80*/  SHF.L.U64.HI R115, R113, 0x8, R28 ;  /* 0x0000000871737819 */ /* 0x000fe4000001021c */
[----:B------:R-:W-:Y:S02]  /*bd90*/  SHF.R.U32.HI R53, RZ, 0x8, R74 ;  /* 0x00000008ff357819 */ /* 0x000fe4000001164a */
[----:B------:R-:W-:Y:S02]  /*bda0*/  SHF.R.U64 R28, R107, 0x8, R88 ;  /* 0x000000086b1c7819 */ /* 0x000fe40000001258 */
[----:B------:R-:W-:-:S02]  /*bdb0*/  LOP3.LUT R26, R79, R26, R29, 0x5a, !PT ;  /* 0x0000001a4f1a7212 */ /* 0x000fc400078e5a1d */
[--C-:B------:R-:W-:Y:S02]  /*bdc0*/  SHF.R.U32.HI R44, RZ, 0x8, R105.reuse ;  /* 0x00000008ff2c7819 */ /* 0x100fe40000011669 */
[----:B------:R-:W-:Y:S02]  /*bdd0*/  SHF.R.U64 R29, R106, 0x8, R105 ;  /* 0x000000086a1d7819 */ /* 0x000fe40000001269 */
[----:B------:R-:W-:Y:S02]  /*bde0*/  LOP3.LUT R27, R27, R130, RZ, 0x3c, !PT ;  /* 0x000000821b1b7212 */ /* 0x000fe400078e3cff */
[----:B------:R-:W-:Y:S02]  /*bdf0*/  LOP3.LUT R53, R53, R132, RZ, 0x3c, !PT ;  /* 0x0000008435357212 */ /* 0x000fe400078e3cff */
[----:B------:R-:W-:Y:S02]  /*be00*/  LOP3.LUT R28, R28, R123, RZ, 0x3c, !PT ;  /* 0x0000007b1c1c7212 */ /* 0x000fe400078e3cff */
[----:B------:R-:W-:-:S02]  /*be10*/  LOP3.LUT R44, R44, R45, RZ, 0x3c, !PT ;  /* 0x0000002d2c2c7212 */ /* 0x000fc400078e3cff */
[----:B------:R-:W-:Y:S02]  /*be20*/  LOP3.LUT R29, R29, R26, RZ, 0x3c, !PT ;  /* 0x0000001a1d1d7212 */ /* 0x000fe400078e3cff */
[----:B------:R-:W-:Y:S02]  /*be30*/  LOP3.LUT R130, R130, 0xff00ff, R27, 0x78, !PT ;  /* 0x00ff00ff82827812 */ /* 0x000fe400078e781b */
[----:B------:R-:W-:Y:S02]  /*be40*/  LOP3.LUT R132, R132, 0xff00ff, R53, 0x78, !PT ;  /* 0x00ff00ff84847812 */ /* 0x000fe400078e7835 */
[----:B------:R-:W-:Y:S02]  /*be50*/  SHF.L.U64.HI R27, R28, 0x8, R27 ;  /* 0x000000081c1b7819 */ /* 0x000fe4000001021b */
[----:B------:R-:W-:Y:S02]  /*be60*/  SHF.L.U64.HI R53, R112, 0x8, R53 ;  /* 0x0000000870357819 */ /* 0x000fe40000010235 */
[----:B------:R-:W-:-:S02]  /*be70*/  LOP3.LUT R45, R45, 0xff00ff, R44, 0x78, !PT ;  /* 0x00ff00ff2d2d7812 */ /* 0x000fc400078e782c */
[----:B------:R-:W-:Y:S02]  /*be80*/  LOP3.LUT R112, R26, 0xff00ff, R29, 0x78, !PT ;  /* 0x00ff00ff1a707812 */ /* 0x000fe400078e781d */
[C---:B------:R-:W-:Y:S01]  /*be90*/  SHF.L.U64.HI R44, R29.reuse, 0x8, R44 ;  /* 0x000000081d2c7819 */ /* 0x040fe2000001022c */
[----:B------:R-:W-:Y:S01]  /*bea0*/  IMAD.SHL.U32 R29, R29, 0x100, RZ ;  /* 0x000001001d1d7824 */ /* 0x000fe200078e00ff */
[----:B------:R-:W-:Y:S02]  /*beb0*/  LOP3.LUT R52, R88, 0xff00ff00, R27, 0x78, !PT ;  /* 0xff00ff0058347812 */ /* 0x000fe400078e781b */
[----:B------:R-:W-:Y:S02]  /*bec0*/  SHF.R.U32.HI R27, RZ, 0x4, R111 ;  /* 0x00000004ff1b7819 */ /* 0x000fe4000001166f */
[----:B------:R-:W-:Y:S02]  /*bed0*/  SHF.R.U32.HI R79, RZ, 0x4, R87 ;  /* 0x00000004ff4f7819 */ /* 0x000fe40000011657 */
[----:B------:R-:W-:-:S02]  /*bee0*/  LOP3.LUT R26, R106, 0xff00ff00, R29, 0x78, !PT ;  /* 0xff00ff006a1a7812 */ /* 0x000fc400078e781d */
[----:B------:R-:W-:Y:S02]  /*bef0*/  LOP3.LUT R105, R105, 0xff00ff00, R44, 0x78, !PT ;  /* 0xff00ff0069697812 */ /* 0x000fe400078e782c */
[----:B------:R-:W-:Y:S02]  /*bf00*/  LOP3.LUT R27, R27, R124, RZ, 0x3c, !PT ;  /* 0x0000007c1b1b7212 */ /* 0x000fe400078e3cff */
[----:B------:R-:W-:Y:S02]  /*bf10*/  SHF.R.U32.HI R29, RZ, 0x4, R62 ;  /* 0x00000004ff1d7819 */ /* 0x000fe4000001163e */
[----:B------:R-:W-:Y:S01]  /*bf20*/  LOP3.LUT R113, R123, 0xff00ff, R28, 0x78, !PT ;  /* 0x00ff00ff7b717812 */ /* 0x000fe200078e781c */
[----:B------:R-:W-:Y:S01]  /*bf30*/  IMAD.SHL.U32 R28, R28, 0x100, RZ ;  /* 0x000001001c1c7824 */ /* 0x000fe200078e00ff */
[----:B------:R-:W-:Y:S02]  /*bf40*/  LOP3.LUT R88, R74, 0xff00ff00, R53, 0x78, !PT ;  /* 0xff00ff004a587812 */ /* 0x000fe400078e7835 */
[----:B------:R-:W-:-:S02]  /*bf50*/  SHF.R.U64 R44, R43, 0x4, R62 ;  /* 0x000000042b2c7819 */ /* 0x000fc4000000123e */
[----:B------:R-:W-:Y:S02]  /*bf60*/  LOP3.LUT R79, R79, R132, RZ, 0x3c, !PT ;  /* 0x000000844f4f7212 */ /* 0x000fe400078e3cff */
[----:B------:R-:W-:Y:S02]  /*bf70*/  LOP3.LUT R115, R92, 0xff00ff00, R115, 0x78, !PT ;  /* 0xff00ff005c737812 */ /* 0x000fe400078e7873 */
[----:B------:R-:W-:Y:S02]  /*bf80*/  SHF.R.U32.HI R53, RZ, 0x4, R91 ;  /* 0x00000004ff357819 */ /* 0x000fe4000001165b */
[----:B------:R-:W-:Y:S02]  /*bf90*/  LOP3.LUT R121, R121, 0xf0f0f0f, R78, 0x78, !PT ;  /* 0x0f0f0f0f79797812 */ /* 0x000fe400078e784e */
[--C-:B------:R-:W-:Y:S02]  /*bfa0*/  LOP3.LUT R124, R124, 0xf0f0f0f, R27.reuse, 0x78, !PT ;  /* 0x0f0f0f0f7c7c7812 */ /* 0x100fe400078e781b */
[----:B------:R-:W-:-:S02]  /*bfb0*/  SHF.L.U64.HI R78, R78, 0x4, R27 ;  /* 0x000000044e4e7819 */ /* 0x000fc4000001021b */
[----:B------:R-:W-:Y:S02]  /*bfc0*/  LOP3.LUT R29, R29, R130, RZ, 0x3c, !PT ;  /* 0x000000821d1d7212 */ /* 0x000fe400078e3cff */
[----:B------:R-:W-:Y:S02]  /*bfd0*/  LOP3.LUT R44, R44, R113, RZ, 0x3c, !PT ;  /* 0x000000712c2c7212 */ /* 0x000fe400078e3cff */
[----:B------:R-:W-:Y:S02]  /*bfe0*/  LOP3.LUT R27, R75, 0xf0f0f0f, R72, 0x78, !PT ;  /* 0x0f0f0f0f4b1b7812 */ /* 0x000fe400078e7848 */
[----:B------:R-:W-:Y:S02]  /*bff0*/  SHF.L.U64.HI R74, R72, 0x4, R79 ;  /* 0x00000004484a7819 */ /* 0x000fe4000001024f */
[----:B------:R-:W-:Y:S02]  /*c000*/  LOP3.LUT R72, R53, R115, RZ, 0x3c, !PT ;  /* 0x0000007335487212 */ /* 0x000fe400078e3cff */
[----:B------:R-:W-:-:S02]  /*c010*/  LOP3.LUT R28, R107, 0xff00ff00, R28, 0x78, !PT ;  /* 0xff00ff006b1c7812 */ /* 0x000fc400078e781c */
[--C-:B------:R-:W-:Y:S02]  /*c020*/  LOP3.LUT R107, R130, 0xf0f0f0f, R29.reuse, 0x78, !PT ;  /* 0x0f0f0f0f826b7812 */ /* 0x100fe400078e781d */
[----:B------:R-:W-:Y:S02]  /*c030*/  LOP3.LUT R106, R113, 0xf0f0f0f, R44, 0x78, !PT ;  /* 0x0f0f0f0f716a7812 */ /* 0x000fe400078e782c */
[C---:B------:R-:W-:Y:S01]  /*c040*/  SHF.L.U64.HI R29, R44.reuse, 0x4, R29 ;  /* 0x000000042c1d7819 */ /* 0x040fe2000001021d */
[----:B------:R-:W-:Y:S01]  /*c050*/  IMAD.SHL.U32 R44, R44, 0x10, RZ ;  /* 0x000000102c2c7824 */ /* 0x000fe200078e00ff */
[----:B------:R-:W-:Y:S02]  /*c060*/  LOP3.LUT R113, R115, 0xf0f0f0f, R72, 0x78, !PT ;  /* 0x0f0f0f0f73717812 */ /* 0x000fe400078e7848 */
[----:B------:R-:W-:Y:S02]  /*c070*/  SHF.R.U32.HI R115, RZ, 0x4, R22 ;  /* 0x00000004ff737819 */ /* 0x000fe40000011616 */
[----:B------:R-:W-:-:S02]  /*c080*/  LOP3.LUT R43, R43, 0xf0f0f0f0, R44, 0x78, !PT ;  /* 0xf0f0f0f02b2b7812 */ /* 0x000fc400078e782c */
[----:B------:R-:W-:Y:S02]  /*c090*/  LOP3.LUT R115, R115, R88, RZ, 0x3c, !PT ;  /* 0x0000005873737212 */ /* 0x000fe400078e3cff */
[----:B------:R-:W-:Y:S02]  /*c0a0*/  LOP3.LUT R92, R132, 0xf0f0f0f, R79, 0x78, !PT ;  /* 0x0f0f0f0f845c7812 */ /* 0x000fe400078e784f */
[----:B------:R-:W-:Y:S02]  /*c0b0*/  LOP3.LUT R44, R62, 0xf0f0f0f0, R29, 0x78, !PT ;  /* 0xf0f0f0f03e2c7812 */ /* 0x000fe400078e781d */
[--C-:B------:R-:W-:Y:S02]  /*c0c0*/  SHF.R.U32.HI R62, RZ, 0x4, R54.reuse ;  /* 0x00000004ff3e7819 */ /* 0x100fe40000011636 */
[----:B------:R-:W-:Y:S02]  /*c0d0*/  SHF.R.U64 R79, R51, 0x4, R54 ;  /* 0x00000004334f7819 */ /* 0x000fe40000001236 */
        /* <DEDUP_REMOVED lines=34> */
[----:B------:R-:W-:Y:S02]  /*c300*/  LOP3.LUT R73, R79, R3, R40, 0x5a, !PT ;  /* 0x000000034f497212 */ /* 0x000fe400078e5a28 */
        /* <DEDUP_REMOVED lines=405> */
[----:B------:R-:W-:-:S03]  /*dc60*/  SHF.R.U64 R125, R85, 0x4, R86 ;  /* 0x00000004557d7819 */ /* 0x000fc60000001256 */
[----:B------:R-:W-:Y:S01]  /*dc70*/  IMAD.SHL.U32 R73, R35, 0x10, RZ ;  /* 0x0000001023497824 */ /* 0x000fe200078e00ff */
[----:B------:R-:W-:Y:S02]  /*dc80*/  LOP3.LUT R125, R125, R138, RZ, 0x3c, !PT ;  /* 0x0000008a7d7d7212 */ /* 0x000fe400078e3cff */
[----:B------:R-:W-:Y:S02]  /*dc90*/  LOP3.LUT R78, R103, 0xf0f0f0f0, R78, 0x78, !PT ;  /* 0xf0f0f0f0674e7812 */ /* 0x000fe400078e784e */
[----:B------:R-:W-:Y:S01]  /*dca0*/  LOP3.LUT R103, RZ, R6, R3, 0xaa, !PT ;  /* 0x00000006ff677212 */ /* 0x000fe200078eaa03 */
[----:B------:R-:W-:Y:S01]  /*dcb0*/  IMAD.SHL.U32 R60, R125, 0x10, RZ ;  /* 0x000000107d3c7824 */ /* 0x000fe200078e00ff */
[----:B------:R-:W-:Y:S01]  /*dcc0*/  LOP3.LUT R94, R94, 0xf0f0f0f0, R73, 0x78, !PT ;  /* 0xf0f0f0f05e5e7812 */ /* 0x000fe200078e7849 */
[----:B------:R-:W-:Y:S01]  /*dcd0*/  IMAD.SHL.U32 R79, R141, 0x100, RZ ;  /* 0x000001008d4f7824 */ /* 0x000fe200078e00ff */
[----:B------:R-:W-:Y:S02]  /*dce0*/  SHF.R.U32.HI R147, RZ, 0x10, R145 ;  /* 0x00000010ff937819 */ /* 0x000fe40000011691 */
[----:B------:R-:W-:-:S02]  /*dcf0*/  SHF.R.U64 R73, R103, 0x10, R7 ;  /* 0x0000001067497819 */ /* 0x000fc40000001207 */
[----:B------:R-:W-:Y:S02]  /*dd00*/  SHF.R.U32.HI R145, RZ, 0x10, R143 ;  /* 0x00000010ff917819 */ /* 0x000fe4000001168f */
[----:B------:R-:W-:Y:S02]  /*dd10*/  LOP3.LUT R85, R85, 0xf0f0f0f0, R60, 0x78, !PT ;  /* 0xf0f0f0f055557812 */ /* 0x000fe400078e783c */
        /* <DEDUP_REMOVED lines=757> */
[----:B------:R-:W-:Y:S01]  /*10c70*/  IMAD.IADD R89, R25, 0x1, -R10 ;  /* 0x0000000119597824 */ /* 0x000fe200078e0a0a */
[----:B------:R-:W-:Y:S01]  /*10c80*/  LOP3.LUT R56, R22, 0xf, RZ, 0xc0, !PT ;  /* 0x0000000f16387812 */ /* 0x000fe200078ec0ff */
[----:B------:R-:W-:-:S03]  /*10c90*/  IMAD.MOV.U32 R0, RZ, RZ, RZ ;  /* 0x000000ffff007224 */ /* 0x000fc600078e00ff */
        /* <DEDUP_REMOVED lines=18> */
[----:B------:R-:W-:Y:S02]  /*10dc0*/  IMAD R83, R10, 0xe, R25 ;  /* 0x0000000e0a537824 */ /* 0x000fe400078e0219 */
[----:B------:R-:W-:Y:S02]  /*10dd0*/  IMAD.MOV.U32 R85, RZ, RZ, R89 ;  /* 0x000000ffff557224 */ /* 0x000fe400078e0059 */
[----:B------:R-:W-:Y:S02]  /*10de0*/  IMAD.MOV.U32 R87, RZ, RZ, R25 ;  /* 0x000000ffff577224 */ /* 0x000fe400078e0019 */
[----:B------:R-:W-:-:S07]  /*10df0*/  IMAD.MOV R11, RZ, RZ, -R0 ;  /* 0x000000ffff0b7224 */ /* 0x000fce00078e0a00 */
.L_x_15:
[----:B------:R-:W2:Y:S01]  /*10e00*/  LDL.128 R40, [R24+-0x40] ;  /* 0xffffc00018287983 */ /* 0x000ea20000100c00 */
[----:B------:R-:W1:Y:S03]  /*10e10*/  LDC.64 R54, c[0x0][0x388] ;  /* 0x0000e200ff367b82 */ /* 0x000e660000000a00 */
[----:B------:R-:W3:Y:S04]  /*10e20*/  LDL.128 R44, [R24+-0x30] ;  /* 0xffffd000182c7983 */ /* 0x000ee80000100c00 */
[----:B----4-:R-:W4:Y:S04]  /*10e30*/  LDL.128 R36, [R24+-0x20] ;  /* 0xffffe00018247983 */ /* 0x010f280000100c00 */
        /* <DEDUP_REMOVED lines=41> */
[----:B----4-:R0:W-:Y:S01]  /*110d0*/  STG.E.64 desc[UR12][R48.64], R36 ;  /* 0x0000002430007986 */ /* 0x0101e2000c101b0c */
[----:B-1----:R-:W-:-:S03]  /*110e0*/  IMAD.WIDE.U32 R8, R69, 0x8, R54 ;  /* 0x0000000845087825 */ /* 0x002fc600078e0036 */
[----:B------:R1:W-:Y:S01]  /*110f0*/  STG.E.64 desc[UR14][R50.64], R38 ;  /* 0x0000002632007986 */ /* 0x0003e2000c101b0e */
[----:B--2---:R-:W-:-:S03]  /*11100*/  IMAD.WIDE.U32 R14, R71, 0x8, R54 ;  /* 0x00000008470e7825 */ /* 0x004fc600078e0036 */
[----:B-----5:R2:W-:Y:S01]  /*11110*/  STG.E.64 desc[UR4][R52.64], R32 ;  /* 0x0000002034007986 */ /* 0x0205e2000c101b04 */
[----:B---3--:R-:W-:-:S03]  /*11120*/  IMAD.WIDE.U32 R26, R73, 0x8, R54 ;  /* 0x00000008491a7825 */ /* 0x008fc600078e0036 */
[----:B------:R3:W-:Y:S01]  /*11130*/  STG.E.64 desc[UR6][R2.64], R34 ;  /* 0x0000002202007986 */ /* 0x0007e2000c101b06 */
[----:B0-----:R-:W-:-:S03]  /*11140*/  IMAD.WIDE.U32 R36, R81, 0x8, R54 ;  /* 0x0000000851247825 */ /* 0x001fc600078e0036 */
[----:B------:R4:W-:Y:S01]  /*11150*/  STG.E.64 desc[UR8][R8.64], R20 ;  /* 0x0000001408007986 */ /* 0x0009e2000c101b08 */
[----:B-1----:R-:W-:-:S03]  /*11160*/  IMAD.WIDE.U32 R38, R83, 0x8, R54 ;  /* 0x0000000853267825 */ /* 0x002fc600078e0036 */
[----:B------:R4:W-:Y:S01]  /*11170*/  STG.E.64 desc[UR4][R14.64], R22 ;  /* 0x000000160e007986 */ /* 0x0009e2000c101b04 */
[----:B--2---:R-:W-:-:S03]  /*11180*/  IMAD.WIDE.U32 R32, R75, 0x8, R54 ;  /* 0x000000084b207825 */ /* 0x004fc600078e0036 */
[----:B------:R4:W-:Y:S01]  /*11190*/  STG.E.64 desc[UR10][R26.64], R28 ;  /* 0x0000001c1a007986 */ /* 0x0009e2000c101b0a */
[----:B---3--:R-:W-:-:S03]  /*111a0*/  IMAD.WIDE.U32 R2, R77, 0x8, R54 ;  /* 0x000000084d027825 */ /* 0x008fc600078e0036 */
        /* <DEDUP_REMOVED lines=17> */
.L_x_14:
[----:B------:R-:W-:Y:S05]  /*112c0*/  @!P0 EXIT ;  /* 0x000000000000894d */ /* 0x000fea0003800000 */
[----:B------:R-:W1:Y:S01]  /*112d0*/  LDCU UR4, c[0x0][0x3a4] ;  /* 0x00007480ff0477ac */ /* 0x000e620008000800 */
[----:B------:R-:W-:Y:S01]  /*112e0*/  ISETP.GE.U32.AND P0, PT, R56, 0x8, PT ;  /* 0x000000083800780c */ /* 0x000fe20003f06070 */
[----:B-1----:R-:W-:-:S12]  /*112f0*/  ULOP3.LUT UR5, UR4, 0x7, URZ, 0xc0, !UPT ;  /* 0x0000000704057892 */ /* 0x002fd8000f8ec0ff */
[----:B------:R-:W-:Y:S05]  /*11300*/  @!P0 BRA `(.L_x_16) ;  /* 0x0000000000bc8947 */ /* 0x000fea0003800000 */
[----:B----4-:R-:W-:Y:S01]  /*11310*/  IMAD R2, R0, 0x8, R1 ;  /* 0x0000000800027824 */ /* 0x010fe200078e0201 */
[----:B------:R-:W1:Y:S04]  /*11320*/  LDC.64 R38, c[0x0][0x388] ;  /* 0x0000e200ff267b82 */ /* 0x000e680000000a00 */
[----:B0-----:R-:W2:Y:S04]  /*11330*/  LDL.128 R4, [R2] ;  /* 0x0000000002047983 */ /* 0x001ea80000100c00 */
[----:B------:R-:W3:Y:S04]  /*11340*/  LDL.128 R16, [R2+0x10] ;  /* 0x0000100002107983 */ /* 0x000ee80000100c00 */
[----:B------:R-:W4:Y:S04]  /*11350*/  LDL.128 R28, [R2+0x20] ;  /* 0x00002000021c7983 */ /* 0x000f280000100c00 */
[----:B------:R1:W5:Y:S01]  /*11360*/  LDL.128 R32, [R2+0x30] ;  /* 0x0000300002207983 */ /* 0x0003620000100c00 */
[-C--:B------:R-:W-:Y:S01]  /*11370*/  IMAD R9, R10, R0.reuse, R25 ;  /* 0x000000000a097224 */ /* 0x080fe200078e0219 */
[----:B------:R-:W-:Y:S01]  /*11380*/  R2UR UR6, R12 ;  /* 0x000000000c0672ca */ /* 0x000fe200000e0000 */
[C---:B------:R-:W-:Y:S01]  /*11390*/  IMAD R3, R10.reuse, R0, R89 ;  /* 0x000000000a037224 */ /* 0x040fe200078e0259 */
[C---:B------:R-:W-:Y:S01]  /*113a0*/  R2UR UR7, R13.reuse ;  /* 0x000000000d0772ca */ /* 0x040fe200000e0000 */
[----:B------:R-:W-:Y:S01]  /*113b0*/  IMAD.IADD R15, R10, 0x1, R9 ;  /* 0x000000010a0f7824 */ /* 0x000fe200078e0209 */
[----:B------:R-:W-:Y:S01]  /*113c0*/  R2UR UR8, R12 ;  /* 0x000000000c0872ca */ /* 0x000fe200000e0000 */
[----:B------:R-:W-:Y:S01]  /*113d0*/  VIADD R0, R0, 0x8 ;  /* 0x0000000800007836 */ /* 0x000fe20000000000 */
[----:B------:R-:W-:Y:S01]  /*113e0*/  R2UR UR9, R13 ;  /* 0x000000000d0972ca */ /* 0x000fe200000e0000 */
[----:B------:R-:W-:Y:S01]  /*113f0*/  IMAD.IADD R21, R10, 0x1, R15 ;  /* 0x000000010a157824 */ /* 0x000fe200078e020f */
[----:B------:R-:W-:Y:S01]  /*11400*/  R2UR UR10, R12 ;  /* 0x000000000c0a72ca */ /* 0x000fe200000e0000 */
[----:B-1----:R-:W-:Y:S01]  /*11410*/  IMAD.WIDE.U32 R2, R3, 0x8, R38 ;  /* 0x0000000803027825 */ /* 0x002fe200078e0026 */
[----:B------:R-:W-:-:S02]  /*11420*/  R2UR UR11, R13 ;  /* 0x000000000d0b72ca */ /* 0x000fc400000e0000 */
[----:B------:R-:W-:Y:S01]  /*11430*/  R2UR UR12, R12 ;  /* 0x000000000c0c72ca */ /* 0x000fe200000e0000 */
[----:B------:R-:W-:Y:S01]  /*11440*/  IMAD.IADD R23, R10, 0x1, R21 ;  /* 0x000000010a177824 */ /* 0x000fe200078e0215 */
[----:B------:R-:W-:Y:S01]  /*11450*/  R2UR UR13, R13 ;  /* 0x000000000d0d72ca */ /* 0x000fe200000e0000 */
[----:B------:R-:W-:Y:S01]  /*11460*/  IMAD.WIDE.U32 R8, R9, 0x8, R38 ;  /* 0x0000000809087825 */ /* 0x000fe200078e0026 */
[----:B------:R-:W-:Y:S02]  /*11470*/  R2UR UR14, R12 ;  /* 0x000000000c0e72ca */ /* 0x000fe400000e0000 */
        /* <DEDUP_REMOVED lines=9> */
[----:B------:R-:W-:Y:S02]  /*11510*/  R2UR UR20, R12 ;  /* 0x000000000c1472ca */ /* 0x000fe400000e0000 */
[----:B------:R-:W-:Y:S01]  /*11520*/  R2UR UR21, R13 ;  /* 0x000000000d1572ca */ /* 0x000fe200000e0000 */
[----:B------:R-:W-:Y:S02]  /*11530*/  IMAD.IADD R11, R10, 0x1, R37 ;  /* 0x000000010a0b7824 */ /* 0x000fe400078e0225 */
[----:B------:R-:W-:-:S04]  /*11540*/  IMAD.WIDE.U32 R22, R23, 0x8, R38 ;  /* 0x0000000817167825 */ /* 0x000fc800078e0026 */
[----:B------:R-:W-:-:S04]  /*11550*/  IMAD.WIDE.U32 R26, R27, 0x8, R38 ;  /* 0x000000081b1a7825 */ /* 0x000fc800078e0026 */
[----:B------:R-:W-:-:S04]  /*11560*/  IMAD.WIDE.U32 R36, R37, 0x8, R38 ;  /* 0x0000000825247825 */ /* 0x000fc800078e0026 */
[----:B------:R-:W-:Y:S01]  /*11570*/  IMAD.WIDE.U32 R38, R11, 0x8, R38 ;  /* 0x000000080b267825 */ /* 0x000fe200078e0026 */
[----:B--2---:R1:W-:Y:S04]  /*11580*/  STG.E.64 desc[UR6][R2.64], R4 ;  /* 0x0000000402007986 */ /* 0x0043e8000c101b06 */
[----:B------:R1:W-:Y:S04]  /*11590*/  STG.E.64 desc[UR8][R8.64], R6 ;  /* 0x0000000608007986 */ /* 0x0003e8000c101b08 */
[----:B---3--:R1:W-:Y:S04]  /*115a0*/  STG.E.64 desc[UR10][R14.64], R16 ;  /* 0x000000100e007986 */ /* 0x0083e8000c101b0a */
[----:B------:R1:W-:Y:S04]  /*115b0*/  STG.E.64 desc[UR12][R20.64], R18 ;  /* 0x0000001214007986 */ /* 0x0003e8000c101b0c */
[----:B----4-:R1:W-:Y:S04]  /*115c0*/  STG.E.64 desc[UR14][R22.64], R28 ;  /* 0x0000001c16007986 */ /* 0x0103e8000c101b0e */
[----:B------:R1:W-:Y:S04]  /*115d0*/  STG.E.64 desc[UR16][R26.64], R30 ;  /* 0x0000001e1a007986 */ /* 0x0003e8000c101b10 */
[----:B-----5:R1:W-:Y:S04]  /*115e0*/  STG.E.64 desc[UR18][R36.64], R32 ;  /* 0x0000002024007986 */ /* 0x0203e8000c101b12 */
[----:B------:R1:W-:Y:S02]  /*115f0*/  STG.E.64 desc[UR20][R38.64], R34 ;  /* 0x0000002226007986 */ /* 0x0003e4000c101b14 */
.L_x_16:
[----:B------:R-:W-:-:S13]  /*11600*/  ISETP.NE.AND P0, PT, RZ, UR5, PT ;  /* 0x00000005ff007c0c */ /* 0x000fda000bf05270 */
[----:B------:R-:W-:Y:S05]  /*11610*/  @!P0 EXIT ;  /* 0x000000000000894d */ /* 0x000fea0003800000 */
[----:B------:R-:W-:Y:S02]  /*11620*/  UISETP.GE.U32.AND UP0, UPT, UR5, 0x4, UPT ;  /* 0x000000040500788c */ /* 0x000fe4000bf06070 */
[----:B------:R-:W-:-:S07]  /*11630*/  ULOP3.LUT UR4, UR4, 0x3, URZ, 0xc0, !UPT ;  /* 0x0000000304047892 */ /* 0x000fce000f8ec0ff */
[----:B------:R-:W-:Y:S05]  /*11640*/  BRA.U !UP0, `(.L_x_17) ;  /* 0x0000000108647547 */ /* 0x000fea000b800000 */
[----:B------:R-:W-:Y:S01]  /*11650*/  IMAD R11, R0, 0x8, R1 ;  /* 0x00000008000b7824 */ /* 0x000fe200078e0201 */
[----:B-1--4-:R-:W1:Y:S04]  /*11660*/  LDC.64 R2, c[0x0][0x388] ;  /* 0x0000e200ff027b82 */ /* 0x012e680000000a00 */
[----:B0-----:R-:W2:Y:S04]  /*11670*/  LDL.128 R4, [R11] ;  /* 0x000000000b047983 */ /* 0x001ea80000100c00 */
[----:B------:R-:W3:Y:S01]  /*11680*/  LDL.128 R16, [R11+0x10] ;  /* 0x000010000b107983 */ /* 0x000ee20000100c00 */
        /* <DEDUP_REMOVED lines=9> */
[----:B------:R-:W-:-:S02]  /*11720*/  R2UR UR10, R12 ;  /* 0x000000000c0a72ca */ /* 0x000fc400000e0000 */
[C---:B------:R-:W-:Y:S02]  /*11730*/  R2UR UR11, R13.reuse ;  /* 0x000000000d0b72ca */ /* 0x040fe400000e0000 */
        /* <DEDUP_REMOVED lines=10> */
.L_x_17:
[----:B------:R-:W-:-:S13]  /*117e0*/  ISETP.NE.AND P0, PT, RZ, UR4, PT ;  /* 0x00000004ff007c0c */ /* 0x000fda000bf05270 */
[----:B------:R-:W-:Y:S05]  /*117f0*/  @!P0 EXIT ;  /* 0x000000000000894d */ /* 0x000fea0003800000 */
[----:B012-4-:R-:W0:Y:S01]  /*11800*/  LDC.64 R6, c[0x0][0x388] ;  /* 0x0000e200ff067b82 */ /* 0x017e220000000a00 */
[----:B------:R-:W-:Y:S01]  /*11810*/  UIADD3 UR4, UPT, UPT, -UR4, URZ, URZ ;  /* 0x000000ff04047290 */ /* 0x000fe2000fffe1ff */
[C---:B------:R-:W-:Y:S02]  /*11820*/  VIADD R2, R0.reuse, 0xffffffff ;  /* 0xffffffff00027836 */ /* 0x040fe40000000000 */
[----:B------:R-:W-:Y:S02]  /*11830*/  IMAD R8, R0, 0x8, R1 ;  /* 0x0000000800087824 */ /* 0x000fe400078e0201 */
[----:B------:R-:W-:Y:S02]  /*11840*/  IMAD R25, R10, R2, R25 ;  /* 0x000000020a197224 */ /* 0x000fe400078e0219 */
[----:B------:R-:W-:-:S07]  /*11850*/  IMAD.U32 R0, RZ, RZ, UR4 ;  /* 0x00000004ff007e24 */ /* 0x000fce000f8e00ff */
.L_x_18:
[----:B-1----:R1:W2:Y:S01]  /*11860*/  LDL.64 R2, [R8] ;  /* 0x0000000008027983 */ /* 0x0022a20000100a00 */
[----:B------:R-:W-:Y:S01]  /*11870*/  VIADD R0, R0, 0x1 ;  /* 0x0000000100007836 */ /* 0x000fe20000000000 */
[----:B------:R-:W-:Y:S01]  /*11880*/  R2UR UR4, R12 ;  /* 0x000000000c0472ca */ /* 0x000fe200000e0000 */
[----:B0-----:R-:W-:Y:S01]  /*11890*/  IMAD.WIDE.U32 R4, R25, 0x8, R6 ;  /* 0x0000000819047825 */ /* 0x001fe200078e0006 */
[----:B------:R-:W-:Y:S02]  /*118a0*/  R2UR UR5, R13 ;  /* 0x000000000d0572ca */ /* 0x000fe400000e0000 */
[----:B------:R-:W-:Y:S01]  /*118b0*/  ISETP.NE.AND P0, PT, R0, RZ, PT ;  /* 0x000000ff0000720c */ /* 0x000fe20003f05270 */
[----:B------:R-:W-:Y:S02]  /*118c0*/  IMAD.IADD R25, R10, 0x1, R25 ;  /* 0x000000010a197824 */ /* 0x000fe400078e0219 */
[----:B-1----:R-:W-:-:S08]  /*118d0*/  VIADD R8, R8, 0x8 ;  /* 0x0000000808087836 */ /* 0x002fd00000000000 */
[----:B--2---:R1:W-:Y:S02]  /*118e0*/  STG.E.64 desc[UR4][R4.64], R2 ;  /* 0x0000000204007986 */ /* 0x0043e4000c101b04 */
[----:B------:R-:W-:Y:S05]  /*118f0*/  @P0 BRA `(.L_x_18) ;  /* 0xfffffffc00d80947 */ /* 0x000fea000383ffff */
[----:B------:R-:W-:Y:S05]  /*11900*/  EXIT ;  /* 0x000000000000794d */ /* 0x000fea0003800000 */
.L_x_19:
        /* <DEDUP_REMOVED lines=15> */
.L_x_100:


//--------------------- .text.shared_u64_transpose_pack_u64_global_mem --------------------------
	.section	.text.shared_u64_transpose_pack_u64_global_mem,"ax",@progbits
	.align	128
        .global         shared_u64_transpose_pack_u64_global_mem
        .type           shared_u64_transpose_pack_u64_global_mem,@function
        .size           shared_u64_transpose_pack_u64_global_mem,(.L_x_101 - shared_u64_transpose_pack_u64_global_mem)
        .other          shared_u64_transpose_pack_u64_global_mem,@"STO_CUDA_ENTRY STV_DEFAULT"
shared_u64_transpose_pack_u64_global_mem:
.text.shared_u64_transpose_pack_u64_global_mem:
[----:B------:R-:W0:Y:S01]  /*0000*/  LDC R1, c[0x0][0x37c] ;  /* 0x0000df00ff017b82 */ /* 0x000e220000000800 */
[----:B------:R-:W1:Y:S07]  /*0010*/  S2R R16, SR_TID.X ;  /* 0x0000000000107919 */ /* 0x000e6e0000002100 */
[----:B------:R-:W2:Y:S01]  /*0020*/  S2UR UR36, SR_CTAID.X ;  /* 0x00000000002479c3 */ /* 0x000ea20000002500 */
[----:B------:R-:W3:Y:S01]  /*0030*/  LDCU UR5, c[0x0][0x3a0] ;  /* 0x00007400ff0577ac */ /* 0x000ee20008000800 */
[----:B------:R-:W2:Y:S01]  /*0040*/  LDCU UR4, c[0x0][0x360] ;  /* 0x00006c00ff0477ac */ /* 0x000ea20008000800 */
[----:B---3--:R-:W-:-:S02]  /*0050*/  ULOP3.LUT UP0, URZ, UR5, 0x3f, URZ, 0xc0, !UPT ;  /* 0x0000003f05ff7892 */ /* 0x008fc4000f80c0ff */
[----:B--2---:R-:W-:-:S06]  /*0060*/  UIMAD UR36, UR36, UR4, URZ ;  /* 0x00000004242472a4 */ /* 0x004fcc000f8e02ff */
[----:B-1----:R-:W-:Y:S01]  /*0070*/  VIADD R2, R16, UR36 ;  /* 0x0000002410027c36 */ /* 0x002fe20008000000 */
[----:B------:R-:W-:Y:S06]  /*0080*/  BRA.U !UP0, `(.L_x_20) ;  /* 0x0000000108407547 */ /* 0x000fec000b800000 */
[----:B------:R-:W-:Y:S01]  /*0090*/  MOV R0, 0x48 ;  /* 0x0000004800007802 */ /* 0x000fe20000000f00 */
[----:B------:R-:W1:Y:S01]  /*00a0*/  LDCU.64 UR4, c[0x4][0x20] ;  /* 0x01000400ff0477ac */ /* 0x000e620008000a00 */
[----:B------:R-:W-:Y:S02]  /*00b0*/  IMAD.MOV.U32 R8, RZ, RZ, 0x125 ;  /* 0x00000125ff087424 */ /* 0x000fe400078e00ff */
[----:B------:R2:W3:Y:S01]  /*00c0*/  LDC.64 R14, c[0x4][R0] ;  /* 0x01000000000e7b82 */ /* 0x0004e20000000a00 */
[----:B------:R-:W4:Y:S01]  /*00d0*/  LDCU.64 UR6, c[0x4][0x28] ;  /* 0x01000500ff0677ac */ /* 0x000f220008000a00 */
[----:B------:R-:W-:Y:S02]  /*00e0*/  IMAD.MOV.U32 R12, RZ, RZ, 0x1 ;  /* 0x00000001ff0c7424 */ /* 0x000fe400078e00ff */
[----:B------:R-:W-:Y:S01]  /*00f0*/  IMAD.MOV.U32 R13, RZ, RZ, RZ ;  /* 0x000000ffff0d7224 */ /* 0x000fe200078e00ff */
[----:B------:R-:W5:Y:S01]  /*0100*/  LDCU.64 UR8, c[0x4][0x10] ;  /* 0x01000200ff0877ac */ /* 0x000f620008000a00 */
[----:B-1----:R-:W-:-:S02]  /*0110*/  IMAD.U32 R4, RZ, RZ, UR4 ;  /* 0x00000004ff047e24 */ /* 0x002fc4000f8e00ff */
[----:B------:R-:W-:Y:S02]  /*0120*/  IMAD.U32 R5, RZ, RZ, UR5 ;  /* 0x00000005ff057e24 */ /* 0x000fe4000f8e00ff */
[----:B----4-:R-:W-:Y:S02]  /*0130*/  IMAD.U32 R6, RZ, RZ, UR6 ;  /* 0x00000006ff067e24 */ /* 0x010fe4000f8e00ff */
[----:B------:R-:W-:Y:S02]  /*0140*/  IMAD.U32 R7, RZ, RZ, UR7 ;  /* 0x00000007ff077e24 */ /* 0x000fe4000f8e00ff */
[----:B-----5:R-:W-:Y:S02]  /*0150*/  IMAD.U32 R10, RZ, RZ, UR8 ;  /* 0x00000008ff0a7e24 */ /* 0x020fe4000f8e00ff */
[----:B--2---:R-:W-:-:S07]  /*0160*/  IMAD.U32 R11, RZ, RZ, UR9 ;  /* 0x00000009ff0b7e24 */ /* 0x004fce000f8e00ff */
[----:B------:R-:W-:-:S07]  /*0170*/  LEPC R20, `(.L_x_20) ;  /* 0x000000001014794e */ /* 0x000fce0000000000 */
[----:B0--3--:R-:W-:Y:S05]  /*0180*/  CALL.ABS.NOINC R14 ;  /* 0x000000000e007343 */ /* 0x009fea0003c00000 */
.L_x_20:
[----:B------:R-:W1:Y:S02]  /*0190*/  LDCU UR4, c[0x0][0x3a4] ;  /* 0x00007480ff0477ac */ /* 0x000e640008000800 */
[----:B-1----:R-:W-:-:S09]  /*01a0*/  UISETP.GE.AND UP0, UPT, UR4, 0x41, UPT ;  /* 0x000000410400788c */ /* 0x002fd2000bf06270 */
[----:B------:R-:W-:Y:S05]  /*01b0*/  BRA.U !UP0, `(.L_x_21) ;  /* 0x0000000108407547 */ /* 0x000fea000b800000 */
        /* <DEDUP_REMOVED lines=10> */
[----:B----4-:R-:W-:Y:S01]  /*0260*/  IMAD.U32 R6, RZ, RZ, UR6 ;  /* 0x00000006ff067e24 */ /* 0x010fe2000f8e00ff */
[----:B------:R-:W-:Y:S01]  /*0270*/  MOV R7, UR7 ;  /* 0x0000000700077c02 */ /* 0x000fe20008000f00 */
[----:B-----5:R-:W-:Y:S02]  /*0280*/  IMAD.U32 R10, RZ, RZ, UR8 ;  /* 0x00000008ff0a7e24 */ /* 0x020fe4000f8e00ff */
[----:B--2---:R-:W-:-:S07]  /*0290*/  IMAD.U32 R11, RZ, RZ, UR9 ;  /* 0x00000009ff0b7e24 */ /* 0x004fce000f8e00ff */
[----:B------:R-:W-:-:S07]  /*02a0*/  LEPC R20, `(.L_x_21) ;  /* 0x000000001014794e */ /* 0x000fce0000000000 */
[----:B0--3--:R-:W-:Y:S05]  /*02b0*/  CALL.ABS.NOINC R14 ;  /* 0x000000000e007343 */ /* 0x009fea0003c00000 */
.L_x_21:
[----:B------:R-:W1:Y:S08]  /*02c0*/  LDC R3, c[0x0][0x3a0] ;  /* 0x0000e800ff037b82 */ /* 0x000e700000000800 */
[----:B------:R-:W2:Y:S01]  /*02d0*/  LDC.64 R20, c[0x0][0x358] ;  /* 0x0000d600ff147b82 */ /* 0x000ea20000000a00 */
[----:B-1----:R-:W-:-:S04]  /*02e0*/  SHF.R.S32.HI R0, RZ, 0x1f, R3 ;  /* 0x0000001fff007819 */ /* 0x002fc80000011403 */
[----:B------:R-:W-:-:S04]  /*02f0*/  LEA.HI R0, R0, R3, RZ, 0x6 ;  /* 0x0000000300007211 */ /* 0x000fc800078f30ff */
[----:B------:R-:W-:-:S04]  /*0300*/  SHF.R.S32.HI R3, RZ, 0x6, R0 ;  /* 0x00000006ff037819 */ /* 0x000fc80000011400 */
[----:B------:R-:W-:-:S13]  /*0310*/  ISETP.GE.AND P0, PT, R2, R3, PT ;  /* 0x000000030200720c */ /* 0x000fda0003f06270 */
[----:B--2---:R-:W-:Y:S05]  /*0320*/  @P0 BRA `(.L_x_22) ;  /* 0x0000001400b40947 */ /* 0x004fea0003800000 */
[----:B------:R-:W1:Y:S01]  /*0330*/  LDCU.64 UR4, c[0x0][0x390] ;  /* 0x00007200ff0477ac */ /* 0x000e620008000a00 */
[----:B------:R-:W-:Y:S01]  /*0340*/  IMAD.SHL.U32 R24, R2, 0x40, RZ ;  /* 0x0000004002187824 */ /* 0x000fe200078e00ff */
[----:B------:R-:W-:Y:S01]  /*0350*/  BSSY.RECONVERGENT B0, `(.L_x_23) ;  /* 0x0000015000007945 */ /* 0x000fe20003800200 */
[----:B------:R-:W-:Y:S02]  /*0360*/  IMAD.MOV.U32 R13, RZ, RZ, RZ ;  /* 0x000000ffff0d7224 */ /* 0x000fe400078e00ff */
[----:B------:R-:W-:-:S03]  /*0370*/  IMAD.WIDE R24, R24, 0x8, RZ ;  /* 0x0000000818187825 */ /* 0x000fc600078e02ff */
[----:B-1----:R-:W-:-:S04]  /*0380*/  IADD3 R18, P0, PT, R24, UR4, RZ ;  /* 0x0000000418127c10 */ /* 0x002fc8000ff1e0ff */
[----:B------:R-:W-:-:S09]  /*0390*/  IADD3.X R19, PT, PT, R25, UR5, RZ, P0, !PT ;  /* 0x0000000519137c10 */ /* 0x000fd200087fe4ff */
.L_x_24:
[C---:B------:R-:W-:Y:S01]  /*03a0*/  R2UR UR4, R20.reuse ;  /* 0x00000000140472ca */ /* 0x040fe200000e0000 */
[----:B-1----:R-:W-:Y:S01]  /*03b0*/  IMAD.WIDE.U32 R4, R13, 0x8, R18 ;  /* 0x000000080d047825 */ /* 0x002fe200078e0012 */
[C---:B------:R-:W-:Y:S02]  /*03c0*/  R2UR UR5, R21.reuse ;  /* 0x00000000150572ca */ /* 0x040fe400000e0000 */
[----:B------:R-:W-:Y:S02]  /*03d0*/  R2UR UR6, R20 ;  /* 0x00000000140672ca */ /* 0x000fe400000e0000 */
[----:B------:R-:W-:-:S09]  /*03e0*/  R2UR UR7, R21 ;  /* 0x00000000150772ca */ /* 0x000fd200000e0000 */
[----:B------:R-:W2:Y:S04]  /*03f0*/  LDG.E.64 R6, desc[UR4][R4.64] ;  /* 0x0000000404067981 */ /* 0x000ea8000c1e1b00 */
[----:B------:R-:W2:Y:S01]  /*0400*/  LDG.E.64 R8, desc[UR6][R4.64+0x100] ;  /* 0x0001000604087981 */ /* 0x000ea2000c1e1b00 */
[C---:B------:R-:W-:Y:S01]  /*0410*/  ISETP.GE.U32.AND P0, PT, R13.reuse, 0x1f, PT ;  /* 0x0000001f0d00780c */ /* 0x040fe20003f06070 */
[----:B------:R-:W-:-:S05]  /*0420*/  VIADD R0, R13, 0x21 ;  /* 0x000000210d007836 */ /* 0x000fca0000000000 */
[----:B------:R-:W-:Y:S02]  /*0430*/  LOP3.LUT R13, R0, 0xffffffdf, RZ, 0xc0, !PT ;  /* 0xffffffdf000d7812 */ /* 0x000fe400078ec0ff */
[----:B--2---:R-:W-:Y:S01]  /*0440*/  LOP3.LUT R10, R8, RZ, R7, 0xaa, !PT ;  /* 0x000000ff080a7212 */ /* 0x004fe200078eaa07 */
[----:B------:R-:W-:Y:S01]  /*0450*/  IMAD.MOV.U32 R11, RZ, RZ, R9 ;  /* 0x000000ffff0b7224 */ /* 0x000fe200078e0009 */
[----:B------:R-:W-:-:S04]  /*0460*/  LOP3.LUT R7, R7, RZ, R8, 0xaa, !PT ;  /* 0x000000ff07077212 */ /* 0x000fc800078eaa08 */
[----:B------:R1:W-:Y:S04]  /*0470*/  STG.E.64 desc[UR4][R4.64+0x100], R10 ;  /* 0x0001000a04007986 */ /* 0x0003e8000c101b04 */
[----:B------:R1:W-:Y:S01]  /*0480*/  STG.E.64 desc[UR6][R4.64], R6 ;  /* 0x0000000604007986 */ /* 0x0003e2000c101b06 */
[----:B------:R-:W-:Y:S05]  /*0490*/  @!P0 BRA `(.L_x_24) ;  /* 0xfffffffc00c08947 */ /* 0x000fea000383ffff */
[----:B------:R-:W-:Y:S05]  /*04a0*/  BSYNC.RECONVERGENT B0 ;  /* 0x0000000000007941 */ /* 0x000fea0003800200 */
.L_x_23:
[----:B------:R-:W-:Y:S01]  /*04b0*/  BSSY.RECONVERGENT B0, `(.L_x_25) ;  /* 0x0000019000007945 */ /* 0x000fe20003800200 */
[----:B-1----:R-:W-:-:S07]  /*04c0*/  IMAD.MOV.U32 R11, RZ, RZ, RZ ;  /* 0x000000ffff0b7224 */ /* 0x002fce00078e00ff */
.L_x_26:
[C---:B------:R-:W-:Y:S01]  /*04d0*/  R2UR UR4, R20.reuse ;  /* 0x00000000140472ca */ /* 0x040fe200000e0000 */
[----:B-1----:R-:W-:Y:S01]  /*04e0*/  IMAD.WIDE.U32 R4, R11, 0x8, R18 ;  /* 0x000000080b047825 */ /* 0x002fe200078e0012 */
[C---:B------:R-:W-:Y:S02]  /*04f0*/  R2UR UR5, R21.reuse ;  /* 0x00000000150572ca */ /* 0x040fe400000e0000 */
[----:B------:R-:W-:Y:S02]  /*0500*/  R2UR UR6, R20 ;  /* 0x00000000140672ca */ /* 0x000fe400000e0000 */
[----:B------:R-:W-:-:S09]  /*0510*/  R2UR UR7, R21 ;  /* 0x00000000150772ca */ /* 0x000fd200000e0000 */
[----:B------:R-:W2:Y:S04]  /*0520*/  LDG.E.64 R6, desc[UR4][R4.64] ;  /* 0x0000000404067981 */ /* 0x000ea8000c1e1b00 */
[----:B------:R-:W3:Y:S01]  /*0530*/  LDG.E.64 R8, desc[UR6][R4.64+0x80] ;  /* 0x0000800604087981 */ /* 0x000ee2000c1e1b00 */
[----:B------:R-:W-:Y:S02]  /*0540*/  ISETP.GE.U32.AND P0, PT, R11, 0x2f, PT ;  /* 0x0000002f0b00780c */ /* 0x000fe40003f06070 */
[--C-:B--2---:R-:W-:Y:S02]  /*0550*/  SHF.R.U64 R17, R6, 0x10, R7.reuse ;  /* 0x0000001006117819 */ /* 0x104fe40000001207 */
[----:B------:R-:W-:Y:S02]  /*0560*/  SHF.R.U32.HI R13, RZ, 0x10, R7 ;  /* 0x00000010ff0d7819 */ /* 0x000fe40000011607 */
[----:B---3--:R-:W-:-:S02]  /*0570*/  LOP3.LUT R17, R17, R8, RZ, 0x3c, !PT ;  /* 0x0000000811117212 */ /* 0x008fc400078e3cff */
[----:B------:R-:W-:Y:S02]  /*0580*/  LOP3.LUT R0, R13, R9, RZ, 0x3c, !PT ;  /* 0x000000090d007212 */ /* 0x000fe400078e3cff */
[----:B------:R-:W-:Y:S01]  /*0590*/  LOP3.LUT R8, R8, 0xffff, R17, 0x78, !PT ;  /* 0x0000ffff08087812 */ /* 0x000fe200078e7811 */
[C---:B------:R-:W-:Y:S01]  /*05a0*/  IMAD.U32 R13, R17.reuse, 0x10000, RZ ;  /* 0x00010000110d7824 */ /* 0x040fe200078e00ff */
[--C-:B------:R-:W-:Y:S02]  /*05b0*/  SHF.L.U64.HI R15, R17, 0x10, R0.reuse ;  /* 0x00000010110f7819 */ /* 0x100fe40000010200 */
[----:B------:R-:W-:Y:S01]  /*05c0*/  LOP3.LUT R9, R9, 0xffff, R0, 0x78, !PT ;  /* 0x0000ffff09097812 */ /* 0x000fe200078e7800 */
[----:B------:R-:W-:Y:S01]  /*05d0*/  VIADD R0, R11, 0x11 ;  /* 0x000000110b007836 */ /* 0x000fe20000000000 */
[----:B------:R-:W-:Y:S02]  /*05e0*/  LOP3.LUT R6, R6, 0xffff0000, R13, 0x78, !PT ;  /* 0xffff000006067812 */ /* 0x000fe400078e780d */
[----:B------:R-:W-:Y:S01]  /*05f0*/  LOP3.LUT R7, R7, 0xffff0000, R15, 0x78, !PT ;  /* 0xffff000007077812 */ /* 0x000fe200078e780f */
[----:B------:R1:W-:Y:S01]  /*0600*/  STG.E.64 desc[UR4][R4.64+0x80], R8 ;  /* 0x0000800804007986 */ /* 0x0003e2000c101b04 */
[----:B------:R-:W-:-:S03]  /*0610*/  LOP3.LUT R11, R0, 0xffffffef, RZ, 0xc0, !PT ;  /* 0xffffffef000b7812 */ /* 0x000fc600078ec0ff */
[----:B------:R1:W-:Y:S01]  /*0620*/  STG.E.64 desc[UR6][R4.64], R6 ;  /* 0x0000000604007986 */ /* 0x0003e2000c101b06 */
[----:B------:R-:W-:Y:S05]  /*0630*/  @!P0 BRA `(.L_x_26) ;  /* 0xfffffffc00a48947 */ /* 0x000fea000383ffff */
[----:B------:R-:W-:Y:S05]  /*0640*/  BSYNC.RECONVERGENT B0 ;  /* 0x0000000000007941 */ /* 0x000fea0003800200 */
.L_x_25:
[----:B------:R-:W-:Y:S01]  /*0650*/  HFMA2 R11, -RZ, RZ, 0, 0 ;  /* 0x00000000ff0b7431 */ /* 0x000fe200000001ff */
[----:B------:R-:W-:Y:S06]  /*0660*/  BSSY.RECONVERGENT B0, `(.L_x_27) ;  /* 0x0000018000007945 */ /* 0x000fec0003800200 */
.L_x_28:
[C---:B------:R-:W-:Y:S01]  /*0670*/  R2UR UR4, R20.reuse ;  /* 0x00000000140472ca */ /* 0x040fe200000e0000 */
[----:B-12---:R-:W-:Y:S01]  /*0680*/  IMAD.WIDE.U32 R4, R11, 0x8, R18 ;  /* 0x000000080b047825 */ /* 0x006fe200078e0012 */
        /* <DEDUP_REMOVED lines=11> */
[C---:B------:R-:W-:Y:S01]  /*0740*/  IMAD.SHL.U32 R13, R17.reuse, 0x100, RZ ;  /* 0x00000100110d7824 */ /* 0x040fe200078e00ff */
        /* <DEDUP_REMOVED lines=10> */
.L_x_27:
[----:B------:R-:W-:Y:S01]  /*07f0*/  BSSY.RECONVERGENT B0, `(.L_x_29) ;  /* 0x0000019000007945 */ /* 0x000fe20003800200 */
[----:B------:R-:W-:-:S07]  /*0800*/  IMAD.MOV.U32 R11, RZ, RZ, RZ ;  /* 0x000000ffff0b7224 */ /* 0x000fce00078e00ff */
.L_x_30:
        /* <DEDUP_REMOVED lines=24> */
.L_x_29:
[----:B------:R-:W-:Y:S01]  /*0990*/  BSSY.RECONVERGENT B0, `(.L_x_31) ;  /* 0x0000019000007945 */ /* 0x000fe20003800200 */
[----:B------:R-:W-:-:S07]  /*09a0*/  IMAD.MOV.U32 R11, RZ, RZ, RZ ;  /* 0x000000ffff0b7224 */ /* 0x000fce00078e00ff */
.L_x_32:
        /* <DEDUP_REMOVED lines=24> */
.L_x_31:
[----:B------:R-:W-:Y:S01]  /*0b30*/  IADD3 R10, P0, PT, R18, 0x8, RZ ;  /* 0x00000008120a7810 */ /* 0x000fe20007f1e0ff */
[----:B------:R-:W-:Y:S01]  /*0b40*/  BSSY.RECONVERGENT B0, `(.L_x_33) ;  /* 0x000001c000007945 */ /* 0x000fe20003800200 */
[----:B------:R-:W-:-:S03]  /*0b50*/  IMAD.MOV.U32 R0, RZ, RZ, RZ ;  /* 0x000000ffff007224 */ /* 0x000fc600078e00ff */
[----:B------:R-:W-:-:S08]  /*0b60*/  IMAD.X R11, RZ, RZ, R19, P0 ;  /* 0x000000ffff0b7224 */ /* 0x000fd000000e0613 */
.L_x_34:
[C---:B------:R-:W-:Y:S01]  /*0b70*/  R2UR UR4, R20.reuse ;  /* 0x00000000140472ca */ /* 0x040fe200000e0000 */
[----:B-12---:R-:W-:Y:S01]  /*0b80*/  IMAD.MOV.U32 R4, RZ, RZ, R10 ;  /* 0x000000ffff047224 */ /* 0x006fe200078e000a */
[C---:B------:R-:W-:Y:S01]  /*0b90*/  R2UR UR5, R21.reuse ;  /* 0x00000000150572ca */ /* 0x040fe200000e0000 */
[----:B------:R-:W-:Y:S01]  /*0ba0*/  IMAD.MOV.U32 R5, RZ, RZ, R11 ;  /* 0x000000ffff057224 */ /* 0x000fe200078e000b */
[----:B------:R-:W-:Y:S02]  /*0bb0*/  R2UR UR6, R20 ;  /* 0x00000000140672ca */ /* 0x000fe400000e0000 */
[----:B------:R-:W-:-:S09]  /*0bc0*/  R2UR UR7, R21 ;  /* 0x00000000150772ca */ /* 0x000fd200000e0000 */
[----:B------:R-:W2:Y:S04]  /*0bd0*/  LDG.E.64 R6, desc[UR4][R4.64+-0x8] ;  /* 0xfffff80404067981 */ /* 0x000ea8000c1e1b00 */
[----:B------:R-:W3:Y:S01]  /*0be0*/  LDG.E.64 R8, desc[UR6][R4.64] ;  /* 0x0000000604087981 */ /* 0x000ee2000c1e1b00 */
[C---:B------:R-:W-:Y:S01]  /*0bf0*/  ISETP.GE.U32.AND P0, PT, R0.reuse, 0x3e, PT ;  /* 0x0000003e0000780c */ /* 0x040fe20003f06070 */
[----:B------:R-:W-:Y:S01]  /*0c00*/  VIADD R0, R0, 0x2 ;  /* 0x0000000200007836 */ /* 0x000fe20000000000 */
[--C-:B--2---:R-:W-:Y:S02]  /*0c10*/  SHF.R.U64 R15, R6, 0x1, R7.reuse ;  /* 0x00000001060f7819 */ /* 0x104fe40000001207 */
[----:B------:R-:W-:Y:S02]  /*0c20*/  SHF.R.U32.HI R11, RZ, 0x1, R7 ;  /* 0x00000001ff0b7819 */ /* 0x000fe40000011607 */
[----:B---3--:R-:W-:-:S02]  /*0c30*/  LOP3.LUT R15, R15, R8, RZ, 0x3c, !PT ;  /* 0x000000080f0f7212 */ /* 0x008fc400078e3cff */
[----:B------:R-:W-:Y:S02]  /*0c40*/  LOP3.LUT R10, R11, R9, RZ, 0x3c, !PT ;  /* 0x000000090b0a7212 */ /* 0x000fe400078e3cff */
[C---:B------:R-:W-:Y:S02]  /*0c50*/  SHF.L.U32 R11, R15.reuse, 0x1, RZ ;  /* 0x000000010f0b7819 */ /* 0x040fe400000006ff */
[--C-:B------:R-:W-:Y:S02]  /*0c60*/  SHF.L.U64.HI R13, R15, 0x1, R10.reuse ;  /* 0x000000010f0d7819 */ /* 0x100fe4000001020a */
[----:B------:R-:W-:Y:S02]  /*0c70*/  LOP3.LUT R8, R8, 0x55555555, R15, 0x78, !PT ;  /* 0x5555555508087812 */ /* 0x000fe400078e780f */
[----:B------:R-:W-:Y:S02]  /*0c80*/  LOP3.LUT R9, R9, 0x55555555, R10, 0x78, !PT ;  /* 0x5555555509097812 */ /* 0x000fe400078e780a */
[----:B------:R-:W-:-:S02]  /*0c90*/  LOP3.LUT R6, R6, 0xaaaaaaaa, R11, 0x78, !PT ;  /* 0xaaaaaaaa06067812 */ /* 0x000fc400078e780b */
[----:B------:R-:W-:Y:S01]  /*0ca0*/  LOP3.LUT R7, R7, 0xaaaaaaaa, R13, 0x78, !PT ;  /* 0xaaaaaaaa07077812 */ /* 0x000fe200078e780d */
[----:B------:R1:W-:Y:S01]  /*0cb0*/  STG.E.64 desc[UR4][R4.64], R8 ;  /* 0x0000000804007986 */ /* 0x0003e2000c101b04 */
[----:B------:R-:W-:-:S03]  /*0cc0*/  IADD3 R10, P1, PT, R4, 0x10, RZ ;  /* 0x00000010040a7810 */ /* 0x000fc60007f3e0ff */
[----:B------:R1:W-:Y:S02]  /*0cd0*/  STG.E.64 desc[UR6][R4.64+-0x8], R6 ;  /* 0xfffff80604007986 */ /* 0x0003e4000c101b06 */
[----:B------:R-:W-:Y:S01]  /*0ce0*/  IMAD.X R11, RZ, RZ, R5, P1 ;  /* 0x000000ffff0b7224 */ /* 0x000fe200008e0605 */
[----:B------:R-:W-:Y:S07]  /*0cf0*/  @!P0 BRA `(.L_x_34) ;  /* 0xfffffffc009c8947 */ /* 0x000fee000383ffff */
[----:B------:R-:W-:Y:S05]  /*0d00*/  BSYNC.RECONVERGENT B0 ;  /* 0x0000000000007941 */ /* 0x000fea0003800200 */
.L_x_33:
[----:B------:R-:W2:Y:S02]  /*0d10*/  LDCU UR4, c[0x0][0x3a4] ;  /* 0x00007480ff0477ac */ /* 0x000ea40008000800 */
[----:B--2---:R-:W-:-:S13]  /*0d20*/  ISETP.NE.AND P0, PT, RZ, UR4, PT ;  /* 0x00000004ff007c0c */ /* 0x004fda000bf05270 */
[----:B------:R-:W-:Y:S05]  /*0d30*/  @!P0 EXIT ;  /* 0x000000000000894d */ /* 0x000fea0003800000 */
[----:B------:R-:W-:Y:S01]  /*0d40*/  UISETP.GE.U32.AND UP0, UPT, UR4, 0x10, UPT ;  /* 0x000000100400788c */ /* 0x000fe2000bf06070 */
[----:B-1----:R-:W-:-:S08]  /*0d50*/  IMAD.MOV.U32 R7, RZ, RZ, RZ ;  /* 0x000000ffff077224 */ /* 0x002fd000078e00ff */
[----:B------:R-:W-:Y:S05]  /*0d60*/  BRA.U !UP0, `(.L_x_35) ;  /* 0x00000005089c7547 */ /* 0x000fea000b800000 */
[----:B------:R-:W1:Y:S01]  /*0d70*/  LDCU UR4, c[0x0][0x3a4] ;  /* 0x00007480ff0477ac */ /* 0x000e620008000800 */
[----:B------:R-:W-:Y:S01]  /*0d80*/  IADD3 R23, P0, PT, R18, 0x40, RZ ;  /* 0x0000004012177810 */ /* 0x000fe20007f1e0ff */
[----:B------:R-:W-:Y:S01]  /*0d90*/  BSSY.RECONVERGENT B0, `(.L_x_36) ;  /* 0x0000061000007945 */ /* 0x000fe20003800200 */
[----:B------:R-:W-:Y:S01]  /*0da0*/  IADD3 R15, PT, PT, R16, UR36, R3 ;  /* 0x00000024100f7c10 */ /* 0x000fe2000fffe003 */
[C-C-:B------:R-:W-:Y:S02]  /*0db0*/  IMAD R0, R3.reuse, 0x2, R2.reuse ;  /* 0x0000000203007824 */ /* 0x140fe400078e0202 */
[C-C-:B------:R-:W-:Y:S02]  /*0dc0*/  IMAD R6, R3.reuse, 0x3, R2.reuse ;  /* 0x0000000303067824 */ /* 0x140fe400078e0202 */
[C-C-:B------:R-:W-:Y:S02]  /*0dd0*/  IMAD R8, R3.reuse, 0x4, R2.reuse ;  /* 0x0000000403087824 */ /* 0x140fe400078e0202 */
[----:B------:R-:W-:-:S02]  /*0de0*/  IMAD R10, R3, 0x5, R2 ;  /* 0x00000005030a7824 */ /* 0x000fc400078e0202 */
[C-C-:B------:R-:W-:Y:S02]  /*0df0*/  IMAD R12, R3.reuse, 0x6, R2.reuse ;  /* 0x00000006030c7824 */ /* 0x140fe400078e0202 */
[C-C-:B------:R-:W-:Y:S02]  /*0e00*/  IMAD R14, R3.reuse, 0x7, R2.reuse ;  /* 0x00000007030e7824 */ /* 0x140fe400078e0202 */
[C-C-:B------:R-:W-:Y:S01]  /*0e10*/  IMAD R16, R3.reuse, 0x8, R2.reuse ;  /* 0x0000000803107824 */ /* 0x140fe200078e0202 */
[----:B-1----:R-:W-:Y:S01]  /*0e20*/  ULOP3.LUT UR4, UR4, 0xfffffff0, URZ, 0xc0, !UPT ;  /* 0xfffffff004047892 */ /* 0x002fe2000f8ec0ff */
[C-C-:B------:R-:W-:Y:S02]  /*0e30*/  IMAD R18, R3.reuse, 0x9, R2.reuse ;  /* 0x0000000903127824 */ /* 0x140fe400078e0202 */
[C-C-:B------:R-:W-:Y:S01]  /*0e40*/  IMAD R22, R3.reuse, 0xa, R2.reuse ;  /* 0x0000000a03167824 */ /* 0x140fe200078e0202 */
[----:B------:R-:W-:Y:S01]  /*0e50*/  UIADD3 UR4, UPT, UPT, -UR4, URZ, URZ ;  /* 0x000000ff04047290 */ /* 0x000fe2000fffe1ff */
[----:B------:R-:W-:-:S02]  /*0e60*/  IMAD R5, R3, 0xb, R2 ;  /* 0x0000000b03057824 */ /* 0x000fc400078e0202 */
[C-C-:B------:R-:W-:Y:S02]  /*0e70*/  IMAD R7, R3.reuse, 0xc, R2.reuse ;  /* 0x0000000c03077824 */ /* 0x140fe400078e0202 */
[C-C-:B------:R-:W-:Y:S02]  /*0e80*/  IMAD R9, R3.reuse, 0xd, R2.reuse ;  /* 0x0000000d03097824 */ /* 0x140fe400078e0202 */
[C-C-:B------:R-:W-:Y:S02]  /*0e90*/  IMAD R11, R3.reuse, 0xe, R2.reuse ;  /* 0x0000000e030b7824 */ /* 0x140fe400078e0202 */
[--C-:B------:R-:W-:Y:S02]  /*0ea0*/  IMAD R13, R3, 0xf, R2.reuse ;  /* 0x0000000f030d7824 */ /* 0x100fe400078e0202 */
[----:B------:R-:W-:Y:S02]  /*0eb0*/  IMAD.MOV.U32 R17, RZ, RZ, R2 ;  /* 0x000000ffff117224 */ /* 0x000fe400078e0002 */
[----:B------:R-:W-:-:S02]  /*0ec0*/  IMAD.X R32, RZ, RZ, R19, P0 ;  /* 0x000000ffff207224 */ /* 0x000fc400000e0613 */
[----:B------:R-:W-:-:S07]  /*0ed0*/  IMAD.U32 R4, RZ, RZ, UR4 ;  /* 0x00000004ff047e24 */ /* 0x000fce000f8e00ff */
.L_x_37:
[C---:B------:R-:W-:Y:S01]  /*0ee0*/  R2UR UR4, R20.reuse ;  /* 0x00000000140472ca */ /* 0x040fe200000e0000 */
[----:B------:R-:W-:Y:S01]  /*0ef0*/  IMAD.MOV.U32 R28, RZ, RZ, R23 ;  /* 0x000000ffff1c7224 */ /* 0x000fe200078e0017 */
[----:B------:R-:W-:Y:S01]  /*0f00*/  R2UR UR5, R21 ;  /* 0x00000000150572ca */ /* 0x000fe200000e0000 */
[----:B------:R-:W-:Y:S01]  /*0f10*/  IMAD.MOV.U32 R29, RZ, RZ, R32 ;  /* 0x000000ffff1d7224 */ /* 0x000fe200078e0020 */
[----:B--2---:R-:W1:Y:S11]  /*0f20*/  LDC.64 R26, c[0x0][0x380] ;  /* 0x0000e000ff1a7b82 */ /* 0x004e760000000a00 */
[----:B------:R-:W2:Y:S01]  /*0f30*/  LDG.E.64 R32, desc[UR4][R28.64+-0x40] ;  /* 0xffffc0041c207981 */ /* 0x000ea2000c1e1b00 */
[----:B------:R-:W-:-:S02]  /*0f40*/  R2UR UR6, R20 ;  /* 0x00000000140672ca */ /* 0x000fc400000e0000 */
[----:B------:R-:W-:Y:S01]  /*0f50*/  R2UR UR7, R21 ;  /* 0x00000000150772ca */ /* 0x000fe200000e0000 */
[----:B-1----:R-:W-:-:S05]  /*0f60*/  IMAD.WIDE.U32 R30, R17, 0x8, R26 ;  /* 0x00000008111e7825 */ /* 0x002fca00078e001a */
[----:B--2---:R1:W-:Y:S07]  /*0f70*/  STG.E.64 desc[UR4][R30.64], R32 ;  /* 0x000000201e007986 */ /* 0x0043ee000c101b04 */
[----:B-1----:R-:W2:Y:S01]  /*0f80*/  LDG.E.64 R32, desc[UR6][R28.64+-0x38] ;  /* 0xffffc8061c207981 */ /* 0x002ea2000c1e1b00 */
[----:B------:R-:W-:-:S05]  /*0f90*/  IMAD.WIDE.U32 R30, R15, 0x8, R26 ;  /* 0x000000080f1e7825 */ /* 0x000fca00078e001a */
[----:B--2---:R1:W-:Y:S04]  /*0fa0*/  STG.E.64 desc[UR4][R30.64], R32 ;  /* 0x000000201e007986 */ /* 0x0043e8000c101b04 */
[----:B------:R-:W2:Y:S01]  /*0fb0*/  LDG.E.64 R36, desc[UR6][R28.64+-0x30] ;  /* 0xffffd0061c247981 */ /* 0x000ea2000c1e1b00 */
[----:B------:R-:W-:-:S05]  /*0fc0*/  IMAD.WIDE.U32 R34, R0, 0x8, R26 ;  /* 0x0000000800227825 */ /* 0x000fca00078e001a */
[----:B--2---:R-:W-:Y:S04]  /*0fd0*/  STG.E.64 desc[UR4][R34.64], R36 ;  /* 0x0000002422007986 */ /* 0x004fe8000c101b04 */
[----:B-1----:R-:W2:Y:S01]  /*0fe0*/  LDG.E.64 R32, desc[UR6][R28.64+-0x28] ;  /* 0xffffd8061c207981 */ /* 0x002ea2000c1e1b00 */
[----:B------:R-:W-:-:S05]  /*0ff0*/  IMAD.WIDE.U32 R30, R6, 0x8, R26 ;  /* 0x00000008061e7825 */ /* 0x000fca00078e001a */
[----:B--2---:R1:W-:Y:S04]  /*1000*/  STG.E.64 desc[UR4][R30.64], R32 ;  /* 0x000000201e007986 */ /* 0x0043e8000c101b04 */
        /* <DEDUP_REMOVED lines=31> */
[----:B------:R-:W-:-:S04]  /*1200*/  IMAD.WIDE.U32 R36, R11, 0x8, R26 ;  /* 0x000000080b247825 */ /* 0x000fc800078e001a */
[----:B------:R-:W-:-:S05]  /*1210*/  VIADD R4, R4, 0x10 ;  /* 0x0000001004047836 */ /* 0x000fca0000000000 */
[----:B------:R-:W-:Y:S01]  /*1220*/  ISETP.NE.AND P0, PT, R4, RZ, PT ;  /* 0x000000ff0400720c */ /* 0x000fe20003f05270 */
[----:B--2---:R2:W-:Y:S04]  /*1230*/  STG.E.64 desc[UR4][R36.64], R34 ;  /* 0x0000002224007986 */ /* 0x0045e8000c101b04 */
[----:B-1----:R-:W3:Y:S01]  /*1240*/  LDG.E.64 R30, desc[UR6][R28.64+0x38] ;  /* 0x000038061c1e7981 */ /* 0x002ee2000c1e1b00 */
[----:B------:R-:W-:Y:S01]  /*1250*/  IMAD.WIDE.U32 R26, R13, 0x8, R26 ;  /* 0x000000080d1a7825 */ /* 0x000fe200078e001a */
[----:B------:R-:W-:Y:S02]  /*1260*/  IADD3 R23, P1, PT, R28, 0x80, RZ ;  /* 0x000000801c177810 */ /* 0x000fe40007f3e0ff */
[C---:B------:R-:W-:Y:S01]  /*1270*/  LEA R5, R3.reuse, R5, 0x4 ;  /* 0x0000000503057211 */ /* 0x040fe200078e20ff */
[C---:B------:R-:W-:Y:S01]  /*1280*/  IMAD R17, R3.reuse, 0x10, R17 ;  /* 0x0000001003117824 */ /* 0x040fe200078e0211 */
[----:B------:R-:W-:Y:S01]  /*1290*/  IADD3.X R32, PT, PT, RZ, R29, RZ, P1, !PT ;  /* 0x0000001dff207210 */ /* 0x000fe20000ffe4ff */
[----:B------:R-:W-:-:S02]  /*12a0*/  IMAD R15, R3, 0x10, R15 ;  /* 0x00000010030f7824 */ /* 0x000fc400078e020f */
[C---:B------:R-:W-:Y:S02]  /*12b0*/  IMAD R0, R3.reuse, 0x10, R0 ;  /* 0x0000001003007824 */ /* 0x040fe400078e0200 */
[C---:B------:R-:W-:Y:S02]  /*12c0*/  IMAD R6, R3.reuse, 0x10, R6 ;  /* 0x0000001003067824 */ /* 0x040fe400078e0206 */
[C---:B------:R-:W-:Y:S02]  /*12d0*/  IMAD R8, R3.reuse, 0x10, R8 ;  /* 0x0000001003087824 */ /* 0x040fe400078e0208 */
[C---:B------:R-:W-:Y:S02]  /*12e0*/  IMAD R10, R3.reuse, 0x10, R10 ;  /* 0x00000010030a7824 */ /* 0x040fe400078e020a */
[C---:B------:R-:W-:Y:S02]  /*12f0*/  IMAD R12, R3.reuse, 0x10, R12 ;  /* 0x00000010030c7824 */ /* 0x040fe400078e020c */
[----:B------:R-:W-:-:S02]  /*1300*/  IMAD R14, R3, 0x10, R14 ;  /* 0x00000010030e7824 */ /* 0x000fc400078e020e */
[C---:B------:R-:W-:Y:S02]  /*1310*/  IMAD R16, R3.reuse, 0x10, R16 ;  /* 0x0000001003107824 */ /* 0x040fe400078e0210 */
[C---:B------:R-:W-:Y:S02]  /*1320*/  IMAD R18, R3.reuse, 0x10, R18 ;  /* 0x0000001003127824 */ /* 0x040fe400078e0212 */
[C---:B------:R-:W-:Y:S02]  /*1330*/  IMAD R22, R3.reuse, 0x10, R22 ;  /* 0x0000001003167824 */ /* 0x040fe400078e0216 */
[C---:B------:R-:W-:Y:S02]  /*1340*/  IMAD R7, R3.reuse, 0x10, R7 ;  /* 0x0000001003077824 */ /* 0x040fe400078e0207 */
[C---:B------:R-:W-:Y:S02]  /*1350*/  IMAD R9, R3.reuse, 0x10, R9 ;  /* 0x0000001003097824 */ /* 0x040fe400078e0209 */
[----:B------:R-:W-:-:S02]  /*1360*/  IMAD R11, R3, 0x10, R11 ;  /* 0x00000010030b7824 */ /* 0x000fc400078e020b */
[----:B------:R-:W-:Y:S01]  /*1370*/  IMAD R13, R3, 0x10, R13 ;  /* 0x00000010030d7824 */ /* 0x000fe200078e020d */
[----:B---3--:R2:W-:Y:S01]  /*1380*/  STG.E.64 desc[UR4][R26.64], R30 ;  /* 0x0000001e1a007986 */ /* 0x0085e2000c101b04 */
[----:B------:R-:W-:Y:S05]  /*1390*/  @P0 BRA `(.L_x_37) ;  /* 0xfffffff800d00947 */ /* 0x000fea000383ffff */
[----:B------:R-:W-:Y:S05]  /*13a0*/  BSYNC.RECONVERGENT B0 ;  /* 0x0000000000007941 */ /* 0x000fea0003800200 */
.L_x_36:
[----:B------:R-:W1:Y:S02]  /*13b0*/  LDCU UR4, c[0x0][0x3a4] ;  /* 0x00007480ff0477ac */ /* 0x000e640008000800 */
[----:B-1----:R-:W-:-:S06]  /*13c0*/  ULOP3.LUT UR4, UR4, 0xfffffff0, URZ, 0xc0, !UPT ;  /* 0xfffffff004047892 */ /* 0x002fcc000f8ec0ff */
[----:B------:R-:W-:-:S07]  /*13d0*/  IMAD.U32 R7, RZ, RZ, UR4 ;  /* 0x00000004ff077e24 */ /* 0x000fce000f8e00ff */
.L_x_35:
[----:B------:R-:W1:Y:S02]  /*13e0*/  LDC R0, c[0x0][0x3a4] ;  /* 0x0000e900ff007b82 */ /* 0x000e640000000800 */
[----:B-1----:R-:W-:-:S13]  /*13f0*/  LOP3.LUT P0, R5, R0, 0xf, RZ, 0xc0, !PT ;  /* 0x0000000f00057812 */ /* 0x002fda000780c0ff */
[----:B------:R-:W-:Y:S05]  /*1400*/  @!P0 EXIT ;  /* 0x000000000000894d */ /* 0x000fea0003800000 */
[----:B------:R-:W1:Y:S01]  /*1410*/  LDCU.64 UR4, c[0x0][0x390] ;  /* 0x00007200ff0477ac */ /* 0x000e620008000a00 */
[----:B------:R-:W-:Y:S02]  /*1420*/  ISETP.GE.U32.AND P0, PT, R5, 0x8, PT ;  /* 0x000000080500780c */ /* 0x000fe40003f06070 */
[----:B------:R-:W-:-:S04]  /*1430*/  LOP3.LUT R6, R0, 0x7, RZ, 0xc0, !PT ;  /* 0x0000000700067812 */ /* 0x000fc800078ec0ff */
[----:B------:R-:W-:Y:S02]  /*1440*/  ISETP.NE.AND P1, PT, R6, RZ, PT ;  /* 0x000000ff0600720c */ /* 0x000fe40003f25270 */
[----:B-1----:R-:W-:-:S04]  /*1450*/  IADD3 R4, P2, PT, R24, UR4, RZ ;  /* 0x0000000418047c10 */ /* 0x002fc8000ff5e0ff */
[----:B------:R-:W-:Y:S01]  /*1460*/  IADD3.X R5, PT, PT, R25, UR5, RZ, P2, !PT ;  /* 0x0000000519057c10 */ /* 0x000fe200097fe4ff */
[----:B------:R-:W-:Y:S08]  /*1470*/  @!P0 BRA `(.L_x_38) ;  /* 0x00000000009c8947 */ /* 0x000ff00003800000 */
[----:B------:R-:W-:Y:S01]  /*1480*/  R2UR UR6, R20 ;  /* 0x00000000140672ca */ /* 0x000fe200000e0000 */
[----:B------:R-:W-:Y:S01]  /*1490*/  IMAD.WIDE.U32 R10, R7, 0x8, R4 ;  /* 0x00000008070a7825 */ /* 0x000fe200078e0004 */
[----:B------:R-:W-:Y:S01]  /*14a0*/  R2UR UR7, R21 ;  /* 0x00000000150772ca */ /* 0x000fe200000e0000 */
[----:B------:R-:W1:-:S12]  /*14b0*/  LDC.64 R8, c[0x0][0x380] ;  /* 0x0000e000ff087b82 */ /* 0x000e580000000a00 */
[----:B------:R-:W3:Y:S01]  /*14c0*/  LDG.E.64 R12, desc[UR6][R10.64] ;  /* 0x000000060a0c7981 */ /* 0x000ee2000c1e1b00 */
[----:B------:R-:W-:Y:S01]  /*14d0*/  R2UR UR8, R20 ;  /* 0x00000000140872ca */ /* 0x000fe200000e0000 */
[----:B------:R-:W-:Y:S01]  /*14e0*/  IMAD R18, R3, R7, R2 ;  /* 0x0000000703127224 */ /* 0x000fe200078e0202 */
[----:B------:R-:W-:-:S03]  /*14f0*/  R2UR UR9, R21 ;  /* 0x00000000150972ca */ /* 0x000fc600000e0000 */
[----:B-1----:R-:W-:-:S05]  /*1500*/  IMAD.WIDE.U32 R14, R18, 0x8, R8 ;  /* 0x00000008120e7825 */ /* 0x002fca00078e0008 */
[----:B---3--:R1:W-:Y:S05]  /*1510*/  STG.E.64 desc[UR6][R14.64], R12 ;  /* 0x0000000c0e007986 */ /* 0x0083ea000c101b06 */
[----:B------:R-:W3:Y:S01]  /*1520*/  LDG.E.64 R16, desc[UR8][R10.64+0x8] ;  /* 0x000008080a107981 */ /* 0x000ee2000c1e1b00 */
[----:B--2---:R-:W-:-:S04]  /*1530*/  IMAD.IADD R26, R3, 0x1, R18 ;  /* 0x00000001031a7824 */ /* 0x004fc800078e0212 */
[----:B------:R-:W-:-:S05]  /*1540*/  IMAD.WIDE.U32 R18, R26, 0x8, R8 ;  /* 0x000000081a127825 */ /* 0x000fca00078e0008 */
[----:B---3--:R2:W-:Y:S04]  /*1550*/  STG.E.64 desc[UR6][R18.64], R16 ;  /* 0x0000001012007986 */ /* 0x0085e8000c101b06 */
[----:B------:R-:W3:Y:S01]  /*1560*/  LDG.E.64 R22, desc[UR8][R10.64+0x10] ;  /* 0x000010080a167981 */ /* 0x000ee2000c1e1b00 */
[----:B------:R-:W-:-:S04]  /*1570*/  IMAD.IADD R26, R3, 0x1, R26 ;  /* 0x00000001031a7824 */ /* 0x000fc800078e021a */
[----:B-1----:R-:W-:-:S05]  /*1580*/  IMAD.WIDE.U32 R12, R26, 0x8, R8 ;  /* 0x000000081a0c7825 */ /* 0x002fca00078e0008 */
[----:B---3--:R1:W-:Y:S04]  /*1590*/  STG.E.64 desc[UR6][R12.64], R22 ;  /* 0x000000160c007986 */ /* 0x0083e8000c101b06 */
[----:B------:R-:W3:Y:S01]  /*15a0*/  LDG.E.64 R14, desc[UR8][R10.64+0x18] ;  /* 0x000018080a0e7981 */ /* 0x000ee2000c1e1b00 */
[----:B------:R-:W-:-:S04]  /*15b0*/  IMAD.IADD R26, R3, 0x1, R26 ;  /* 0x00000001031a7824 */ /* 0x000fc800078e021a */
[----:B--2---:R-:W-:-:S05]  /*15c0*/  IMAD.WIDE.U32 R16, R26, 0x8, R8 ;  /* 0x000000081a107825 */ /* 0x004fca00078e0008 */
        /* <DEDUP_REMOVED lines=9> */
[----:B------:R-:W2:Y:S01]  /*1660*/  LDG.E.64 R16, desc[UR8][R10.64+0x30] ;  /* 0x000030080a107981 */ /* 0x000ea2000c1e1b00 */
[----:B------:R-:W-:-:S04]  /*1670*/  IMAD.IADD R26, R3, 0x1, R26 ;  /* 0x00000001031a7824 */ /* 0x000fc800078e021a */
[----:B-1----:R-:W-:Y:S01]  /*1680*/  IMAD.WIDE.U32 R12, R26, 0x8, R8 ;  /* 0x000000081a0c7825 */ /* 0x002fe200078e0008 */
[----:B------:R-:W-:-:S04]  /*1690*/  IADD3 R27, PT, PT, R3, R26, RZ ;  /* 0x0000001a031b7210 */ /* 0x000fc80007ffe0ff */
[----:B--2---:R3:W-:Y:S04]  /*16a0*/  STG.E.64 desc[UR6][R12.64], R16 ;  /* 0x000000100c007986 */ /* 0x0047e8000c101b06 */
[----:B------:R-:W2:Y:S01]  /*16b0*/  LDG.E.64 R18, desc[UR8][R10.64+0x38] ;  /* 0x000038080a127981 */ /* 0x000ea2000c1e1b00 */
[----:B------:R-:W-:-:S04]  /*16c0*/  IMAD.WIDE.U32 R8, R27, 0x8, R8 ;  /* 0x000000081b087825 */ /* 0x000fc800078e0008 */
[----:B------:R-:W-:Y:S01]  /*16d0*/  VIADD R7, R7, 0x8 ;  /* 0x0000000807077836 */ /* 0x000fe20000000000 */
[----:B--2---:R3:W-:Y:S06]  /*16e0*/  STG.E.64 desc[UR6][R8.64], R18 ;  /* 0x0000001208007986 */ /* 0x0047ec000c101b06 */
.L_x_38:
[----:B------:R-:W-:Y:S05]  /*16f0*/  @!P1 EXIT ;  /* 0x000000000000994d */ /* 0x000fea0003800000 */
[----:B------:R-:W-:Y:S02]  /*1700*/  ISETP.GE.U32.AND P0, PT, R6, 0x4, PT ;  /* 0x000000040600780c */ /* 0x000fe40003f06070 */
[----:B------:R-:W-:-:S04]  /*1710*/  LOP3.LUT R0, R0, 0x3, RZ, 0xc0, !PT ;  /* 0x0000000300007812 */ /* 0x000fc800078ec0ff */
[----:B------:R-:W-:-:S07]  /*1720*/  ISETP.NE.AND P1, PT, R0, RZ, PT ;  /* 0x000000ff0000720c */ /* 0x000fce0003f25270 */
[----:B------:R-:W-:Y:S06]  /*1730*/  @!P0 BRA `(.L_x_39) ;  /* 0x00000000005c8947 */ /* 0x000fec0003800000 */
[----:B------:R-:W-:Y:S01]  /*1740*/  R2UR UR6, R20 ;  /* 0x00000000140672ca */ /* 0x000fe200000e0000 */
[----:B---3--:R-:W-:Y:S01]  /*1750*/  IMAD.WIDE.U32 R14, R7, 0x8, R4 ;  /* 0x00000008070e7825 */ /* 0x008fe200078e0004 */
        /* <DEDUP_REMOVED lines=9> */
[----:B------:R-:W-:-:S04]  /*17f0*/  IMAD.IADD R6, R3, 0x1, R6 ;  /* 0x0000000103067824 */ /* 0x000fc800078e0206 */
[----:B------:R-:W-:-:S05]  /*1800*/  IMAD.WIDE.U32 R18, R6, 0x8, R4 ;  /* 0x0000000806127825 */ /* 0x000fca00078e0004 */
[----:B---3--:R4:W-:Y:S04]  /*1810*/  STG.E.64 desc[UR6][R18.64], R10 ;  /* 0x0000000a12007986 */ /* 0x0089e8000c101b06 */
[----:B------:R-:W3:Y:S01]  /*1820*/  LDG.E.64 R12, desc[UR8][R14.64+0x10] ;  /* 0x000010080e0c7981 */ /* 0x000ee2000c1e1b00 */
[----:B------:R-:W-:-:S04]  /*1830*/  IMAD.IADD R6, R3, 0x1, R6 ;  /* 0x0000000103067824 */ /* 0x000fc800078e0206 */
[----:B-1----:R-:W-:-:S05]  /*1840*/  IMAD.WIDE.U32 R16, R6, 0x8, R4 ;  /* 0x0000000806107825 */ /* 0x002fca00078e0004 */
[----:B---3--:R4:W-:Y:S04]  /*1850*/  STG.E.64 desc[UR6][R16.64], R12 ;  /* 0x0000000c10007986 */ /* 0x0089e8000c101b06 */
[----:B------:R-:W3:Y:S01]  /*1860*/  LDG.E.64 R8, desc[UR8][R14.64+0x18] ;  /* 0x000018080e087981 */ /* 0x000ee2000c1e1b00 */
[----:B------:R-:W-:Y:S02]  /*1870*/  IMAD.IADD R23, R3, 0x1, R6 ;  /* 0x0000000103177824 */ /* 0x000fe400078e0206 */
[----:B------:R-:W-:Y:S02]  /*1880*/  VIADD R7, R7, 0x4 ;  /* 0x0000000407077836 */ /* 0x000fe40000000000 */
[----:B------:R-:W-:-:S05]  /*1890*/  IMAD.WIDE.U32 R4, R23, 0x8, R4 ;  /* 0x0000000817047825 */ /* 0x000fca00078e0004 */
[----:B---3--:R4:W-:Y:S02]  /*18a0*/  STG.E.64 desc[UR6][R4.64], R8 ;  /* 0x0000000804007986 */ /* 0x0089e4000c101b06 */
.L_x_39:
[----:B------:R-:W-:Y:S05]  /*18b0*/  @!P1 EXIT ;  /* 0x000000000000994d */ /* 0x000fea0003800000 */
[----:B---34-:R-:W1:Y:S01]  /*18c0*/  LDC.64 R8, c[0x0][0x380] ;  /* 0x0000e000ff087b82 */ /* 0x018e620000000a00 */
[----:B------:R-:W-:-:S04]  /*18d0*/  IMAD.WIDE.U32 R24, R7, 0x8, R24 ;  /* 0x0000000807187825 */ /* 0x000fc800078e0018 */
[----:B------:R-:W-:Y:S01]  /*18e0*/  IMAD R2, R3, R7, R2 ;  /* 0x0000000703027224 */ /* 0x000fe200078e0202 */
[----:B------:R-:W-:Y:S01]  /*18f0*/  IADD3 R10, P0, PT, R24, UR4, RZ ;  /* 0x00000004180a7c10 */ /* 0x000fe2000ff1e0ff */
[----:B------:R-:W-:-:S03]  /*1900*/  IMAD.MOV R0, RZ, RZ, -R0 ;  /* 0x000000ffff007224 */ /* 0x000fc600078e0a00 */
[----:B------:R-:W-:-:S09]  /*1910*/  IADD3.X R11, PT, PT, R25, UR5, RZ, P0, !PT ;  /* 0x00000005190b7c10 */ /* 0x000fd200087fe4ff */
.L_x_40:
[----:B------:R-:W-:Y:S01]  /*1920*/  R2UR UR4, R20 ;  /* 0x00000000140472ca */ /* 0x000fe200000e0000 */
[----:B-1----:R-:W-:Y:S01]  /*1930*/  IMAD.MOV.U32 R4, RZ, RZ, R10 ;  /* 0x000000ffff047224 */ /* 0x002fe200078e000a */
[----:B------:R-:W-:Y:S01]  /*1940*/  R2UR UR5, R21 ;  /* 0x00000000150572ca */ /* 0x000fe200000e0000 */
[----:B------:R-:W-:-:S12]  /*1950*/  IMAD.MOV.U32 R5, RZ, RZ, R11 ;  /* 0x000000ffff057224 */ /* 0x000fd800078e000b */
[----:B------:R-:W3:Y:S01]  /*1960*/  LDG.E.64 R4, desc[UR4][R4.64] ;  /* 0x0000000404047981 */ /* 0x000ee2000c1e1b00 */
[----:B------:R-:W-:Y:S01]  /*1970*/  VIADD R0, R0, 0x1 ;  /* 0x0000000100007836 */ /* 0x000fe20000000000 */
[----:B------:R-:W-:Y:S01]  /*1980*/  IADD3 R10, P1, PT, R10, 0x8, RZ ;  /* 0x000000080a0a7810 */ /* 0x000fe20007f3e0ff */
[----:B-1----:R-:W-:-:S03]  /*1990*/  IMAD.WIDE.U32 R6, R2, 0x8, R8 ;  /* 0x0000000802067825 */ /* 0x002fc600078e0008 */
[----:B------:R-:W-:Y:S01]  /*19a0*/  ISETP.NE.AND P0, PT, R0, RZ, PT ;  /* 0x000000ff0000720c */ /* 0x000fe20003f05270 */
[----:B------:R-:W-:Y:S01]  /*19b0*/  IMAD.X R11, RZ, RZ, R11, P1 ;  /* 0x000000ffff0b7224 */ /* 0x000fe200008e060b */
[----:B---3--:R1:W-:Y:S11]  /*19c0*/  STG.E.64 desc[UR4][R6.64], R4 ;  /* 0x0000000406007986 */ /* 0x0083f6000c101b04 */
[----:B------:R-:W-:Y:S05]  /*19d0*/  @!P0 EXIT ;  /* 0x000000000000894d */ /* 0x000fea0003800000 */
[----:B------:R-:W-:Y:S01]  /*19e0*/  IMAD.IADD R2, R3, 0x1, R2 ;  /* 0x0000000103027824 */ /* 0x000fe200078e0202 */
[----:B------:R-:W-:Y:S06]  /*19f0*/  BRA `(.L_x_40) ;  /* 0xfffffffc00c87947 */ /* 0x000fec000383ffff */
.L_x_22:
[----:B------:R-:W-:-:S04]  /*1a00*/  SHF.L.U32 R7, R3, 0x1, RZ ;  /* 0x0000000103077819 */ /* 0x000fc800000006ff */
[----:B------:R-:W-:-:S13]  /*1a10*/  ISETP.GE.AND P0, PT, R2, R7, PT ;  /* 0x000000070200720c */ /* 0x000fda0003f06270 */
[----:B------:R-:W-:Y:S05]  /*1a20*/  @P0 EXIT ;  /* 0x000000000000094d */ /* 0x000fea0003800000 */
[----:B------:R-:W1:Y:S01]  /*1a30*/  LDCU.64 UR4, c[0x0][0x398] ;  /* 0x00007300ff0477ac */ /* 0x000e620008000a00 */
[----:B------:R-:W-:Y:S01]  /*1a40*/  IMAD.IADD R0, R2, 0x1, -R3 ;  /* 0x0000000102007824 */ /* 0x000fe200078e0a03 */
[----:B------:R-:W-:Y:S01]  /*1a50*/  BSSY.RECONVERGENT B0, `(.L_x_41) ;  /* 0x0000016000007945 */ /* 0x000fe20003800200 */
[----:B------:R-:W-:Y:S02]  /*1a60*/  IMAD.MOV.U32 R17, RZ, RZ, RZ ;  /* 0x000000ffff117224 */ /* 0x000fe400078e00ff */
[----:B------:R-:W-:-:S04]  /*1a70*/  IMAD.SHL.U32 R0, R0, 0x40, RZ ;  /* 0x0000004000007824 */ /* 0x000fc800078e00ff */
[----:B------:R-:W-:-:S03]  /*1a80*/  IMAD.WIDE R22, R0, 0x8, RZ ;  /* 0x0000000800167825 */ /* 0x000fc600078e02ff */
[----:B-1----:R-:W-:-:S04]  /*1a90*/  IADD3 R4, P0, PT, R22, UR4, RZ ;  /* 0x0000000416047c10 */ /* 0x002fc8000ff1e0ff */
[----:B------:R-:W-:-:S09]  /*1aa0*/  IADD3.X R5, PT, PT, R23, UR5, RZ, P0, !PT ;  /* 0x0000000517057c10 */ /* 0x000fd200087fe4ff */
.L_x_42:
        /* <DEDUP_REMOVED lines=17> */
.L_x_41:
[----:B------:R-:W-:Y:S01]  /*1bc0*/  BSSY.RECONVERGENT B0, `(.L_x_43) ;  /* 0x0000019000007945 */ /* 0x000fe20003800200 */
[----:B-1----:R-:W-:-:S07]  /*1bd0*/  IMAD.MOV.U32 R15, RZ, RZ, RZ ;  /* 0x000000ffff0f7224 */ /* 0x002fce00078e00ff */
.L_x_44:
        /* <DEDUP_REMOVED lines=24> */
.L_x_43:
[----:B------:R-:W-:Y:S01]  /*1d60*/  BSSY.RECONVERGENT B0, `(.L_x_45) ;  /* 0x0000019000007945 */ /* 0x000fe20003800200 */
[----:B------:R-:W-:-:S07]  /*1d70*/  IMAD.MOV.U32 R15, RZ, RZ, RZ ;  /* 0x000000ffff0f7224 */ /* 0x000fce00078e00ff */
.L_x_46:
        /* <DEDUP_REMOVED lines=24> */
.L_x_45:
[----:B------:R-:W-:Y:S01]  /*1f00*/  BSSY.RECONVERGENT B0, `(.L_x_47) ;  /* 0x0000019000007945 */ /* 0x000fe20003800200 */
[----:B------:R-:W-:-:S07]  /*1f10*/  MOV R15, RZ ;  /* 0x000000ff000f7202 */ /* 0x000fce0000000f00 */
.L_x_48:
        /* <DEDUP_REMOVED lines=24> */
.L_x_47:
[----:B------:R-:W-:Y:S01]  /*20a0*/  BSSY.RECONVERGENT B0, `(.L_x_49) ;  /* 0x0000019000007945 */ /* 0x000fe20003800200 */
[----:B------:R-:W-:-:S07]  /*20b0*/  IMAD.MOV.U32 R15, RZ, RZ, RZ ;  /* 0x000000ffff0f7224 */ /* 0x000fce00078e00ff */
.L_x_50:
        /* <DEDUP_REMOVED lines=24> */
.L_x_49:
[----:B------:R-:W-:Y:S01]  /*2240*/  IADD3 R6, P0, PT, R4, 0x8, RZ ;  /* 0x0000000804067810 */ /* 0x000fe20007f1e0ff */
[----:B------:R-:W-:Y:S01]  /*2250*/  BSSY.RECONVERGENT B0, `(.L_x_51) ;  /* 0x000001c000007945 */ /* 0x000fe20003800200 */
[----:B------:R-:W-:-:S03]  /*2260*/  IMAD.MOV.U32 R0, RZ, RZ, RZ ;  /* 0x000000ffff007224 */ /* 0x000fc600078e00ff */
[----:B------:R-:W-:-:S08]  /*2270*/  IMAD.X R15, RZ, RZ, R5, P0 ;  /* 0x000000ffff0f7224 */ /* 0x000fd000000e0605 */
.L_x_52:
        /* <DEDUP_REMOVED lines=14> */
[----:B------:R-:W-:Y:S01]  /*2360*/  LOP3.LUT R12, R12, 0x55555555, R19, 0x78, !PT ;  /* 0x555555550c0c7812 */ /* 0x000fe200078e7813 */
[C---:B------:R-:W-:Y:S01]  /*2370*/  IMAD.SHL.U32 R15, R19.reuse, 0x2, RZ ;  /* 0x00000002130f7824 */ /* 0x040fe200078e00ff */
[--C-:B------:R-:W-:Y:S02]  /*2380*/  SHF.L.U64.HI R17, R19, 0x1, R6.reuse ;  /* 0x0000000113117819 */ /* 0x100fe40000010206 */
[----:B------:R-:W-:Y:S02]  /*2390*/  LOP3.LUT R13, R13, 0x55555555, R6, 0x78, !PT ;  /* 0x555555550d0d7812 */ /* 0x000fe400078e7806 */
[----:B------:R-:W-:Y:S02]  /*23a0*/  LOP3.LUT R10, R10, 0xaaaaaaaa, R15, 0x78, !PT ;  /* 0xaaaaaaaa0a0a7812 */ /* 0x000fe400078e780f */
[----:B------:R-:W-:Y:S01]  /*23b0*/  LOP3.LUT R11, R11, 0xaaaaaaaa, R17, 0x78, !PT ;  /* 0xaaaaaaaa0b0b7812 */ /* 0x000fe200078e7811 */
[----:B------:R1:W-:Y:S01]  /*23c0*/  STG.E.64 desc[UR4][R8.64], R12 ;  /* 0x0000000c08007986 */ /* 0x0003e2000c101b04 */
[----:B------:R-:W-:-:S03]  /*23d0*/  IADD3 R6, P1, PT, R8, 0x10, RZ ;  /* 0x0000001008067810 */ /* 0x000fc60007f3e0ff */
[----:B------:R1:W-:Y:S01]  /*23e0*/  STG.E.64 desc[UR6][R8.64+-0x8], R10 ;  /* 0xfffff80a08007986 */ /* 0x0003e2000c101b06 */
[----:B------:R-:W-:Y:S01]  /*23f0*/  IADD3.X R15, PT, PT, RZ, R9, RZ, P1, !PT ;  /* 0x00000009ff0f7210 */ /* 0x000fe20000ffe4ff */
[----:B------:R-:W-:Y:S08]  /*2400*/  @!P0 BRA `(.L_x_52) ;  /* 0xfffffffc009c8947 */ /* 0x000ff0000383ffff */
[----:B------:R-:W-:Y:S05]  /*2410*/  BSYNC.RECONVERGENT B0 ;  /* 0x0000000000007941 */ /* 0x000fea0003800200 */
.L_x_51:
[----:B------:R-:W2:Y:S02]  /*2420*/  LDCU UR4, c[0x0][0x3a4] ;  /* 0x00007480ff0477ac */ /* 0x000ea40008000800 */
[----:B--2---:R-:W-:-:S13]  /*2430*/  ISETP.NE.AND P0, PT, RZ, UR4, PT ;  /* 0x00000004ff007c0c */ /* 0x004fda000bf05270 */
[----:B------:R-:W-:Y:S05]  /*2440*/  @!P0 EXIT ;  /* 0x000000000000894d */ /* 0x000fea0003800000 */
[----:B------:R-:W-:Y:S01]  /*2450*/  UISETP.GE.U32.AND UP0, UPT, UR4, 0x10, UPT ;  /* 0x000000100400788c */ /* 0x000fe2000bf06070 */
[----:B-1----:R-:W-:-:S08]  /*2460*/  IMAD.MOV.U32 R9, RZ, RZ, RZ ;  /* 0x000000ffff097224 */ /* 0x002fd000078e00ff */
[----:B------:R-:W-:Y:S05]  /*2470*/  BRA.U !UP0, `(.L_x_53) ;  /* 0x0000000508907547 */ /* 0x000fea000b800000 */
[----:B------:R-:W-:Y:S01]  /*2480*/  ULOP3.LUT UR4, UR4, 0xfffffff0, URZ, 0xc0, !UPT ;  /* 0xfffffff004047892 */ /* 0x000fe2000f8ec0ff */
[----:B------:R-:W-:Y:S01]  /*2490*/  IADD3 R26, P0, PT, R4, 0x40, RZ ;  /* 0x00000040041a7810 */ /* 0x000fe20007f1e0ff */
[----:B------:R-:W-:Y:S01]  /*24a0*/  BSSY.RECONVERGENT B0, `(.L_x_54) ;  /* 0x000005e000007945 */ /* 0x000fe20003800200 */
[----:B------:R-:W-:Y:S01]  /*24b0*/  IADD3 R17, PT, PT, R16, UR36, R3 ;  /* 0x0000002410117c10 */ /* 0x000fe2000fffe003 */
[----:B------:R-:W-:Y:S01]  /*24c0*/  UIADD3 UR4, UPT, UPT, -UR4, URZ, URZ ;  /* 0x000000ff04047290 */ /* 0x000fe2000fffe1ff */
[----:B------:R-:W-:Y:S02]  /*24d0*/  IMAD.IADD R0, R2, 0x1, R7 ;  /* 0x0000000102007824 */ /* 0x000fe400078e0207 */
[----:B------:R-:W-:Y:S02]  /*24e0*/  IMAD.X R27, RZ, RZ, R5, P0 ;  /* 0x000000ffff1b7224 */ /* 0x000fe400000e0605 */
        /* <DEDUP_REMOVED lines=12> */
[----:B------:R-:W-:Y:S02]  /*25b0*/  IMAD.IADD R19, R2, 0x1, -R3 ;  /* 0x0000000102137824 */ /* 0x000fe400078e0a03 */
[----:B------:R-:W-:-:S02]  /*25c0*/  IMAD.MOV.U32 R15, RZ, RZ, R2 ;  /* 0x000000ffff0f7224 */ /* 0x000fc400078e0002 */
[----:B------:R-:W-:-:S07]  /*25d0*/  IMAD.U32 R5, RZ, RZ, UR4 ;  /* 0x00000004ff057e24 */ /* 0x000fce000f8e00ff */
.L_x_55:
[----:B------:R-:W-:Y:S01]  /*25e0*/  R2UR UR4, R20 ;  /* 0x00000000140472ca */ /* 0x000fe200000e0000 */
[----:B-1----:R-:W1:Y:S01]  /*25f0*/  LDC.64 R24, c[0x0][0x388] ;  /* 0x0000e200ff187b82 */ /* 0x002e620000000a00 */
[----:B------:R-:W-:-:S13]  /*2600*/  R2UR UR5, R21 ;  /* 0x00000000150572ca */ /* 0x000fda00000e0000 */
[----:B------:R-:W2:Y:S01]  /*2610*/  LDG.E.64 R28, desc[UR4][R26.64+-0x40] ;  /* 0xffffc0041a1c7981 */ /* 0x000ea2000c1e1b00 */
[----:B------:R-:W-:Y:S02]  /*2620*/  R2UR UR6, R20 ;  /* 0x00000000140672ca */ /* 0x000fe400000e0000 */
        /* <DEDUP_REMOVED lines=47> */
[----:B------:R2:W3:Y:S01]  /*2920*/  LDG.E.64 R36, desc[UR6][R26.64+0x38] ;  /* 0x000038061a247981 */ /* 0x0004e2000c1e1b00 */
[----:B------:R-:W-:Y:S01]  /*2930*/  IMAD.WIDE.U32 R24, R13, 0x8, R24 ;  /* 0x000000080d187825 */ /* 0x000fe200078e0018 */
[C---:B------:R-:W-:Y:S02]  /*2940*/  LEA R15, R3.reuse, R15, 0x4 ;  /* 0x0000000f030f7211 */ /* 0x040fe400078e20ff */
[C---:B------:R-:W-:Y:S01]  /*2950*/  LEA R9, R3.reuse, R9, 0x4 ;  /* 0x0000000903097211 */ /* 0x040fe200078e20ff */
[----:B------:R-:W-:-:S02]  /*2960*/  IMAD R19, R3, 0x10, R19 ;  /* 0x0000001003137824 */ /* 0x000fc400078e0213 */
[C---:B------:R-:W-:Y:S02]  /*2970*/  IMAD R17, R3.reuse, 0x10, R17 ;  /* 0x0000001003117824 */ /* 0x040fe400078e0211 */
[C---:B------:R-:W-:Y:S01]  /*2980*/  IMAD R0, R3.reuse, 0x10, R0 ;  /* 0x0000001003007824 */ /* 0x040fe200078e0200 */
[----:B--2---:R-:W-:Y:S01]  /*2990*/  IADD3 R26, P1, PT, R26, 0x80, RZ ;  /* 0x000000801a1a7810 */ /* 0x004fe20007f3e0ff */
[C---:B------:R-:W-:Y:S02]  /*29a0*/  IMAD R4, R3.reuse, 0x10, R4 ;  /* 0x0000001003047824 */ /* 0x040fe400078e0204 */
[C---:B------:R-:W-:Y:S02]  /*29b0*/  IMAD R6, R3.reuse, 0x10, R6 ;  /* 0x0000001003067824 */ /* 0x040fe400078e0206 */
[----:B------:R-:W-:Y:S02]  /*29c0*/  IMAD.X R27, RZ, RZ, R27, P1 ;  /* 0x000000ffff1b7224 */ /* 0x000fe400008e061b */
        /* <DEDUP_REMOVED lines=8> */
[----:B------:R-:W-:Y:S01]  /*2a50*/  IMAD R13, R3, 0x10, R13 ;  /* 0x00000010030d7824 */ /* 0x000fe200078e020d */
[----:B---3--:R1:W-:Y:S01]  /*2a60*/  STG.E.64 desc[UR4][R24.64], R36 ;  /* 0x0000002418007986 */ /* 0x0083e2000c101b04 */
[----:B------:R-:W-:Y:S05]  /*2a70*/  @P0 BRA `(.L_x_55) ;  /* 0xfffffff800d80947 */ /* 0x000fea000383ffff */
[----:B------:R-:W-:Y:S05]  /*2a80*/  BSYNC.RECONVERGENT B0 ;  /* 0x0000000000007941 */ /* 0x000fea0003800200 */
.L_x_54:
[----:B------:R-:W2:Y:S02]  /*2a90*/  LDCU UR4, c[0x0][0x3a4] ;  /* 0x00007480ff0477ac */ /* 0x000ea40008000800 */
[----:B--2---:R-:W-:-:S06]  /*2aa0*/  ULOP3.LUT UR4, UR4, 0xfffffff0, URZ, 0xc0, !UPT ;  /* 0xfffffff004047892 */ /* 0x004fcc000f8ec0ff */
[----:B------:R-:W-:-:S07]  /*2ab0*/  IMAD.U32 R9, RZ, RZ, UR4 ;  /* 0x00000004ff097e24 */ /* 0x000fce000f8e00ff */
.L_x_53:
[----:B------:R-:W2:Y:S02]  /*2ac0*/  LDC R8, c[0x0][0x3a4] ;  /* 0x0000e900ff087b82 */ /* 0x000ea40000000800 */
[----:B--2---:R-:W-:-:S13]  /*2ad0*/  LOP3.LUT P0, R6, R8, 0xf, RZ, 0xc0, !PT ;  /* 0x0000000f08067812 */ /* 0x004fda000780c0ff */
[----:B------:R-:W-:Y:S05]  /*2ae0*/  @!P0 EXIT ;  /* 0x000000000000894d */ /* 0x000fea0003800000 */
[----:B------:R-:W2:Y:S01]  /*2af0*/  LDC.64 R4, c[0x0][0x398] ;  /* 0x0000e600ff047b82 */ /* 0x000ea20000000a00 */
[----:B------:R-:W-:Y:S01]  /*2b00*/  ISETP.GE.U32.AND P0, PT, R6, 0x8, PT ;  /* 0x000000080600780c */ /* 0x000fe20003f06070 */
[----:B------:R-:W-:Y:S01]  /*2b10*/  IMAD.IADD R0, R2, 0x1, -R3 ;  /* 0x0000000102007824 */ /* 0x000fe200078e0a03 */
[----:B------:R-:W-:-:S03]  /*2b20*/  LOP3.LUT R26, R8, 0x7, RZ, 0xc0, !PT ;  /* 0x00000007081a7812 */ /* 0x000fc600078ec0ff */
[----:B------:R-:W-:Y:S01]  /*2b30*/  IMAD.SHL.U32 R7, R0, 0x40, RZ ;  /* 0x0000004000077824 */ /* 0x000fe200078e00ff */
[----:B------:R-:W-:-:S03]  /*2b40*/  ISETP.NE.AND P1, PT, R26, RZ, PT ;  /* 0x000000ff1a00720c */ /* 0x000fc60003f25270 */
[----:B--2---:R-:W-:-:S04]  /*2b50*/  IMAD.WIDE R4, R7, 0x8, R4 ;  /* 0x0000000807047825 */ /* 0x004fc800078e0204 */
[----:B------:R-:W-:Y:S06]  /*2b60*/  @!P0 BRA `(.L_x_56) ;  /* 0x00000000009c8947 */ /* 0x000fec0003800000 */
[----:B------:R-:W-:Y:S01]  /*2b70*/  R2UR UR4, R20 ;  /* 0x00000000140472ca */ /* 0x000fe200000e0000 */
[----:B------:R-:W-:Y:S01]  /*2b80*/  IMAD.WIDE.U32 R10, R9, 0x8, R4 ;  /* 0x00000008090a7825 */ /* 0x000fe200078e0004 */
[----:B------:R-:W-:Y:S01]  /*2b90*/  R2UR UR5, R21 ;  /* 0x00000000150572ca */ /* 0x000fe200000e0000 */
[----:B------:R-:W2:-:S12]  /*2ba0*/  LDC.64 R6, c[0x0][0x388] ;  /* 0x0000e200ff067b82 */ /* 0x000e980000000a00 */
[----:B------:R-:W3:Y:S01]  /*2bb0*/  LDG.E.64 R12, desc[UR4][R10.64] ;  /* 0x000000040a0c7981 */ /* 0x000ee2000c1e1b00 */
[----:B------:R-:W-:Y:S01]  /*2bc0*/  R2UR UR6, R20 ;  /* 0x00000000140672ca */ /* 0x000fe200000e0000 */
[----:B------:R-:W-:Y:S01]  /*2bd0*/  IMAD R15, R3, R9, R0 ;  /* 0x00000009030f7224 */ /* 0x000fe200078e0200 */
[----:B------:R-:W-:-:S03]  /*2be0*/  R2UR UR7, R21 ;  /* 0x00000000150772ca */ /* 0x000fc600000e0000 */
[----:B--2---:R-:W-:-:S05]  /*2bf0*/  IMAD.WIDE.U32 R14, R15, 0x8, R6 ;  /* 0x000000080f0e7825 */ /* 0x004fca00078e0006 */
[----:B---3--:R2:W-:Y:S05]  /*2c00*/  STG.E.64 desc[UR4][R14.64], R12 ;  /* 0x0000000c0e007986 */ /* 0x0085ea000c101b04 */
[----:B------:R-:W3:Y:S01]  /*2c10*/  LDG.E.64 R16, desc[UR6][R10.64+0x8] ;  /* 0x000008060a107981 */ /* 0x000ee2000c1e1b00 */
[----:B------:R-:W-:-:S04]  /*2c20*/  IMAD R27, R3, R9, R2 ;  /* 0x00000009031b7224 */ /* 0x000fc800078e0202 */
[----:B------:R-:W-:-:S05]  /*2c30*/  IMAD.WIDE.U32 R18, R27, 0x8, R6 ;  /* 0x000000081b127825 */ /* 0x000fca00078e0006 */
[----:B---3--:R3:W-:Y:S04]  /*2c40*/  STG.E.64 desc[UR4][R18.64], R16 ;  /* 0x0000001012007986 */ /* 0x0087e8000c101b04 */
[----:B-1----:R-:W4:Y:S01]  /*2c50*/  LDG.E.64 R24, desc[UR6][R10.64+0x10] ;  /* 0x000010060a187981 */ /* 0x002f22000c1e1b00 */
[----:B------:R-:W-:-:S04]  /*2c60*/  IMAD.IADD R27, R3, 0x1, R27 ;  /* 0x00000001031b7824 */ /* 0x000fc800078e021b */
[----:B--2---:R-:W-:-:S05]  /*2c70*/  IMAD.WIDE.U32 R12, R27, 0x8, R6 ;  /* 0x000000081b0c7825 */ /* 0x004fca00078e0006 */
[----:B----4-:R1:W-:Y:S04]  /*2c80*/  STG.E.64 desc[UR4][R12.64], R24 ;  /* 0x000000180c007986 */ /* 0x0103e8000c101b04 */
[----:B------:R-:W2:Y:S01]  /*2c90*/  LDG.E.64 R14, desc[UR6][R10.64+0x18] ;  /* 0x000018060a0e7981 */ /* 0x000ea2000c1e1b00 */
[----:B------:R-:W-:-:S04]  /*2ca0*/  IMAD.IADD R27, R3, 0x1, R27 ;  /* 0x00000001031b7824 */ /* 0x000fc800078e021b */
[----:B---3--:R-:W-:-:S05]  /*2cb0*/  IMAD.WIDE.U32 R16, R27, 0x8, R6 ;  /* 0x000000081b107825 */ /* 0x008fca00078e0006 */
[----:B--2---:R2:W-:Y:S04]  /*2cc0*/  STG.E.64 desc[UR4][R16.64], R14 ;  /* 0x0000000e10007986 */ /* 0x0045e8000c101b04 */
        /* <DEDUP_REMOVED lines=13> */
[----:B------:R-:W-:Y:S01]  /*2da0*/  IMAD.IADD R27, R3, 0x1, R27 ;  /* 0x00000001031b7824 */ /* 0x000fe200078e021b */
[----:B------:R-:W-:-:S03]  /*2db0*/  IADD3 R9, PT, PT, R9, 0x8, RZ ;  /* 0x0000000809097810 */ /* 0x000fc60007ffe0ff */
[----:B------:R-:W-:-:S05]  /*2dc0*/  IMAD.WIDE.U32 R6, R27, 0x8, R6 ;  /* 0x000000081b067825 */ /* 0x000fca00078e0006 */
[----:B---3--:R2:W-:Y:S02]  /*2dd0*/  STG.E.64 desc[UR4][R6.64], R18 ;  /* 0x0000001206007986 */ /* 0x0085e4000c101b04 */
.L_x_56:
[----:B------:R-:W-:Y:S05]  /*2de0*/  @!P1 EXIT ;  /* 0x000000000000994d */ /* 0x000fea0003800000 */
[----:B------:R-:W-:Y:S02]  /*2df0*/  ISETP.GE.U32.AND P0, PT, R26, 0x4, PT ;  /* 0x000000041a00780c */ /* 0x000fe40003f06070 */
[----:B------:R-:W-:-:S04]  /*2e00*/  LOP3.LUT R8, R8, 0x3, RZ, 0xc0, !PT ;  /* 0x0000000308087812 */ /* 0x000fc800078ec0ff */
[----:B------:R-:W-:-:S07]  /*2e10*/  ISETP.NE.AND P1, PT, R8, RZ, PT ;  /* 0x000000ff0800720c */ /* 0x000fce0003f25270 */
[----:B------:R-:W-:Y:S06]  /*2e20*/  @!P0 BRA `(.L_x_57) ;  /* 0x00000000005c8947 */ /* 0x000fec0003800000 */
[----:B------:R-:W-:Y:S01]  /*2e30*/  R2UR UR4, R20 ;  /* 0x00000000140472ca */ /* 0x000fe200000e0000 */
[----:B--2---:R-:W-:Y:S01]  /*2e40*/  IMAD.WIDE.U32 R14, R9, 0x8, R4 ;  /* 0x00000008090e7825 */ /* 0x004fe200078e0004 */
        /* <DEDUP_REMOVED lines=12> */
[----:B------:R-:W4:Y:S01]  /*2f10*/  LDG.E.64 R12, desc[UR6][R14.64+0x10] ;  /* 0x000010060e0c7981 */ /* 0x000f22000c1e1b00 */
[----:B------:R-:W-:-:S04]  /*2f20*/  IMAD.IADD R0, R3, 0x1, R0 ;  /* 0x0000000103007824 */ /* 0x000fc800078e0200 */
[----:B--2---:R-:W-:-:S05]  /*2f30*/  IMAD.WIDE.U32 R16, R0, 0x8, R4 ;  /* 0x0000000800107825 */ /* 0x004fca00078e0004 */
[----:B----4-:R3:W-:Y:S04]  /*2f40*/  STG.E.64 desc[UR4][R16.64], R12 ;  /* 0x0000000c10007986 */ /* 0x0107e8000c101b04 */
[----:B------:R-:W2:Y:S01]  /*2f50*/  LDG.E.64 R6, desc[UR6][R14.64+0x18] ;  /* 0x000018060e067981 */ /* 0x000ea2000c1e1b00 */
[----:B-1----:R-:W-:Y:S02]  /*2f60*/  IMAD.IADD R25, R3, 0x1, R0 ;  /* 0x0000000103197824 */ /* 0x002fe400078e0200 */
[----:B------:R-:W-:Y:S02]  /*2f70*/  VIADD R9, R9, 0x4 ;  /* 0x0000000409097836 */ /* 0x000fe40000000000 */
[----:B------:R-:W-:-:S05]  /*2f80*/  IMAD.WIDE.U32 R4, R25, 0x8, R4 ;  /* 0x0000000819047825 */ /* 0x000fca00078e0004 */
[----:B--2---:R3:W-:Y:S02]  /*2f90*/  STG.E.64 desc[UR4][R4.64], R6 ;  /* 0x0000000604007986 */ /* 0x0047e4000c101b04 */
.L_x_57:
[----:B------:R-:W-:Y:S05]  /*2fa0*/  @!P1 EXIT ;  /* 0x000000000000994d */ /* 0x000fea0003800000 */
[----:B------:R-:W4:Y:S01]  /*2fb0*/  LDCU.64 UR4, c[0x0][0x398] ;  /* 0x00007300ff0477ac */ /* 0x000f220008000a00 */
[----:B---3--:R-:W3:Y:S01]  /*2fc0*/  LDC.64 R10, c[0x0][0x388] ;  /* 0x0000e200ff0a7b82 */ /* 0x008ee20000000a00 */
[----:B------:R-:W-:-:S04]  /*2fd0*/  IMAD.WIDE.U32 R22, R9, 0x8, R22 ;  /* 0x0000000809167825 */ /* 0x000fc800078e0016 */
[----:B------:R-:W-:Y:S02]  /*2fe0*/  VIADD R9, R9, 0xffffffff ;  /* 0xffffffff09097836 */ /* 0x000fe40000000000 */
[----:B------:R-:W-:Y:S02]  /*2ff0*/  IMAD.MOV R8, RZ, RZ, -R8 ;  /* 0x000000ffff087224 */ /* 0x000fe400078e0a08 */
[----:B------:R-:W-:Y:S01]  /*3000*/  IMAD R2, R3, R9, R2 ;  /* 0x0000000903027224 */ /* 0x000fe200078e0202 */
[----:B----4-:R-:W-:-:S04]  /*3010*/  IADD3 R0, P0, PT, R22, UR4, RZ ;  /* 0x0000000416007c10 */ /* 0x010fc8000ff1e0ff */
[----:B------:R-:W-:-:S09]  /*3020*/  IADD3.X R23, PT, PT, R23, UR5, RZ, P0, !PT ;  /* 0x0000000517177c10 */ /* 0x000fd200087fe4ff */
.L_x_58:
[----:B------:R-:W-:Y:S01]  /*3030*/  R2UR UR4, R20 ;  /* 0x00000000140472ca */ /* 0x000fe200000e0000 */
[----:B----4-:R-:W-:Y:S01]  /*3040*/  IMAD.MOV.U32 R4, RZ, RZ, R0 ;  /* 0x000000ffff047224 */ /* 0x010fe200078e0000 */
[----:B------:R-:W-:Y:S01]  /*3050*/  R2UR UR5, R21 ;  /* 0x00000000150572ca */ /* 0x000fe200000e0000 */
[----:B------:R-:W-:-:S12]  /*3060*/  IMAD.MOV.U32 R5, RZ, RZ, R23 ;  /* 0x000000ffff057224 */ /* 0x000fd800078e0017 */
[----:B------:R-:W4:Y:S01]  /*3070*/  LDG.E.64 R4, desc[UR4][R4.64] ;  /* 0x0000000404047981 */ /* 0x000f22000c1e1b00 */
[----:B------:R-:W-:Y:S01]  /*3080*/  VIADD R8, R8, 0x1 ;  /* 0x0000000108087836 */ /* 0x000fe20000000000 */
[----:B------:R-:W-:Y:S01]  /*3090*/  IADD3 R0, P1, PT, R0, 0x8, RZ ;  /* 0x0000000800007810 */ /* 0x000fe20007f3e0ff */
[----:B--23--:R-:W-:-:S03]  /*30a0*/  IMAD.WIDE.U32 R6, R2, 0x8, R10 ;  /* 0x0000000802067825 */ /* 0x00cfc600078e000a */
[----:B------:R-:W-:Y:S01]  /*30b0*/  ISETP.NE.AND P0, PT, R8, RZ, PT ;  /* 0x000000ff0800720c */ /* 0x000fe20003f05270 */
[----:B------:R-:W-:Y:S02]  /*30c0*/  IMAD.IADD R2, R3, 0x1, R2 ;  /* 0x0000000103027824 */ /* 0x000fe400078e0202 */
[----:B------:R-:W-:Y:S01]  /*30d0*/  IMAD.X R23, RZ, RZ, R23, P1 ;  /* 0x000000ffff177224 */ /* 0x000fe200008e0617 */
[----:B----4-:R4:W-:Y:S09]  /*30e0*/  STG.E.64 desc[UR4][R6.64], R4 ;  /* 0x0000000406007986 */ /* 0x0109f2000c101b04 */
[----:B------:R-:W-:Y:S05]  /*30f0*/  @P0 BRA `(.L_x_58) ;  /* 0xfffffffc00cc0947 */ /* 0x000fea000383ffff */
[----:B------:R-:W-:Y:S05]  /*3100*/  EXIT ;  /* 0x000000000000794d */ /* 0x000fea0003800000 */
.L_x_59:
        /* <DEDUP_REMOVED lines=15> */
.L_x_101:


//--------------------- .text.shared_u32_transpose_pack_u64 --------------------------
	.section	.text.shared_u32_transpose_pack_u64,"ax",@progbits
	.align	128
        .global         shared_u32_transpose_pack_u64
        .type           shared_u32_transpose_pack_u64,@function
        .size           shared_u32_transpose_pack_u64,(.L_x_102 - shared_u32_transpose_pack_u64)
        .other          shared_u32_transpose_pack_u64,@"STO_CUDA_ENTRY STV_DEFAULT"
shared_u32_transpose_pack_u64:
.text.shared_u32_transpose_pack_u64:
        /* <DEDUP_REMOVED lines=25> */
.L_x_60:
        /* <DEDUP_REMOVED lines=19> */
.L_x_61:
[----:B------:R-:W0:Y:S01]  /*02c0*/  LDCU UR5, c[0x0][0x3a0] ;  /* 0x00007400ff0577ac */ /* 0x000e220008000800 */
[----:B------:R-:W1:Y:S01]  /*02d0*/  LDC.64 R4, c[0x0][0x358] ;  /* 0x0000d600ff047b82 */ /* 0x000e620000000a00 */
[----:B------:R-:W-:Y:S01]  /*02e0*/  IMAD.MOV.U32 R0, RZ, RZ, R1 ;  /* 0x000000ffff007224 */ /* 0x000fe200078e0001 */
[----:B0-----:R-:W-:-:S04]  /*02f0*/  USHF.R.S32.HI UR4, URZ, 0x1f, UR5 ;  /* 0x0000001fff047899 */ /* 0x001fc80008011405 */
[----:B------:R-:W-:-:S04]  /*0300*/  ULEA.HI UR4, UR4, UR5, URZ, 0x6 ;  /* 0x0000000504047291 */ /* 0x000fc8000f8f30ff */
[----:B------:R-:W-:-:S06]  /*0310*/  USHF.R.S32.HI UR4, URZ, 0x6, UR4 ;  /* 0x00000006ff047899 */ /* 0x000fcc0008011404 */
[----:B------:R-:W-:-:S13]  /*0320*/  ISETP.GE.AND P0, PT, R16, UR4, PT ;  /* 0x0000000410007c0c */ /* 0x000fda000bf06270 */
[----:B------:R-:W-:Y:S05]  /*0330*/  @P0 BRA `(.L_x_62) ;  /* 0x0000004800580947 */ /* 0x000fea0003800000 */
[----:B------:R-:W0:Y:S01]  /*0340*/  S2R R15, SR_TID.X ;  /* 0x00000000000f7919 */ /* 0x000e220000002100 */
[----:B------:R-:W2:Y:S01]  /*0350*/  S2UR UR5, SR_CTAID.X ;  /* 0x00000000000579c3 */ /* 0x000ea20000002500 */
[----:B------:R-:W2:Y:S01]  /*0360*/  LDCU UR4, c[0x0][0x360] ;  /* 0x00006c00ff0477ac */ /* 0x000ea20008000800 */
[C---:B-1----:R-:W-:Y:S02]  /*0370*/  R2UR UR6, R4.reuse ;  /* 0x00000000040672ca */ /* 0x042fe400000e0000 */
[C---:B------:R-:W-:Y:S02]  /*0380*/  R2UR UR7, R5.reuse ;  /* 0x00000000050772ca */ /* 0x040fe400000e0000 */
[----:B------:R-:W-:Y:S02]  /*0390*/  R2UR UR8, R4 ;  /* 0x00000000040872ca */ /* 0x000fe400000e0000 */
[----:B------:R-:W1:Y:S01]  /*03a0*/  LDC.64 R28, c[0x0][0x390] ;  /* 0x0000e400ff1c7b82 */ /* 0x000e620000000a00 */
[----:B------:R-:W-:-:S02]  /*03b0*/  R2UR UR9, R5 ;  /* 0x00000000050972ca */ /* 0x000fc400000e0000 */
[C---:B------:R-:W-:Y:S02]  /*03c0*/  R2UR UR12, R4.reuse ;  /* 0x00000000040c72ca */ /* 0x040fe400000e0000 */
[C---:B------:R-:W-:Y:S02]  /*03d0*/  R2UR UR13, R5.reuse ;  /* 0x00000000050d72ca */ /* 0x040fe400000e0000 */
[C---:B------:R-:W-:Y:S02]  /*03e0*/  R2UR UR14, R4.reuse ;  /* 0x00000000040e72ca */ /* 0x040fe400000e0000 */
[C---:B------:R-:W-:Y:S02]  /*03f0*/  R2UR UR15, R5.reuse ;  /* 0x00000000050f72ca */ /* 0x040fe400000e0000 */
[----:B------:R-:W-:Y:S02]  /*0400*/  R2UR UR10, R4 ;  /* 0x00000000040a72ca */ /* 0x000fe400000e0000 */
[----:B------:R-:W-:Y:S01]  /*0410*/  R2UR UR11, R5 ;  /* 0x00000000050b72ca */ /* 0x000fe200000e0000 */
[----:B--2---:R-:W-:-:S06]  /*0420*/  UIMAD UR4, UR5, UR4, URZ ;  /* 0x00000004050472a4 */ /* 0x004fcc000f8e02ff */
[----:B0-----:R-:W-:-:S04]  /*0430*/  VIADD R15, R15, UR4 ;  /* 0x000000040f0f7c36 */ /* 0x001fc80008000000 */
[----:B------:R-:W-:-:S04]  /*0440*/  IMAD.SHL.U32 R3, R15, 0x40, RZ ;  /* 0x000000400f037824 */ /* 0x000fc800078e00ff */
[----:B-1----:R-:W-:-:S05]  /*0450*/  IMAD.WIDE R28, R3, 0x4, R28 ;  /* 0x00000004031c7825 */ /* 0x002fca00078e021c */
[----:B------:R-:W2:Y:S01]  /*0460*/  LDG.E R6, desc[UR6][R28.64] ;  /* 0x000000061c067981 */ /* 0x000ea2000c1e1900 */
[----:B------:R-:W0:Y:S03]  /*0470*/  LDCU.64 UR6, c[0x0][0x358] ;  /* 0x00006b00ff0677ac */ /* 0x000e260008000a00 */
[----:B------:R-:W2:Y:S04]  /*0480*/  LDG.E R7, desc[UR8][R28.64+0x80] ;  /* 0x000080081c077981 */ /* 0x000ea8000c1e1900 */
[----:B------:R-:W3:Y:S04]  /*0490*/  LDG.E R61, desc[UR12][R28.64+0x40] ;  /* 0x0000400c1c3d7981 */ /* 0x000ee8000c1e1900 */
[----:B------:R-:W4:Y:S04]  /*04a0*/  LDG.E R63, desc[UR14][R28.64+0xc0] ;  /* 0x0000c00e1c3f7981 */ /* 0x000f28000c1e1900 */
[----:B------:R-:W5:Y:S04]  /*04b0*/  LDG.E R43, desc[UR10][R28.64+0x20] ;  /* 0x0000200a1c2b7981 */ /* 0x000f68000c1e1900 */
[----:B------:R-:W5:Y:S04]  /*04c0*/  LDG.E R10, desc[UR8][R28.64+0xa0] ;  /* 0x0000a0081c0a7981 */ /* 0x000f68000c1e1900 */
[----:B0-----:R-:W5:Y:S04]  /*04d0*/  LDG.E R60, desc[UR6][R28.64+0x60] ;  /* 0x000060061c3c7981 */ /* 0x001f68000c1e1900 */
[----:B------:R-:W5:Y:S04]  /*04e0*/  LDG.E R59, desc[UR6][R28.64+0xe0] ;  /* 0x0000e0061c3b7981 */ /* 0x000f68000c1e1900 */
        /* <DEDUP_REMOVED lines=38> */
[----:B------:R-:W5:Y:S01]  /*0750*/  LDG.E R35, desc[UR6][R28.64+0x74] ;  /* 0x000074061c237981 */ /* 0x000f62000c1e1900 */
[----:B------:R-:W0:Y:S03]  /*0760*/  LDCU.64 UR8, c[0x0][0x358] ;  /* 0x00006b00ff0877ac */ /* 0x000e260008000a00 */
[----:B------:R-:W5:Y:S01]  /*0770*/  LDG.E R41, desc[UR6][R28.64+0xf4] ;  /* 0x0000f4061c297981 */ /* 0x000f62000c1e1900 */
[----:B------:R-:W-:-:S02]  /*0780*/  R2UR UR16, R4 ;  /* 0x00000000041072ca */ /* 0x000fc400000e0000 */
[C---:B------:R-:W-:Y:S02]  /*0790*/  R2UR UR18, R4.reuse ;  /* 0x00000000041272ca */ /* 0x040fe400000e0000 */
[C---:B------:R-:W-:Y:S02]  /*07a0*/  R2UR UR20, R4.reuse ;  /* 0x00000000041472ca */ /* 0x040fe400000e0000 */
[C---:B------:R-:W-:Y:S02]  /*07b0*/  R2UR UR22, R4.reuse ;  /* 0x00000000041672ca */ /* 0x040fe400000e0000 */
[----:B------:R-:W-:Y:S02]  /*07c0*/  R2UR UR24, R4 ;  /* 0x00000000041872ca */ /* 0x000fe400000e0000 */
[C---:B------:R-:W-:Y:S02]  /*07d0*/  R2UR UR17, R5.reuse ;  /* 0x00000000051172ca */ /* 0x040fe400000e0000 */
[----:B------:R-:W-:-:S02]  /*07e0*/  R2UR UR19, R5 ;  /* 0x00000000051372ca */ /* 0x000fc400000e0000 */
[C---:B------:R-:W-:Y:S01]  /*07f0*/  R2UR UR21, R5.reuse ;  /* 0x00000000051572ca */ /* 0x040fe200000e0000 */
[----:B0-----:R-:W5:Y:S01]  /*0800*/  LDG.E R31, desc[UR8][R28.64+0x58] ;  /* 0x000058081c1f7981 */ /* 0x001f62000c1e1900 */
[C---:B------:R-:W-:Y:S02]  /*0810*/  R2UR UR23, R5.reuse ;  /* 0x00000000051772ca */ /* 0x040fe400000e0000 */
[----:B------:R-:W-:Y:S02]  /*0820*/  R2UR UR25, R5 ;  /* 0x00000000051972ca */ /* 0x000fe400000e0000 */
[--C-:B--2---:R-:W-:Y:S02]  /*0830*/  SHF.R.U64 R24, R6, 0x10, R7.reuse ;  /* 0x0000001006187819 */ /* 0x104fe40000001207 */
[----:B------:R-:W-:Y:S02]  /*0840*/  SHF.R.U32.HI R26, RZ, 0x10, R7 ;  /* 0x00000010ff1a7819 */ /* 0x000fe40000011607 */
[----:B---3--:R-:W-:-:S02]  /*0850*/  LOP3.LUT R24, R24, R61, RZ, 0x3c, !PT ;  /* 0x0000003d18187212 */ /* 0x008fc400078e3cff */
[----:B----4-:R-:W-:-:S04]  /*0860*/  LOP3.LUT R26, R26, R63, RZ, 0x3c, !PT ;  /* 0x0000003f1a1a7212 */ /* 0x010fc800078e3cff */
[----:B------:R-:W-:Y:S02]  /*0870*/  SHF.L.U64.HI R14, R24, 0x10, R26 ;  /* 0x00000010180e7819 */ /* 0x000fe4000001021a */
[----:B-----5:R-:W-:-:S04]  /*0880*/  SHF.R.U64 R25, R43, 0x10, R10 ;  /* 0x000000102b197819 */ /* 0x020fc8000000120a */
[----:B------:R-:W-:Y:S01]  /*0890*/  LOP3.LUT R25, R25, R60, RZ, 0x3c, !PT ;  /* 0x0000003c19197212 */ /* 0x000fe200078e3cff */
[----:B------:R-:W-:Y:S01]  /*08a0*/  IMAD.U32 R9, R24, 0x10000, RZ ;  /* 0x0001000018097824 */ /* 0x000fe200078e00ff */
[----:B------:R-:W-:Y:S02]  /*08b0*/  LOP3.LUT R7, R7, 0xffff0000, R14, 0x78, !PT ;  /* 0xffff000007077812 */ /* 0x000fe400078e780e */
[----:B------:R-:W-:Y:S01]  /*08c0*/  SHF.R.U32.HI R18, RZ, 0x10, R10 ;  /* 0x00000010ff127819 */ /* 0x000fe2000001160a */
[----:B------:R-:W-:Y:S01]  /*08d0*/  IMAD.U32 R14, R25, 0x10000, RZ ;  /* 0x00010000190e7824 */ /* 0x000fe200078e00ff */
[----:B------:R-:W-:Y:S02]  /*08e0*/  LOP3.LUT R6, R6, 0xffff0000, R9, 0x78, !PT ;  /* 0xffff000006067812 */ /* 0x000fe400078e7809 */
[----:B------:R-:W-:Y:S01]  /*08f0*/  LOP3.LUT R4, R18, R59, RZ, 0x3c, !PT ;  /* 0x0000003b12047212 */ /* 0x000fe200078e3cff */
[----:B------:R-:W2:Y:S01]  /*0900*/  LDG.E R9, desc[UR10][R28.64+0x18] ;  /* 0x0000180a1c097981 */ /* 0x000ea2000c1e1900 */
[----:B------:R-:W-:-:S02]  /*0910*/  LOP3.LUT R43, R43, 0xffff0000, R14, 0x78, !PT ;  /* 0xffff00002b2b7812 */ /* 0x000fc400078e780e */
[----:B------:R-:W-:Y:S01]  /*0920*/  SHF.L.U64.HI R5, R25, 0x10, R4 ;  /* 0x0000001019057819 */ /* 0x000fe20000010204 */
[----:B------:R-:W2:Y:S01]  /*0930*/  LDG.E R14, desc[UR12][R28.64+0x98] ;  /* 0x0000980c1c0e7981 */ /* 0x000ea2000c1e1900 */
[----:B------:R-:W-:Y:S02]  /*0940*/  SHF.R.U64 R18, R6, 0x8, R7 ;  /* 0x0000000806127819 */ /* 0x000fe40000001207 */
[----:B------:R-:W-:Y:S02]  /*0950*/  LOP3.LUT R64, R10, 0xffff0000, R5, 0x78, !PT ;  /* 0xffff00000a407812 */ /* 0x000fe400078e7805 */
[----:B------:R-:W-:Y:S02]  /*0960*/  SHF.R.U32.HI R10, RZ, 0x8, R7 ;  /* 0x00000008ff0a7819 */ /* 0x000fe40000011607 */
[----:B------:R-:W-:Y:S02]  /*0970*/  LOP3.LUT R18, R18, R43, RZ, 0x3c, !PT ;  /* 0x0000002b12127212 */ /* 0x000fe400078e3cff */
[----:B------:R-:W-:-:S02]  /*0980*/  LOP3.LUT R60, R60, 0xffff, R25, 0x78, !PT ;  /* 0x0000ffff3c3c7812 */ /* 0x000fc400078e7819 */
[----:B------:R-:W-:Y:S02]  /*0990*/  LOP3.LUT R25, R10, R64, RZ, 0x3c, !PT ;  /* 0x000000400a197212 */ /* 0x000fe400078e3cff */
[----:B------:R-:W3:Y:S01]  /*09a0*/  LDG.E R10, desc[UR6][R28.64+0xd8] ;  /* 0x0000d8061c0a7981 */ /* 0x000ee2000c1e1900 */
[C---:B------:R-:W-:Y:S01]  /*09b0*/  IMAD.SHL.U32 R5, R18.reuse, 0x100, RZ ;  /* 0x0000010012057824 */ /* 0x040fe200078e00ff */
[----:B------:R-:W-:Y:S02]  /*09c0*/  LOP3.LUT R43, R43, 0xff00ff, R18, 0x78, !PT ;  /* 0x00ff00ff2b2b7812 */ /* 0x000fe400078e7812 */
[--C-:B------:R-:W-:Y:S02]  /*09d0*/  SHF.L.U64.HI R18, R18, 0x8, R25.reuse ;  /* 0x0000000812127819 */ /* 0x100fe40000010219 */
[----:B------:R-:W-:Y:S02]  /*09e0*/  LOP3.LUT R64, R64, 0xff00ff, R25, 0x78, !PT ;  /* 0x00ff00ff40407812 */ /* 0x000fe400078e7819 */
[----:B------:R-:W-:Y:S01]  /*09f0*/  LOP3.LUT R7, R7, 0xff00ff00, R18, 0x78, !PT ;  /* 0xff00ff0007077812 */ /* 0x000fe200078e7812 */
[----:B------:R-:W4:Y:S01]  /*0a00*/  LDG.E R25, desc[UR18][R28.64+0x38] ;  /* 0x000038121c197981 */ /* 0x000f22000c1e1900 */
[----:B------:R-:W-:-:S03]  /*0a10*/  LOP3.LUT R63, R63, 0xffff, R26, 0x78, !PT ;  /* 0x0000ffff3f3f7812 */ /* 0x000fc600078e781a */
[----:B------:R-:W4:Y:S01]  /*0a20*/  LDG.E R18, desc[UR20][R28.64+0xb8] ;  /* 0x0000b8141c127981 */ /* 0x000f22000c1e1900 */
[----:B------:R-:W-:Y:S02]  /*0a30*/  LOP3.LUT R6, R6, 0xff00ff00, R5, 0x78, !PT ;  /* 0xff00ff0006067812 */ /* 0x000fe400078e7805 */
[----:B------:R-:W-:Y:S01]  /*0a40*/  LOP3.LUT R61, R61, 0xffff, R24, 0x78, !PT ;  /* 0x0000ffff3d3d7812 */ /* 0x000fe200078e7818 */
[----:B------:R-:W5:Y:S01]  /*0a50*/  LDG.E R26, desc[UR6][R28.64+0x78] ;  /* 0x000078061c1a7981 */ /* 0x000f62000c1e1900 */
[--C-:B------:R-:W-:Y:S02]  /*0a60*/  SHF.R.U64 R5, R47, 0x10, R42.reuse ;  /* 0x000000102f057819 */ /* 0x100fe4000000122a */
[----:B------:R-:W-:Y:S02]  /*0a70*/  SHF.R.U32.HI R24, RZ, 0x10, R42 ;  /* 0x00000010ff187819 */ /* 0x000fe4000001162a */
[----:B------:R-:W-:Y:S02]  /*0a80*/  LOP3.LUT R5, R5, R56, RZ, 0x3c, !PT ;  /* 0x0000003805057212 */ /* 0x000fe400078e3cff */
[----:B------:R-:W-:-:S02]  /*0a90*/  LOP3.LUT R24, R24, R57, RZ, 0x3c, !PT ;  /* 0x0000003918187212 */ /* 0x000fc400078e3cff */
[----:B------:R-:W-:Y:S01]  /*0aa0*/  LOP3.LUT R59, R59, 0xffff, R4, 0x78, !PT ;  /* 0x0000ffff3b3b7812 */ /* 0x000fe200078e7804 */
[----:B------:R-:W-:Y:S01]  /*0ab0*/  IMAD.U32 R4, R5, 0x10000, RZ ;  /* 0x0001000005047824 */ /* 0x000fe200078e00ff */
[----:B------:R-:W-:Y:S02]  /*0ac0*/  LOP3.LUT R56, R56, 0xffff, R5, 0x78, !PT ;  /* 0x0000ffff38387812 */ /* 0x000fe400078e7805 */
[--C-:B------:R-:W-:Y:S02]  /*0ad0*/  LOP3.LUT R57, R57, 0xffff, R24.reuse, 0x78, !PT ;  /* 0x0000ffff39397812 */ /* 0x100fe400078e7818 */
[----:B------:R-:W-:Y:S02]  /*0ae0*/  SHF.L.U64.HI R5, R5, 0x10, R24 ;  /* 0x0000001005057819 */ /* 0x000fe40000010218 */
[----:B------:R-:W5:Y:S01]  /*0af0*/  LDG.E R24, desc[UR6][R28.64+0xf8] ;  /* 0x0000f8061c187981 */ /* 0x000f62000c1e1900 */
[--C-:B------:R-:W-:Y:S02]  /*0b00*/  SHF.R.U64 R44, R21, 0x10, R12.reuse ;  /* 0x00000010152c7819 */ /* 0x100fe4000000120c */
[----:B------:R-:W-:-:S02]  /*0b10*/  SHF.R.U32.HI R65, RZ, 0x10, R12 ;  /* 0x00000010ff417819 */ /* 0x000fc4000001160c */
[----:B------:R-:W-:Y:S02]  /*0b20*/  LOP3.LUT R44, R44, R55, RZ, 0x3c, !PT ;  /* 0x000000372c2c7212 */ /* 0x000fe400078e3cff */
[----:B------:R-:W-:Y:S02]  /*0b30*/  LOP3.LUT R5, R42, 0xffff0000, R5, 0x78, !PT ;  /* 0xffff00002a057812 */ /* 0x000fe400078e7805 */
[----:B------:R-:W-:Y:S01]  /*0b40*/  LOP3.LUT R65, R65, R62, RZ, 0x3c, !PT ;  /* 0x0000003e41417212 */ /* 0x000fe200078e3cff */
[C---:B------:R-:W-:Y:S01]  /*0b50*/  IMAD.U32 R42, R44.reuse, 0x10000, RZ ;  /* 0x000100002c2a7824 */ /* 0x040fe200078e00ff */
[----:B------:R-:W-:Y:S02]  /*0b60*/  LOP3.LUT R4, R47, 0xffff0000, R4, 0x78, !PT ;  /* 0xffff00002f047812 */ /* 0x000fe400078e7804 */
[----:B------:R-:W-:Y:S02]  /*0b70*/  SHF.L.U64.HI R47, R44, 0x10, R65 ;  /* 0x000000102c2f7819 */ /* 0x000fe40000010241 */
[----:B------:R-:W-:-:S02]  /*0b80*/  LOP3.LUT R21, R21, 0xffff0000, R42, 0x78, !PT ;  /* 0xffff000015157812 */ /* 0x000fc400078e782a */
[----:B------:R-:W-:Y:S02]  /*0b90*/  SHF.R.U64 R42, R4, 0x8, R5 ;  /* 0x00000008042a7819 */ /* 0x000fe40000001205 */
[----:B------:R-:W-:Y:S02]  /*0ba0*/  LOP3.LUT R55, R55, 0xffff, R44, 0x78, !PT ;  /* 0x0000ffff37377812 */ /* 0x000fe400078e782c */
[----:B------:R-:W-:Y:S02]  /*0bb0*/  LOP3.LUT R62, R62, 0xffff, R65, 0x78, !PT ;  /* 0x0000ffff3e3e7812 */ /* 0x000fe400078e7841 */
[----:B------:R-:W-:Y:S02]  /*0bc0*/  LOP3.LUT R44, R12, 0xffff0000, R47, 0x78, !PT ;  /* 0xffff00000c2c7812 */ /* 0x000fe400078e782f */
[----:B------:R-:W-:Y:S02]  /*0bd0*/  SHF.R.U32.HI R65, RZ, 0x8, R5 ;  /* 0x00000008ff417819 */ /* 0x000fe40000011605 */
[----:B------:R-:W-:-:S02]  /*0be0*/  LOP3.LUT R42, R42, R21, RZ, 0x3c, !PT ;  /* 0x000000152a2a7212 */ /* 0x000fc400078e3cff */
[----:B------:R-:W-:Y:S02]  /*0bf0*/  LOP3.LUT R65, R65, R44, RZ, 0x3c, !PT ;  /* 0x0000002c41417212 */ /* 0x000fe400078e3cff */
[----:B------:R-:W-:Y:S01]  /*0c00*/  LOP3.LUT R12, R21, 0xff00ff, R42, 0x78, !PT ;  /* 0x00ff00ff150c7812 */ /* 0x000fe200078e782a */
[C---:B------:R-:W-:Y:S01]  /*0c10*/  IMAD.SHL.U32 R47, R42.reuse, 0x100, RZ ;  /* 0x000001002a2f7824 */ /* 0x040fe200078e00ff */
[--C-:B------:R-:W-:Y:S02]  /*0c20*/  SHF.L.U64.HI R42, R42, 0x8, R65.reuse ;  /* 0x000000082a2a7819 */ /* 0x100fe40000010241 */
[----:B------:R-:W-:Y:S02]  /*0c30*/  LOP3.LUT R21, R44, 0xff00ff, R65, 0x78, !PT ;  /* 0x00ff00ff2c157812 */ /* 0x000fe400078e7841 */
[----:B------:R-:W-:-:S04]  /*0c40*/  SHF.R.U64 R65, R30, 0x10, R13 ;  /* 0x000000101e417819 */ /* 0x000fc8000000120d */
[----:B------:R-:W-:Y:S02]  /*0c50*/  LOP3.LUT R65, R65, R32, RZ, 0x3c, !PT ;  /* 0x0000002041417212 */ /* 0x000fe400078e3cff */
[----:B------:R-:W-:Y:S02]  /*0c60*/  SHF.R.U32.HI R67, RZ, 0x10, R13 ;  /* 0x00000010ff437819 */ /* 0x000fe4000001160d */
[----:B------:R-:W-:Y:S01]  /*0c70*/  LOP3.LUT R4, R4, 0xff00ff00, R47, 0x78, !PT ;  /* 0xff00ff0004047812 */ /* 0x000fe200078e782f */
[----:B------:R-:W-:Y:S01]  /*0c80*/  IMAD.U32 R47, R65, 0x10000, RZ ;  /* 0x00010000412f7824 */ /* 0x000fe200078e00ff */
[----:B------:R-:W-:Y:S02]  /*0c90*/  LOP3.LUT R44, R67, R54, RZ, 0x3c, !PT ;  /* 0x00000036432c7212 */ /* 0x000fe400078e3cff */
[----:B------:R-:W-:Y:S02]  /*0ca0*/  LOP3.LUT R5, R5, 0xff00ff00, R42, 0x78, !PT ;  /* 0xff00ff0005057812 */ /* 0x000fe400078e782a */
[----:B------:R-:W-:-:S02]  /*0cb0*/  LOP3.LUT R47, R30, 0xffff0000, R47, 0x78, !PT ;  /* 0xffff00001e2f7812 */ /* 0x000fc400078e782f */
[----:B------:R-:W-:Y:S02]  /*0cc0*/  LOP3.LUT R30, R32, 0xffff, R65, 0x78, !PT ;  /* 0x0000ffff201e7812 */ /* 0x000fe400078e7841 */
[----:B------:R-:W-:Y:S02]  /*0cd0*/  SHF.L.U64.HI R42, R65, 0x10, R44 ;  /* 0x00000010412a7819 */ /* 0x000fe4000001022c */
[----:B------:R-:W-:-:S04]  /*0ce0*/  SHF.R.U64 R65, R23, 0x10, R2 ;  /* 0x0000001017417819 */ /* 0x000fc80000001202 */
[----:B------:R-:W-:Y:S02]  /*0cf0*/  LOP3.LUT R65, R65, R58, RZ, 0x3c, !PT ;  /* 0x0000003a41417212 */ /* 0x000fe400078e3cff */
[----:B------:R-:W-:-:S03]  /*0d00*/  LOP3.LUT R54, R54, 0xffff, R44, 0x78, !PT ;  /* 0x0000ffff36367812 */ /* 0x000fc600078e782c */
[----:B------:R-:W-:Y:S01]  /*0d10*/  IMAD.U32 R32, R65, 0x10000, RZ ;  /* 0x0001000041207824 */ /* 0x000fe200078e00ff */
[----:B------:R-:W-:Y:S02]  /*0d20*/  LOP3.LUT R42, R13, 0xffff0000, R42, 0x78, !PT ;  /* 0xffff00000d2a7812 */ /* 0x000fe400078e782a */
[----:B------:R-:W-:Y:S02]  /*0d30*/  SHF.R.U32.HI R44, RZ, 0x10, R2 ;  /* 0x00000010ff2c7819 */ /* 0x000fe40000011602 */
[----:B------:R-:W-:Y:S02]  /*0d40*/  LOP3.LUT R13, R23, 0xffff0000, R32, 0x78, !PT ;  /* 0xffff0000170d7812 */ /* 0x000fe400078e7820 */
[----:B------:R-:W-:Y:S02]  /*0d50*/  LOP3.LUT R44, R44, R53, RZ, 0x3c, !PT ;  /* 0x000000352c2c7212 */ /* 0x000fe400078e3cff */
[----:B------:R-:W-:Y:S02]  /*0d60*/  SHF.R.U64 R32, R47, 0x8, R42 ;  /* 0x000000082f207819 */ /* 0x000fe4000000122a */
[----:B------:R-:W-:-:S02]  /*0d70*/  SHF.L.U64.HI R23, R65, 0x10, R44 ;  /* 0x0000001041177819 */ /* 0x000fc4000001022c */
[----:B------:R-:W-:Y:S02]  /*0d80*/  LOP3.LUT R32, R32, R13, RZ, 0x3c, !PT ;  /* 0x0000000d20207212 */ /* 0x000fe400078e3cff */
[----:B------:R-:W-:Y:S02]  /*0d90*/  LOP3.LUT R53, R53, 0xffff, R44, 0x78, !PT ;  /* 0x0000ffff35357812 */ /* 0x000fe400078e782c */
[----:B------:R-:W-:Y:S01]  /*0da0*/  LOP3.LUT R44, R2, 0xffff0000, R23, 0x78, !PT ;  /* 0xffff0000022c7812 */ /* 0x000fe200078e7817 */
[----:B------:R-:W-:Y:S01]  /*0db0*/  IMAD.SHL.U32 R2, R32, 0x100, RZ ;  /* 0x0000010020027824 */ /* 0x000fe200078e00ff */
[----:B------:R-:W-:Y:S02]  /*0dc0*/  LOP3.LUT R58, R58, 0xffff, R65, 0x78, !PT ;  /* 0x0000ffff3a3a7812 */ /* 0x000fe400078e7841 */
[----:B------:R-:W-:Y:S02]  /*0dd0*/  SHF.R.U32.HI R65, RZ, 0x8, R42 ;  /* 0x00000008ff417819 */ /* 0x000fe4000001162a */
[----:B------:R-:W-:-:S02]  /*0de0*/  LOP3.LUT R2, R47, 0xff00ff00, R2, 0x78, !PT ;  /* 0xff00ff002f027812 */ /* 0x000fc400078e7802 */
[----:B------:R-:W-:Y:S02]  /*0df0*/  LOP3.LUT R65, R65, R44, RZ, 0x3c, !PT ;  /* 0x0000002c41417212 */ /* 0x000fe400078e3cff */
[----:B------:R-:W-:Y:S02]  /*0e00*/  SHF.R.U64 R47, R19, 0x10, R8 ;  /* 0x00000010132f7819 */ /* 0x000fe40000001208 */
[----:B------:R-:W-:Y:S02]  /*0e10*/  SHF.L.U64.HI R23, R32, 0x8, R65 ;  /* 0x0000000820177819 */ /* 0x000fe40000010241 */
[----:B------:R-:W-:Y:S02]  /*0e20*/  LOP3.LUT R47, R47, R34, RZ, 0x3c, !PT ;  /* 0x000000222f2f7212 */ /* 0x000fe400078e3cff */
[----:B------:R-:W-:Y:S02]  /*0e30*/  LOP3.LUT R23, R42, 0xff00ff00, R23, 0x78, !PT ;  /* 0xff00ff002a177812 */ /* 0x000fe400078e7817 */
[----:B------:R-:W-:Y:S01]  /*0e40*/  LOP3.LUT R13, R13, 0xff00ff, R32, 0x78, !PT ;  /* 0x00ff00ff0d0d7812 */ /* 0x000fe200078e7820 */
[----:B------:R-:W-:Y:S01]  /*0e50*/  IMAD.U32 R42, R47, 0x10000, RZ ;  /* 0x000100002f2a7824 */ /* 0x000fe200078e00ff */
[----:B------:R-:W-:-:S02]  /*0e60*/  LOP3.LUT R32, R44, 0xff00ff, R65, 0x78, !PT ;  /* 0x00ff00ff2c207812 */ /* 0x000fc400078e7841 */
[----:B------:R-:W-:Y:S02]  /*0e70*/  SHF.R.U32.HI R44, RZ, 0x10, R8 ;  /* 0x00000010ff2c7819 */ /* 0x000fe40000011608 */
[----:B------:R-:W-:Y:S02]  /*0e80*/  LOP3.LUT R19, R19, 0xffff0000, R42, 0x78, !PT ;  /* 0xffff000013137812 */ /* 0x000fe400078e782a */
[----:B------:R-:W-:Y:S02]  /*0e90*/  LOP3.LUT R44, R44, R37, RZ, 0x3c, !PT ;  /* 0x000000252c2c7212 */ /* 0x000fe400078e3cff */
[----:B------:R-:W-:Y:S02]  /*0ea0*/  SHF.R.U64 R42, R20, 0x10, R3 ;  /* 0x00000010142a7819 */ /* 0x000fe40000001203 */
[----:B------:R-:W-:Y:S02]  /*0eb0*/  LOP3.LUT R34, R34, 0xffff, R47, 0x78, !PT ;  /* 0x0000ffff22227812 */ /* 0x000fe400078e782f */
[----:B------:R-:W-:-:S02]  /*0ec0*/  SHF.L.U64.HI R47, R47, 0x10, R44 ;  /* 0x000000102f2f7819 */ /* 0x000fc4000001022c */
[----:B------:R-:W-:Y:S02]  /*0ed0*/  LOP3.LUT R37, R37, 0xffff, R44, 0x78, !PT ;  /* 0x0000ffff25257812 */ /* 0x000fe400078e782c */
[----:B------:R-:W-:Y:S02]  /*0ee0*/  LOP3.LUT R42, R42, R51, RZ, 0x3c, !PT ;  /* 0x000000332a2a7212 */ /* 0x000fe400078e3cff */
[----:B------:R-:W-:Y:S02]  /*0ef0*/  SHF.R.U32.HI R44, RZ, 0x10, R3 ;  /* 0x00000010ff2c7819 */ /* 0x000fe40000011603 */
[----:B------:R-:W-:Y:S01]  /*0f00*/  LOP3.LUT R8, R8, 0xffff0000, R47, 0x78, !PT ;  /* 0xffff000008087812 */ /* 0x000fe200078e782f */
[----:B------:R-:W-:Y:S01]  /*0f10*/  IMAD.U32 R47, R42, 0x10000, RZ ;  /* 0x000100002a2f7824 */ /* 0x000fe200078e00ff */
[----:B------:R-:W-:Y:S02]  /*0f20*/  LOP3.LUT R44, R44, R33, RZ, 0x3c, !PT ;  /* 0x000000212c2c7212 */ /* 0x000fe400078e3cff */
[----:B------:R-:W-:-:S02]  /*0f30*/  LOP3.LUT R51, R51, 0xffff, R42, 0x78, !PT ;  /* 0x0000ffff33337812 */ /* 0x000fc400078e782a */
[----:B------:R-:W-:Y:S02]  /*0f40*/  SHF.L.U64.HI R42, R42, 0x10, R44 ;  /* 0x000000102a2a7819 */ /* 0x000fe4000001022c */
[----:B------:R-:W-:Y:S02]  /*0f50*/  LOP3.LUT R20, R20, 0xffff0000, R47, 0x78, !PT ;  /* 0xffff000014147812 */ /* 0x000fe400078e782f */
[----:B------:R-:W-:Y:S02]  /*0f60*/  SHF.R.U64 R47, R19, 0x8, R8 ;  /* 0x00000008132f7819 */ /* 0x000fe40000001208 */
[----:B------:R-:W-:Y:S02]  /*0f70*/  LOP3.LUT R33, R33, 0xffff, R44, 0x78, !PT ;  /* 0x0000ffff21217812 */ /* 0x000fe400078e782c */
[----:B------:R-:W-:Y:S02]  /*0f80*/  LOP3.LUT R65, R3, 0xffff0000, R42, 0x78, !PT ;  /* 0xffff000003417812 */ /* 0x000fe400078e782a */
[----:B------:R-:W-:-:S02]  /*0f90*/  SHF.R.U32.HI R44, RZ, 0x8, R8 ;  /* 0x00000008ff2c7819 */ /* 0x000fc40000011608 */
[----:B------:R-:W-:Y:S02]  /*0fa0*/  LOP3.LUT R47, R47, R20, RZ, 0x3c, !PT ;  /* 0x000000142f2f7212 */ /* 0x000fe400078e3cff */
[----:B------:R-:W-:Y:S02]  /*0fb0*/  LOP3.LUT R44, R44, R65, RZ, 0x3c, !PT ;  /* 0x000000412c2c7212 */ /* 0x000fe400078e3cff */
[----:B------:R-:W-:Y:S01]  /*0fc0*/  LOP3.LUT R20, R20, 0xff00ff, R47, 0x78, !PT ;  /* 0x00ff00ff14147812 */ /* 0x000fe200078e782f */
[C---:B------:R-:W-:Y:S01]  /*0fd0*/  IMAD.SHL.U32 R42, R47.reuse, 0x100, RZ ;  /* 0x000001002f2a7824 */ /* 0x040fe200078e00ff */
[----:B------:R-:W-:-:S04]  /*0fe0*/  SHF.L.U64.HI R47, R47, 0x8, R44 ;  /* 0x000000082f2f7819 */ /* 0x000fc8000001022c */
[----:B------:R-:W-:Y:S02]  /*0ff0*/  LOP3.LUT R8, R8, 0xff00ff00, R47, 0x78, !PT ;  /* 0xff00ff0008087812 */ /* 0x000fe400078e782f */
[----:B------:R-:W-:Y:S02]  /*1000*/  LOP3.LUT R3, R19, 0xff00ff00, R42, 0x78, !PT ;  /* 0xff00ff0013037812 */ /* 0x000fe400078e782a */
[----:B------:R-:W-:Y:S02]  /*1010*/  SHF.R.U64 R47, R45, 0x10, R38 ;  /* 0x000000102d2f7819 */ /* 0x000fe40000001226 */
[----:B------:R-:W-:Y:S02]  /*1020*/  LOP3.LUT R19, R65, 0xff00ff, R44, 0x78, !PT ;  /* 0x00ff00ff41137812 */ /* 0x000fe400078e782c */
[----:B------:R-:W-:Y:S02]  /*1030*/  SHF.R.U32.HI R44, RZ, 0x10, R38 ;  /* 0x00000010ff2c7819 */ /* 0x000fe40000011626 */
[----:B------:R-:W-:-:S02]  /*1040*/  LOP3.LUT R47, R47, R50, RZ, 0x3c, !PT ;  /* 0x000000322f2f7212 */ /* 0x000fc400078e3cff */
[----:B------:R-:W-:Y:S02]  /*1050*/  LOP3.LUT R44, R44, R49, RZ, 0x3c, !PT ;  /* 0x000000312c2c7212 */ /* 0x000fe400078e3cff */
[----:B------:R-:W-:Y:S01]  /*1060*/  LOP3.LUT R50, R50, 0xffff, R47, 0x78, !PT ;  /* 0x0000ffff32327812 */ /* 0x000fe200078e782f */
[C---:B------:R-:W-:Y:S01]  /*1070*/  IMAD.U32 R42, R47.reuse, 0x10000, RZ ;  /* 0x000100002f2a7824 */ /* 0x040fe200078e00ff */
[----:B------:R-:W-:-:S04]  /*1080*/  SHF.L.U64.HI R47, R47, 0x10, R44 ;  /* 0x000000102f2f7819 */ /* 0x000fc8000001022c */
[----:B------:R-:W-:Y:S02]  /*1090*/  LOP3.LUT R38, R38, 0xffff0000, R47, 0x78, !PT ;  /* 0xffff000026267812 */ /* 0x000fe400078e782f */
[----:B------:R-:W-:-:S04]  /*10a0*/  SHF.R.U64 R47, R39, 0x10, R22 ;  /* 0x00000010272f7819 */ /* 0x000fc80000001216 */
[----:B------:R-:W-:Y:S02]  /*10b0*/  LOP3.LUT R47, R47, R52, RZ, 0x3c, !PT ;  /* 0x000000342f2f7212 */ /* 0x000fe400078e3cff */
[----:B------:R-:W-:Y:S02]  /*10c0*/  LOP3.LUT R45, R45, 0xffff0000, R42, 0x78, !PT ;  /* 0xffff00002d2d7812 */ /* 0x000fe400078e782a */
[----:B------:R-:W-:Y:S01]  /*10d0*/  LOP3.LUT R49, R49, 0xffff, R44, 0x78, !PT ;  /* 0x0000ffff31317812 */ /* 0x000fe200078e782c */
[----:B------:R-:W-:Y:S01]  /*10e0*/  IMAD.U32 R42, R47, 0x10000, RZ ;  /* 0x000100002f2a7824 */ /* 0x000fe200078e00ff */
[----:B------:R-:W-:-:S04]  /*10f0*/  SHF.R.U32.HI R44, RZ, 0x10, R22 ;  /* 0x00000010ff2c7819 */ /* 0x000fc80000011616 */
[----:B------:R-:W-:Y:S02]  /*1100*/  LOP3.LUT R39, R39, 0xffff0000, R42, 0x78, !PT ;  /* 0xffff000027277812 */ /* 0x000fe400078e782a */
[----:B------:R-:W-:Y:S02]  /*1110*/  LOP3.LUT R44, R44, R27, RZ, 0x3c, !PT ;  /* 0x0000001b2c2c7212 */ /* 0x000fe400078e3cff */
[----:B------:R-:W-:Y:S02]  /*1120*/  SHF.R.U64 R42, R45, 0x8, R38 ;  /* 0x000000082d2a7819 */ /* 0x000fe40000001226 */
[----:B------:R-:W-:Y:S02]  /*1130*/  LOP3.LUT R52, R52, 0xffff, R47, 0x78, !PT ;  /* 0x0000ffff34347812 */ /* 0x000fe400078e782f */
[----:B------:R-:W-:Y:S02]  /*1140*/  SHF.L.U64.HI R47, R47, 0x10, R44 ;  /* 0x000000102f2f7819 */ /* 0x000fe4000001022c */
[----:B------:R-:W-:-:S02]  /*1150*/  LOP3.LUT R42, R42, R39, RZ, 0x3c, !PT ;  /* 0x000000272a2a7212 */ /* 0x000fc400078e3cff */
[----:B------:R-:W-:-:S03]  /*1160*/  LOP3.LUT R66, R22, 0xffff0000, R47, 0x78, !PT ;  /* 0xffff000016427812 */ /* 0x000fc600078e782f */
[----:B------:R-:W-:Y:S01]  /*1170*/  IMAD.SHL.U32 R22, R42, 0x100, RZ ;  /* 0x000001002a167824 */ /* 0x000fe200078e00ff */
[----:B------:R-:W-:-:S04]  /*1180*/  SHF.R.U32.HI R47, RZ, 0x8, R38 ;  /* 0x00000008ff2f7819 */ /* 0x000fc80000011626 */
[----:B------:R-:W-:Y:S02]  /*1190*/  LOP3.LUT R22, R45, 0xff00ff00, R22, 0x78, !PT ;  /* 0xff00ff002d167812 */ /* 0x000fe400078e7816 */
[----:B------:R-:W-:Y:S02]  /*11a0*/  LOP3.LUT R47, R47, R66, RZ, 0x3c, !PT ;  /* 0x000000422f2f7212 */ /* 0x000fe400078e3cff */
[----:B------:R-:W-:Y:S02]  /*11b0*/  SHF.R.U64 R45, R36, 0x10, R11 ;  /* 0x00000010242d7819 */ /* 0x000fe4000000120b */
[----:B------:R-:W-:Y:S02]  /*11c0*/  LOP3.LUT R67, R39, 0xff00ff, R42, 0x78, !PT ;  /* 0x00ff00ff27437812 */ /* 0x000fe400078e782a */
[----:B------:R-:W-:Y:S02]  /*11d0*/  SHF.L.U64.HI R39, R42, 0x8, R47 ;  /* 0x000000082a277819 */ /* 0x000fe4000001022f */
[----:B------:R-:W-:-:S02]  /*11e0*/  LOP3.LUT R45, R45, R40, RZ, 0x3c, !PT ;  /* 0x000000282d2d7212 */ /* 0x000fc400078e3cff */
[----:B------:R-:W-:Y:S02]  /*11f0*/  LOP3.LUT R66, R66, 0xff00ff, R47, 0x78, !PT ;  /* 0x00ff00ff42427812 */ /* 0x000fe400078e782f */
[----:B------:R-:W-:Y:S02]  /*1200*/  SHF.R.U32.HI R47, RZ, 0x10, R11 ;  /* 0x00000010ff2f7819 */ /* 0x000fe4000001160b */
[----:B------:R-:W-:Y:S02]  /*1210*/  SHF.R.U64 R42, R17, 0x10, R16 ;  /* 0x00000010112a7819 */ /* 0x000fe40000001210 */
[----:B------:R-:W-:Y:S01]  /*1220*/  LOP3.LUT R46, R38, 0xff00ff00, R39, 0x78, !PT ;  /* 0xff00ff00262e7812 */ /* 0x000fe200078e7827 */
[----:B------:R-:W-:Y:S01]  /*1230*/  IMAD.U32 R39, R45, 0x10000, RZ ;  /* 0x000100002d277824 */ /* 0x000fe200078e00ff */
[----:B------:R-:W-:Y:S02]  /*1240*/  LOP3.LUT R38, R47, R48, RZ, 0x3c, !PT ;  /* 0x000000302f267212 */ /* 0x000fe400078e3cff */
[----:B------:R-:W-:-:S02]  /*1250*/  LOP3.LUT R42, R42, R35, RZ, 0x3c, !PT ;  /* 0x000000232a2a7212 */ /* 0x000fc400078e3cff */
[----:B------:R-:W-:Y:S02]  /*1260*/  LOP3.LUT R27, R27, 0xffff, R44, 0x78, !PT ;  /* 0x0000ffff1b1b7812 */ /* 0x000fe400078e782c */
[----:B------:R-:W-:Y:S02]  /*1270*/  LOP3.LUT R39, R36, 0xffff0000, R39, 0x78, !PT ;  /* 0xffff000024277812 */ /* 0x000fe400078e7827 */
[----:B------:R-:W-:Y:S02]  /*1280*/  SHF.R.U32.HI R44, RZ, 0x10, R16 ;  /* 0x00000010ff2c7819 */ /* 0x000fe40000011610 */
[--C-:B------:R-:W-:Y:S02]  /*1290*/  SHF.L.U64.HI R36, R45, 0x10, R38.reuse ;  /* 0x000000102d247819 */ /* 0x100fe40000010226 */
[----:B------:R-:W-:Y:S01]  /*12a0*/  LOP3.LUT R48, R48, 0xffff, R38, 0x78, !PT ;  /* 0x0000ffff30307812 */ /* 0x000fe200078e7826 */
[----:B------:R-:W-:Y:S01]  /*12b0*/  IMAD.U32 R38, R42, 0x10000, RZ ;  /* 0x000100002a267824 */ /* 0x000fe200078e00ff */
[----:B------:R-:W-:-:S02]  /*12c0*/  LOP3.LUT R44, R44, R41, RZ, 0x3c, !PT ;  /* 0x000000292c2c7212 */ /* 0x000fc400078e3cff */
[----:B------:R-:W-:Y:S02]  /*12d0*/  LOP3.LUT R36, R11, 0xffff0000, R36, 0x78, !PT ;  /* 0xffff00000b247812 */ /* 0x000fe400078e7824 */
[----:B------:R-:W-:Y:S02]  /*12e0*/  LOP3.LUT R65, R17, 0xffff0000, R38, 0x78, !PT ;  /* 0xffff000011417812 */ /* 0x000fe400078e7826 */
[----:B------:R-:W-:Y:S02]  /*12f0*/  SHF.L.U64.HI R17, R42, 0x10, R44 ;  /* 0x000000102a117819 */ /* 0x000fe4000001022c */
[----:B------:R-:W-:Y:S02]  /*1300*/  LOP3.LUT R40, R40, 0xffff, R45, 0x78, !PT ;  /* 0x0000ffff28287812 */ /* 0x000fe400078e782d */
[----:B------:R-:W-:Y:S02]  /*1310*/  LOP3.LUT R11, R35, 0xffff, R42, 0x78, !PT ;  /* 0x0000ffff230b7812 */ /* 0x000fe400078e782a */
[----:B------:R-:W-:-:S02]  /*1320*/  SHF.R.U64 R38, R39, 0x8, R36 ;  /* 0x0000000827267819 */ /* 0x000fc40000001224 */
[----:B------:R-:W-:Y:S02]  /*1330*/  LOP3.LUT R42, R16, 0xffff0000, R17, 0x78, !PT ;  /* 0xffff0000102a7812 */ /* 0x000fe400078e7811 */
[----:B------:R-:W-:Y:S02]  /*1340*/  SHF.R.U32.HI R45, RZ, 0x8, R36 ;  /* 0x00000008ff2d7819 */ /* 0x000fe40000011624 */
[----:B------:R-:W-:Y:S02]  /*1350*/  LOP3.LUT R38, R38, R65, RZ, 0x3c, !PT ;  /* 0x0000004126267212 */ /* 0x000fe400078e3cff */
[----:B------:R-:W-:Y:S02]  /*1360*/  LOP3.LUT R45, R45, R42, RZ, 0x3c, !PT ;  /* 0x0000002a2d2d7212 */ /* 0x000fe400078e3cff */
[----:B------:R-:W-:Y:S01]  /*1370*/  LOP3.LUT R65, R65, 0xff00ff, R38, 0x78, !PT ;  /* 0x00ff00ff41417812 */ /* 0x000fe200078e7826 */
[C---:B------:R-:W-:Y:S01]  /*1380*/  IMAD.SHL.U32 R16, R38.reuse, 0x100, RZ ;  /* 0x0000010026107824 */ /* 0x040fe200078e00ff */
[----:B------:R-:W-:-:S02]  /*1390*/  SHF.L.U64.HI R35, R38, 0x8, R45 ;  /* 0x0000000826237819 */ /* 0x000fc4000001022d */
[----:B--2---:R-:W-:Y:S02]  /*13a0*/  SHF.R.U64 R38, R9, 0x10, R14 ;  /* 0x0000001009267819 */ /* 0x004fe4000000120e */
[----:B------:R-:W-:Y:S02]  /*13b0*/  LOP3.LUT R17, R39, 0xff00ff00, R16, 0x78, !PT ;  /* 0xff00ff0027117812 */ /* 0x000fe400078e7810 */
[----:B------:R-:W-:Y:S02]  /*13c0*/  LOP3.LUT R38, R38, R31, RZ, 0x3c, !PT ;  /* 0x0000001f26267212 */ /* 0x000fe400078e3cff */
[----:B------:R-:W-:Y:S02]  /*13d0*/  LOP3.LUT R16, R36, 0xff00ff00, R35, 0x78, !PT ;  /* 0xff00ff0024107812 */ /* 0x000fe400078e7823 */
[----:B------:R-:W-:Y:S01]  /*13e0*/  SHF.R.U32.HI R35, RZ, 0x10, R14 ;  /* 0x00000010ff237819 */ /* 0x000fe2000001160e */
[----:B------:R-:W-:Y:S01]  /*13f0*/  IMAD.U32 R36, R38, 0x10000, RZ ;  /* 0x0001000026247824 */ /* 0x000fe200078e00ff */
[----:B------:R-:W-:-:S02]  /*1400*/  LOP3.LUT R42, R42, 0xff00ff, R45, 0x78, !PT ;  /* 0x00ff00ff2a2a7812 */ /* 0x000fc400078e782d */
[----:B---3--:R-:W-:Y:S02]  /*1410*/  LOP3.LUT R35, R35, R10, RZ, 0x3c, !PT ;  /* 0x0000000a23237212 */ /* 0x008fe400078e3cff */
[----:B------:R-:W-:Y:S02]  /*1420*/  LOP3.LUT R45, R9, 0xffff0000, R36, 0x78, !PT ;  /* 0xffff0000092d7812 */ /* 0x000fe400078e7824 */
[----:B------:R-:W-:Y:S02]  /*1430*/  LOP3.LUT R9, R31, 0xffff, R38, 0x78, !PT ;  /* 0x0000ffff1f097812 */ /* 0x000fe400078e7826 */
[----:B------:R-:W-:Y:S02]  /*1440*/  SHF.L.U64.HI R31, R38, 0x10, R35 ;  /* 0x00000010261f7819 */ /* 0x000fe40000010223 */
[----:B------:R-:W-:Y:S02]  /*1450*/  LOP3.LUT R41, R41, 0xffff, R44, 0x78, !PT ;  /* 0x0000ffff29297812 */ /* 0x000fe400078e782c */
[----:B------:R-:W-:-:S02]  /*1460*/  LOP3.LUT R44, R14, 0xffff0000, R31, 0x78, !PT ;  /* 0xffff00000e2c7812 */ /* 0x000fc400078e781f */
[----:B----4-:R-:W-:-:S04]  /*1470*/  SHF.R.U64 R31, R25, 0x10, R18 ;  /* 0x00000010191f7819 */ /* 0x010fc80000001212 */
[----:B-----5:R-:W-:Y:S02]  /*1480*/  LOP3.LUT R31, R31, R26, RZ, 0x3c, !PT ;  /* 0x0000001a1f1f7212 */ /* 0x020fe400078e3cff */
[----:B------:R-:W-:-:S03]  /*1490*/  LOP3.LUT R10, R10, 0xffff, R35, 0x78, !PT ;  /* 0x0000ffff0a0a7812 */ /* 0x000fc600078e7823 */
[----:B------:R-:W-:Y:S01]  /*14a0*/  IMAD.U32 R14, R31, 0x10000, RZ ;  /* 0x000100001f0e7824 */ /* 0x000fe200078e00ff */
[----:B------:R-:W-:-:S04]  /*14b0*/  SHF.R.U32.HI R35, RZ, 0x10, R18 ;  /* 0x00000010ff237819 */ /* 0x000fc80000011612 */
[----:B------:R-:W-:Y:S02]  /*14c0*/  LOP3.LUT R25, R25, 0xffff0000, R14, 0x78, !PT ;  /* 0xffff000019197812 */ /* 0x000fe400078e780e */
[----:B------:R-:W-:Y:S02]  /*14d0*/  LOP3.LUT R14, R26, 0xffff, R31, 0x78, !PT ;  /* 0x0000ffff1a0e7812 */ /* 0x000fe400078e781f */
[----:B------:R-:W-:Y:S02]  /*14e0*/  LOP3.LUT R35, R35, R24, RZ, 0x3c, !PT ;  /* 0x0000001823237212 */ /* 0x000fe400078e3cff */
[----:B------:R-:W-:Y:S02]  /*14f0*/  SHF.R.U64 R26, R45, 0x8, R44 ;  /* 0x000000082d1a7819 */ /* 0x000fe4000000122c */
[----:B------:R-:W-:Y:S02]  /*1500*/  SHF.L.U64.HI R31, R31, 0x10, R35 ;  /* 0x000000101f1f7819 */ /* 0x000fe40000010223 */
[----:B------:R-:W-:-:S02]  /*1510*/  LOP3.LUT R26, R26, R25, RZ, 0x3c, !PT ;  /* 0x000000191a1a7212 */ /* 0x000fc400078e3cff */
[----:B------:R-:W-:Y:S02]  /*1520*/  LOP3.LUT R36, R18, 0xffff0000, R31, 0x78, !PT ;  /* 0xffff000012247812 */ /* 0x000fe400078e781f */
[----:B------:R-:W-:Y:S01]  /*1530*/  SHF.R.U32.HI R39, RZ, 0x8, R44 ;  /* 0x00000008ff277819 */ /* 0x000fe2000001162c */
[----:B------:R-:W-:Y:S01]  /*1540*/  IMAD.SHL.U32 R18, R26, 0x100, RZ ;  /* 0x000001001a127824 */ /* 0x000fe200078e00ff */
[----:B------:R-:W2:Y:S02]  /*1550*/  LDG.E R31, desc[UR16][R28.64+0x9c] ;  /* 0x00009c101c1f7981 */ /* 0x000ea4000c1e1900 */
[----:B------:R-:W-:Y:S02]  /*1560*/  LOP3.LUT R39, R39, R36, RZ, 0x3c, !PT ;  /* 0x0000002427277212 */ /* 0x000fe400078e3cff */
[----:B------:R-:W-:Y:S02]  /*1570*/  LOP3.LUT R45, R45, 0xff00ff00, R18, 0x78, !PT ;  /* 0xff00ff002d2d7812 */ /* 0x000fe400078e7812 */
[----:B------:R-:W3:Y:S01]  /*1580*/  LDG.E R18, desc[UR14][R28.64+0x1c] ;  /* 0x00001c0e1c127981 */ /* 0x000ee2000c1e1900 */
[----:B------:R-:W-:-:S02]  /*1590*/  LOP3.LUT R24, R24, 0xffff, R35, 0x78, !PT ;  /* 0x0000ffff18187812 */ /* 0x000fc400078e7823 */
[--C-:B------:R-:W-:Y:S02]  /*15a0*/  LOP3.LUT R36, R36, 0xff00ff, R39.reuse, 0x78, !PT ;  /* 0x00ff00ff24247812 */ /* 0x100fe400078e7827 */
[----:B------:R-:W-:Y:S02]  /*15b0*/  LOP3.LUT R35, R25, 0xff00ff, R26, 0x78, !PT ;  /* 0x00ff00ff19237812 */ /* 0x000fe400078e781a */
[----:B------:R-:W-:Y:S01]  /*15c0*/  SHF.L.U64.HI R39, R26, 0x8, R39 ;  /* 0x000000081a277819 */ /* 0x000fe20000010227 */
[----:B------:R-:W4:Y:S04]  /*15d0*/  LDG.E R25, desc[UR6][R28.64+0x5c] ;  /* 0x00005c061c197981 */ /* 0x000f28000c1e1900 */
[----:B------:R-:W5:Y:S01]  /*15e0*/  LDG.E R26, desc[UR6][R28.64+0xdc] ;  /* 0x0000dc061c1a7981 */ /* 0x000f62000c1e1900 */
[----:B------:R-:W-:-:S02]  /*15f0*/  LOP3.LUT R44, R44, 0xff00ff00, R39, 0x78, !PT ;  /* 0xff00ff002c2c7812 */ /* 0x000fc400078e7827 */
[--C-:B--2---:R-:W-:Y:S02]  /*1600*/  SHF.R.U32.HI R39, RZ, 0x10, R31.reuse ;  /* 0x00000010ff277819 */ /* 0x104fe4000001161f */
[----:B---3--:R-:W-:-:S04]  /*1610*/  SHF.R.U64 R38, R18, 0x10, R31 ;  /* 0x0000001012267819 */ /* 0x008fc8000000121f */
[----:B----4-:R-:W-:Y:S02]  /*1620*/  LOP3.LUT R38, R38, R25, RZ, 0x3c, !PT ;  /* 0x0000001926267212 */ /* 0x010fe400078e3cff */
[----:B-----5:R-:W-:-:S04]  /*1630*/  LOP3.LUT R39, R39, R26, RZ, 0x3c, !PT ;  /* 0x0000001a27277212 */ /* 0x020fc800078e3cff */
[--C-:B------:R-:W-:Y:S02]  /*1640*/  LOP3.LUT R26, R26, 0xffff, R39.reuse, 0x78, !PT ;  /* 0x0000ffff1a1a7812 */ /* 0x100fe400078e7827 */
[C---:B------:R-:W-:Y:S01]  /*1650*/  SHF.L.U64.HI R68, R38.reuse, 0x10, R39 ;  /* 0x0000001026447819 */ /* 0x040fe20000010227 */
[----:B------:R-:W-:Y:S01]  /*1660*/  IMAD.U32 R39, R38, 0x10000, RZ ;  /* 0x0001000026277824 */ /* 0x000fe200078e00ff */
[----:B------:R-:W-:Y:S02]  /*1670*/  LOP3.LUT R25, R25, 0xffff, R38, 0x78, !PT ;  /* 0x0000ffff19197812 */ /* 0x000fe400078e7826 */
[----:B------:R-:W2:Y:S02]  /*1680*/  LDG.E R38, desc[UR24][R28.64+0xbc] ;  /* 0x0000bc181c267981 */ /* 0x000ea4000c1e1900 */
[----:B------:R-:W-:Y:S02]  /*1690*/  LOP3.LUT R18, R18, 0xffff0000, R39, 0x78, !PT ;  /* 0xffff000012127812 */ /* 0x000fe400078e7827 */
[----:B------:R-:W3:Y:S01]  /*16a0*/  LDG.E R39, desc[UR22][R28.64+0x3c] ;  /* 0x00003c161c277981 */ /* 0x000ee2000c1e1900 */
[----:B------:R-:W-:-:S03]  /*16b0*/  LOP3.LUT R31, R31, 0xffff0000, R68, 0x78, !PT ;  /* 0xffff00001f1f7812 */ /* 0x000fc600078e7844 */
[----:B------:R-:W4:Y:S04]  /*16c0*/  LDG.E R68, desc[UR6][R28.64+0x7c] ;  /* 0x00007c061c447981 */ /* 0x000f28000c1e1900 */
[----:B------:R0:W5:Y:S01]  /*16d0*/  LDG.E R29, desc[UR6][R28.64+0xfc] ;  /* 0x0000fc061c1d7981 */ /* 0x000162000c1e1900 */
[--C-:B--2---:R-:W-:Y:S02]  /*16e0*/  SHF.R.U32.HI R69, RZ, 0x10, R38.reuse ;  /* 0x00000010ff457819 */ /* 0x104fe40000011626 */
[----:B---3--:R-:W-:-:S04]  /*16f0*/  SHF.R.U64 R47, R39, 0x10, R38 ;  /* 0x00000010272f7819 */ /* 0x008fc80000001226 */
[----:B----4-:R-:W-:-:S04]  /*1700*/  LOP3.LUT R47, R47, R68, RZ, 0x3c, !PT ;  /* 0x000000442f2f7212 */ /* 0x010fc800078e3cff */
[----:B0-----:R-:W-:Y:S01]  /*1710*/  LOP3.LUT R28, R68, 0xffff, R47, 0x78, !PT ;  /* 0x0000ffff441c7812 */ /* 0x001fe200078e782f */
[----:B------:R-:W-:Y:S01]  /*1720*/  IMAD.U32 R68, R47, 0x10000, RZ ;  /* 0x000100002f447824 */ /* 0x000fe200078e00ff */
[----:B-----5:R-:W-:-:S04]  /*1730*/  LOP3.LUT R69, R69, R29, RZ, 0x3c, !PT ;  /* 0x0000001d45457212 */ /* 0x020fc800078e3cff */
[--C-:B------:R-:W-:Y:S02]  /*1740*/  LOP3.LUT R29, R29, 0xffff, R69.reuse, 0x78, !PT ;  /* 0x0000ffff1d1d7812 */ /* 0x100fe400078e7845 */
[----:B------:R-:W-:Y:S02]  /*1750*/  SHF.L.U64.HI R69, R47, 0x10, R69 ;  /* 0x000000102f457819 */ /* 0x000fe40000010245 */
[----:B------:R-:W-:Y:S02]  /*1760*/  LOP3.LUT R39, R39, 0xffff0000, R68, 0x78, !PT ;  /* 0xffff000027277812 */ /* 0x000fe400078e7844 */
[----:B------:R-:W-:Y:S02]  /*1770*/  LOP3.LUT R69, R38, 0xffff0000, R69, 0x78, !PT ;  /* 0xffff000026457812 */ /* 0x000fe400078e7845 */
[--C-:B------:R-:W-:Y:S02]  /*1780*/  SHF.R.U64 R38, R18, 0x8, R31.reuse ;  /* 0x0000000812267819 */ /* 0x100fe4000000121f */
[----:B------:R-:W-:-:S02]  /*1790*/  SHF.R.U32.HI R68, RZ, 0x8, R31 ;  /* 0x00000008ff447819 */ /* 0x000fc4000001161f */
[----:B------:R-:W-:Y:S02]  /*17a0*/  LOP3.LUT R47, R38, R39, RZ, 0x3c, !PT ;  /* 0x00000027262f7212 */ /* 0x000fe400078e3cff */
[----:B------:R-:W-:Y:S02]  /*17b0*/  LOP3.LUT R68, R68, R69, RZ, 0x3c, !PT ;  /* 0x0000004544447212 */ /* 0x000fe400078e3cff */
[----:B------:R-:W-:Y:S02]  /*17c0*/  LOP3.LUT R38, R39, 0xff00ff, R47, 0x78, !PT ;  /* 0x00ff00ff27267812 */ /* 0x000fe400078e782f */
[--C-:B------:R-:W-:Y:S02]  /*17d0*/  LOP3.LUT R39, R69, 0xff00ff, R68.reuse, 0x78, !PT ;  /* 0x00ff00ff45277812 */ /* 0x100fe400078e7844 */
[C---:B------:R-:W-:Y:S01]  /*17e0*/  SHF.L.U64.HI R68, R47.reuse, 0x8, R68 ;  /* 0x000000082f447819 */ /* 0x040fe20000010244 */
[----:B------:R-:W-:Y:S01]  /*17f0*/  IMAD.SHL.U32 R47, R47, 0x100, RZ ;  /* 0x000001002f2f7824 */ /* 0x000fe200078e00ff */
[----:B------:R-:W-:-:S04]  /*1800*/  SHF.R.U32.HI R69, RZ, 0x4, R7 ;  /* 0x00000004ff457819 */ /* 0x000fc80000011607 */
[----:B------:R-:W-:Y:S02]  /*1810*/  LOP3.LUT R18, R18, 0xff00ff00, R47, 0x78, !PT ;  /* 0xff00ff0012127812 */ /* 0x000fe400078e782f */
[----:B------:R-:W-:Y:S02]  /*1820*/  SHF.R.U64 R47, R6, 0x4, R7 ;  /* 0x00000004062f7819 */ /* 0x000fe40000001207 */
[----:B------:R-:W-:Y:S02]  /*1830*/  LOP3.LUT R31, R31, 0xff00ff00, R68, 0x78, !PT ;  /* 0xff00ff001f1f7812 */ /* 0x000fe400078e7844 */
[----:B------:R-:W-:Y:S02]  /*1840*/  LOP3.LUT R68, R69, R46, RZ, 0x3c, !PT ;  /* 0x0000002e45447212 */ /* 0x000fe400078e3cff */
[----:B------:R-:W-:Y:S02]  /*1850*/  LOP3.LUT R47, R47, R22, RZ, 0x3c, !PT ;  /* 0x000000162f2f7212 */ /* 0x000fe400078e3cff */
[----:B------:R-:W-:-:S02]  /*1860*/  LOP3.LUT R46, R46, 0xf0f0f0f, R68, 0x78, !PT ;  /* 0x0f0f0f0f2e2e7812 */ /* 0x000fc400078e7844 */
[C---:B------:R-:W-:Y:S02]  /*1870*/  SHF.L.U64.HI R68, R47.reuse, 0x4, R68 ;  /* 0x000000042f447819 */ /* 0x040fe40000010244 */
[----:B------:R-:W-:Y:S01]  /*1880*/  LOP3.LUT R22, R22, 0xf0f0f0f, R47, 0x78, !PT ;  /* 0x0f0f0f0f16167812 */ /* 0x000fe200078e782f */
[----:B------:R-:W-:Y:S01]  /*1890*/  IMAD.SHL.U32 R47, R47, 0x10, RZ ;  /* 0x000000102f2f7824 */ /* 0x000fe200078e00ff */
[----:B------:R-:W-:Y:S02]  /*18a0*/  LOP3.LUT R7, R7, 0xf0f0f0f0, R68, 0x78, !PT ;  /* 0xf0f0f0f007077812 */ /* 0x000fe400078e7844 */
[--C-:B------:R-:W-:Y:S02]  /*18b0*/  SHF.R.U64 R68, R4, 0x4, R5.reuse ;  /* 0x0000000404447819 */ /* 0x100fe40000001205 */
[----:B------:R-:W-:Y:S02]  /*18c0*/  SHF.R.U32.HI R69, RZ, 0x4, R5 ;  /* 0x00000004ff457819 */ /* 0x000fe40000011605 */
[----:B------:R-:W-:-:S02]  /*18d0*/  LOP3.LUT R6, R6, 0xf0f0f0f0, R47, 0x78, !PT ;  /* 0xf0f0f0f006067812 */ /* 0x000fc400078e782f */
[----:B------:R-:W-:Y:S02]  /*18e0*/  LOP3.LUT R47, R68, R17, RZ, 0x3c, !PT ;  /* 0x00000011442f7212 */ /* 0x000fe400078e3cff */
[----:B------:R-:W-:-:S04]  /*18f0*/  LOP3.LUT R68, R69, R16, RZ, 0x3c, !PT ;  /* 0x0000001045447212 */ /* 0x000fc800078e3cff */
[--C-:B------:R-:W-:Y:S02]  /*1900*/  LOP3.LUT R16, R16, 0xf0f0f0f, R68.reuse, 0x78, !PT ;  /* 0x0f0f0f0f10107812 */ /* 0x100fe400078e7844 */
[----:B------:R-:W-:Y:S02]  /*1910*/  SHF.L.U64.HI R68, R47, 0x4, R68 ;  /* 0x000000042f447819 */ /* 0x000fe40000010244 */
[----:B------:R-:W-:Y:S01]  /*1920*/  LOP3.LUT R17, R17, 0xf0f0f0f, R47, 0x78, !PT ;  /* 0x0f0f0f0f11117812 */ /* 0x000fe200078e782f */
[----:B------:R-:W-:Y:S01]  /*1930*/  IMAD.SHL.U32 R47, R47, 0x10, RZ ;  /* 0x000000102f2f7824 */ /* 0x000fe200078e00ff */
[----:B------:R-:W-:Y:S02]  /*1940*/  LOP3.LUT R5, R5, 0xf0f0f0f0, R68, 0x78, !PT ;  /* 0xf0f0f0f005057812 */ /* 0x000fe400078e7844 */
[--C-:B------:R-:W-:Y:S02]  /*1950*/  SHF.R.U64 R68, R2, 0x4, R23.reuse ;  /* 0x0000000402447819 */ /* 0x100fe40000001217 */
[----:B------:R-:W-:-:S02]  /*1960*/  SHF.R.U32.HI R69, RZ, 0x4, R23 ;  /* 0x00000004ff457819 */ /* 0x000fc40000011617 */
[----:B------:R-:W-:Y:S02]  /*1970*/  LOP3.LUT R4, R4, 0xf0f0f0f0, R47, 0x78, !PT ;  /* 0xf0f0f0f004047812 */ /* 0x000fe400078e782f */
[----:B------:R-:W-:Y:S02]  /*1980*/  LOP3.LUT R47, R68, R45, RZ, 0x3c, !PT ;  /* 0x0000002d442f7212 */ /* 0x000fe400078e3cff */
[----:B------:R-:W-:Y:S02]  /*1990*/  LOP3.LUT R68, R69, R44, RZ, 0x3c, !PT ;  /* 0x0000002c45447212 */ /* 0x000fe400078e3cff */
[----:B------:R-:W-:Y:S02]  /*19a0*/  LOP3.LUT R45, R45, 0xf0f0f0f, R47, 0x78, !PT ;  /* 0x0f0f0f0f2d2d7812 */ /* 0x000fe400078e782f */
[--C-:B------:R-:W-:Y:S02]  /*19b0*/  LOP3.LUT R44, R44, 0xf0f0f0f, R68.reuse, 0x78, !PT ;  /* 0x0f0f0f0f2c2c7812 */ /* 0x100fe400078e7844 */
[C---:B------:R-:W-:Y:S01]  /*19c0*/  SHF.L.U64.HI R68, R47.reuse, 0x4, R68 ;  /* 0x000000042f447819 */ /* 0x040fe20000010244 */
[----:B------:R-:W-:-:S03]  /*19d0*/  IMAD.SHL.U32 R47, R47, 0x10, RZ ;  /* 0x000000102f2f7824 */ /* 0x000fc600078e00ff */
[----:B------:R-:W-:Y:S02]  /*19e0*/  LOP3.LUT R23, R23, 0xf0f0f0f0, R68, 0x78, !PT ;  /* 0xf0f0f0f017177812 */ /* 0x000fe400078e7844 */
[----:B------:R-:W-:Y:S02]  /*19f0*/  LOP3.LUT R2, R2, 0xf0f0f0f0, R47, 0x78, !PT ;  /* 0xf0f0f0f002027812 */ /* 0x000fe400078e782f */
[--C-:B------:R-:W-:Y:S02]  /*1a00*/  SHF.R.U64 R47, R3, 0x4, R8.reuse ;  /* 0x00000004032f7819 */ /* 0x100fe40000001208 */
[----:B------:R-:W-:Y:S02]  /*1a10*/  SHF.R.U32.HI R68, RZ, 0x4, R8 ;  /* 0x00000004ff447819 */ /* 0x000fe40000011608 */
[----:B------:R-:W-:Y:S02]  /*1a20*/  LOP3.LUT R47, R47, R18, RZ, 0x3c, !PT ;  /* 0x000000122f2f7212 */ /* 0x000fe400078e3cff */
[----:B------:R-:W-:-:S04]  /*1a30*/  LOP3.LUT R68, R68, R31, RZ, 0x3c, !PT ;  /* 0x0000001f44447212 */ /* 0x000fc800078e3cff */
[--C-:B------:R-:W-:Y:S02]  /*1a40*/  LOP3.LUT R31, R31, 0xf0f0f0f, R68.reuse, 0x78, !PT ;  /* 0x0f0f0f0f1f1f7812 */ /* 0x100fe400078e7844 */
[C---:B------:R-:W-:Y:S01]  /*1a50*/  SHF.L.U64.HI R69, R47.reuse, 0x4, R68 ;  /* 0x000000042f457819 */ /* 0x040fe20000010244 */
[----:B------:R-:W-:Y:S01]  /*1a60*/  IMAD.SHL.U32 R68, R47, 0x10, RZ ;  /* 0x000000102f447824 */ /* 0x000fe200078e00ff */
[----:B------:R-:W-:Y:S02]  /*1a70*/  LOP3.LUT R18, R18, 0xf0f0f0f, R47, 0x78, !PT ;  /* 0x0f0f0f0f12127812 */ /* 0x000fe400078e782f */
[--C-:B------:R-:W-:Y:S02]  /*1a80*/  SHF.R.U64 R47, R6, 0x2, R7.reuse ;  /* 0x00000002062f7819 */ /* 0x100fe40000001207 */
[----:B------:R-:W-:Y:S02]  /*1a90*/  LOP3.LUT R3, R3, 0xf0f0f0f0, R68, 0x78, !PT ;  /* 0xf0f0f0f003037812 */ /* 0x000fe400078e7844 */
[----:B------:R-:W-:-:S02]  /*1aa0*/  SHF.R.U32.HI R68, RZ, 0x2, R7 ;  /* 0x00000002ff447819 */ /* 0x000fc40000011607 */
[----:B------:R-:W-:Y:S02]  /*1ab0*/  LOP3.LUT R47, R47, R2, RZ, 0x3c, !PT ;  /* 0x000000022f2f7212 */ /* 0x000fe400078e3cff */
[----:B------:R-:W-:-:S04]  /*1ac0*/  LOP3.LUT R68, R68, R23, RZ, 0x3c, !PT ;  /* 0x0000001744447212 */ /* 0x000fc800078e3cff */
[--C-:B------:R-:W-:Y:S02]  /*1ad0*/  LOP3.LUT R23, R23, 0x33333333, R68.reuse, 0x78, !PT ;  /* 0x3333333317177812 */ /* 0x100fe400078e7844 */
[C---:B------:R-:W-:Y:S02]  /*1ae0*/  SHF.L.U64.HI R68, R47.reuse, 0x2, R68 ;  /* 0x000000022f447819 */ /* 0x040fe40000010244 */
[----:B------:R-:W-:Y:S01]  /*1af0*/  LOP3.LUT R2, R2, 0x33333333, R47, 0x78, !PT ;  /* 0x3333333302027812 */ /* 0x000fe200078e782f */
[----:B------:R-:W-:Y:S01]  /*1b00*/  IMAD.SHL.U32 R47, R47, 0x4, RZ ;  /* 0x000000042f2f7824 */ /* 0x000fe200078e00ff */
[----:B------:R-:W-:Y:S02]  /*1b10*/  LOP3.LUT R7, R7, 0xcccccccc, R68, 0x78, !PT ;  /* 0xcccccccc07077812 */ /* 0x000fe400078e7844 */
[----:B------:R-:W-:Y:S02]  /*1b20*/  LOP3.LUT R8, R8, 0xf0f0f0f0, R69, 0x78, !PT ;  /* 0xf0f0f0f008087812 */ /* 0x000fe400078e7845 */
[----:B------:R-:W-:-:S02]  /*1b30*/  SHF.R.U64 R68, R4, 0x2, R5 ;  /* 0x0000000204447819 */ /* 0x000fc40000001205 */
[----:B------:R-:W-:Y:S02]  /*1b40*/  SHF.R.U32.HI R69, RZ, 0x2, R5 ;  /* 0x00000002ff457819 */ /* 0x000fe40000011605 */
[----:B------:R-:W-:Y:S02]  /*1b50*/  LOP3.LUT R6, R6, 0xcccccccc, R47, 0x78, !PT ;  /* 0xcccccccc06067812 */ /* 0x000fe400078e782f */
[----:B------:R-:W-:Y:S02]  /*1b60*/  LOP3.LUT R47, R68, R3, RZ, 0x3c, !PT ;  /* 0x00000003442f7212 */ /* 0x000fe400078e3cff */
[----:B------:R-:W-:Y:S02]  /*1b70*/  LOP3.LUT R68, R69, R8, RZ, 0x3c, !PT ;  /* 0x0000000845447212 */ /* 0x000fe400078e3cff */
[----:B------:R-:W-:Y:S02]  /*1b80*/  LOP3.LUT R3, R3, 0x33333333, R47, 0x78, !PT ;  /* 0x3333333303037812 */ /* 0x000fe400078e782f */
[----:B------:R-:W-:-:S02]  /*1b90*/  LOP3.LUT R8, R8, 0x33333333, R68, 0x78, !PT ;  /* 0x3333333308087812 */ /* 0x000fc400078e7844 */
[C---:B------:R-:W-:Y:S01]  /*1ba0*/  SHF.L.U64.HI R68, R47.reuse, 0x2, R68 ;  /* 0x000000022f447819 */ /* 0x040fe20000010244 */
[----:B------:R-:W-:-:S03]  /*1bb0*/  IMAD.SHL.U32 R47, R47, 0x4, RZ ;  /* 0x000000042f2f7824 */ /* 0x000fc600078e00ff */
[----:B------:R-:W-:Y:S02]  /*1bc0*/  LOP3.LUT R69, R5, 0xcccccccc, R68, 0x78, !PT ;  /* 0xcccccccc05457812 */ /* 0x000fe400078e7844 */
[----:B------:R-:W-:Y:S02]  /*1bd0*/  LOP3.LUT R4, R4, 0xcccccccc, R47, 0x78, !PT ;  /* 0xcccccccc04047812 */ /* 0x000fe400078e782f */
[--C-:B------:R-:W-:Y:S02]  /*1be0*/  SHF.R.U64 R47, R6, 0x1, R7.reuse ;  /* 0x00000001062f7819 */ /* 0x100fe40000001207 */
[----:B------:R-:W-:Y:S02]  /*1bf0*/  SHF.R.U32.HI R68, RZ, 0x1, R7 ;  /* 0x00000001ff447819 */ /* 0x000fe40000011607 */
[----:B------:R-:W-:Y:S02]  /*1c00*/  LOP3.LUT R47, R47, R4, RZ, 0x3c, !PT ;  /* 0x000000042f2f7212 */ /* 0x000fe400078e3cff */
[----:B------:R-:W-:-:S02]  /*1c10*/  LOP3.LUT R68, R68, R69, RZ, 0x3c, !PT ;  /* 0x0000004544447212 */ /* 0x000fc400078e3cff */
[----:B------:R-:W-:Y:S02]  /*1c20*/  LOP3.LUT R5, R4, 0x55555555, R47, 0x78, !PT ;  /* 0x5555555504057812 */ /* 0x000fe400078e782f */
[--C-:B------:R-:W-:Y:S02]  /*1c30*/  LOP3.LUT R4, R69, 0x55555555, R68.reuse, 0x78, !PT ;  /* 0x5555555545047812 */ /* 0x100fe400078e7844 */
[C---:B------:R-:W-:Y:S01]  /*1c40*/  SHF.L.U64.HI R68, R47.reuse, 0x1, R68 ;  /* 0x000000012f447819 */ /* 0x040fe20000010244 */
[----:B------:R-:W-:-:S03]  /*1c50*/  IMAD.SHL.U32 R47, R47, 0x2, RZ ;  /* 0x000000022f2f7824 */ /* 0x000fc600078e00ff */
[----:B------:R-:W-:Y:S02]  /*1c60*/  LOP3.LUT R68, R7, 0xaaaaaaaa, R68, 0x78, !PT ;  /* 0xaaaaaaaa07447812 */ /* 0x000fe400078e7844 */
[----:B------:R-:W-:Y:S01]  /*1c70*/  LOP3.LUT R47, R6, 0xaaaaaaaa, R47, 0x78, !PT ;  /* 0xaaaaaaaa062f7812 */ /* 0x000fe200078e782f */
[----:B------:R-:W-:Y:S02]  /*1c80*/  IMAD.MOV.U32 R6, RZ, RZ, R5 ;  /* 0x000000ffff067224 */ /* 0x000fe400078e0005 */
[----:B------:R-:W-:Y:S01]  /*1c90*/  IMAD.MOV.U32 R5, RZ, RZ, R68 ;  /* 0x000000ffff057224 */ /* 0x000fe200078e0044 */
[--C-:B------:R-:W-:Y:S01]  /*1ca0*/  SHF.R.U64 R68, R2, 0x1, R23.reuse ;  /* 0x0000000102447819 */ /* 0x100fe20000001217 */
[----:B------:R-:W-:Y:S01]  /*1cb0*/  IMAD.MOV.U32 R7, RZ, RZ, R4 ;  /* 0x000000ffff077224 */ /* 0x000fe200078e0004 */
[----:B------:R-:W-:Y:S01]  /*1cc0*/  SHF.R.U32.HI R69, RZ, 0x1, R23 ;  /* 0x00000001ff457819 */ /* 0x000fe20000011617 */
[----:B------:R-:W-:Y:S01]  /*1cd0*/  IMAD.MOV.U32 R4, RZ, RZ, R47 ;  /* 0x000000ffff047224 */ /* 0x000fe200078e002f */
[----:B------:R-:W-:-:S02]  /*1ce0*/  LOP3.LUT R68, R68, R3, RZ, 0x3c, !PT ;  /* 0x0000000344447212 */ /* 0x000fc400078e3cff */
[----:B------:R-:W-:Y:S02]  /*1cf0*/  LOP3.LUT R69, R69, R8, RZ, 0x3c, !PT ;  /* 0x0000000845457212 */ /* 0x000fe400078e3cff */
[----:B------:R0:W-:Y:S01]  /*1d00*/  STL.128 [R1], R4 ;  /* 0x0000000401007387 */ /* 0x0001e20000100c00 */
[----:B------:R-:W-:Y:S01]  /*1d10*/  IMAD.SHL.U32 R47, R68, 0x2, RZ ;  /* 0x00000002442f7824 */ /* 0x000fe200078e00ff */
[----:B------:R-:W-:Y:S02]  /*1d20*/  LOP3.LUT R3, R3, 0x55555555, R68, 0x78, !PT ;  /* 0x5555555503037812 */ /* 0x000fe400078e7844 */
[--C-:B------:R-:W-:Y:S02]  /*1d30*/  LOP3.LUT R8, R8, 0x55555555, R69.reuse, 0x78, !PT ;  /* 0x5555555508087812 */ /* 0x100fe400078e7845 */
[----:B0-----:R-:W-:Y:S02]  /*1d40*/  SHF.L.U64.HI R4, R68, 0x1, R69 ;  /* 0x0000000144047819 */ /* 0x001fe40000010245 */
[----:B------:R-:W-:-:S02]  /*1d50*/  SHF.R.U64 R68, R22, 0x2, R46 ;  /* 0x0000000216447819 */ /* 0x000fc4000000122e */
[----:B------:R-:W-:Y:S02]  /*1d60*/  SHF.R.U32.HI R7, RZ, 0x2, R46 ;  /* 0x00000002ff077819 */ /* 0x000fe4000001162e */
[----:B------:R-:W-:Y:S02]  /*1d70*/  LOP3.LUT R68, R68, R45, RZ, 0x3c, !PT ;  /* 0x0000002d44447212 */ /* 0x000fe400078e3cff */
[----:B------:R-:W-:Y:S02]  /*1d80*/  LOP3.LUT R7, R7, R44, RZ, 0x3c, !PT ;  /* 0x0000002c07077212 */ /* 0x000fe400078e3cff */
[--C-:B------:R-:W-:Y:S01]  /*1d90*/  SHF.R.U64 R69, R17, 0x2, R16.reuse ;  /* 0x0000000211457819 */ /* 0x100fe20000001210 */
[----:B------:R-:W-:Y:S01]  /*1da0*/  IMAD.SHL.U32 R5, R68, 0x4, RZ ;  /* 0x0000000444057824 */ /* 0x000fe200078e00ff */
[----:B------:R-:W-:Y:S02]  /*1db0*/  SHF.R.U32.HI R6, RZ, 0x2, R16 ;  /* 0x00000002ff067819 */ /* 0x000fe40000011610 */
[----:B------:R-:W-:-:S02]  /*1dc0*/  LOP3.LUT R44, R44, 0x33333333, R7, 0x78, !PT ;  /* 0x333333332c2c7812 */ /* 0x000fc400078e7807 */
[----:B------:R-:W-:Y:S02]  /*1dd0*/  SHF.L.U64.HI R7, R68, 0x2, R7 ;  /* 0x0000000244077819 */ /* 0x000fe40000010207 */
[----:B------:R-:W-:Y:S02]  /*1de0*/  LOP3.LUT R69, R69, R18, RZ, 0x3c, !PT ;  /* 0x0000001245457212 */ /* 0x000fe400078e3cff */
[----:B------:R-:W-:Y:S02]  /*1df0*/  LOP3.LUT R6, R6, R31, RZ, 0x3c, !PT ;  /* 0x0000001f06067212 */ /* 0x000fe400078e3cff */
[----:B------:R-:W-:Y:S02]  /*1e00*/  LOP3.LUT R5, R22, 0xcccccccc, R5, 0x78, !PT ;  /* 0xcccccccc16057812 */ /* 0x000fe400078e7805 */
[----:B------:R-:W-:Y:S02]  /*1e10*/  LOP3.LUT R22, R46, 0xcccccccc, R7, 0x78, !PT ;  /* 0xcccccccc2e167812 */ /* 0x000fe400078e7807 */
[----:B------:R-:W-:-:S02]  /*1e20*/  LOP3.LUT R46, R31, 0x33333333, R6, 0x78, !PT ;  /* 0x333333331f2e7812 */ /* 0x000fc400078e7806 */
[C---:B------:R-:W-:Y:S01]  /*1e30*/  SHF.L.U64.HI R7, R69.reuse, 0x2, R6 ;  /* 0x0000000245077819 */ /* 0x040fe20000010206 */
[----:B------:R-:W-:Y:S01]  /*1e40*/  IMAD.SHL.U32 R6, R69, 0x4, RZ ;  /* 0x0000000445067824 */ /* 0x000fe200078e00ff */
[----:B------:R-:W-:Y:S02]  /*1e50*/  LOP3.LUT R2, R2, 0xaaaaaaaa, R47, 0x78, !PT ;  /* 0xaaaaaaaa02027812 */ /* 0x000fe400078e782f */
[----:B------:R-:W-:Y:S02]  /*1e60*/  LOP3.LUT R47, R18, 0x33333333, R69, 0x78, !PT ;  /* 0x33333333122f7812 */ /* 0x000fe400078e7845 */
[----:B------:R-:W-:Y:S02]  /*1e70*/  LOP3.LUT R18, R16, 0xcccccccc, R7, 0x78, !PT ;  /* 0xcccccccc10127812 */ /* 0x000fe400078e7807 */
[----:B------:R-:W-:Y:S02]  /*1e80*/  SHF.R.U32.HI R31, RZ, 0x1, R22 ;  /* 0x00000001ff1f7819 */ /* 0x000fe40000011616 */
[----:B------:R-:W-:-:S02]  /*1e90*/  LOP3.LUT R17, R17, 0xcccccccc, R6, 0x78, !PT ;  /* 0xcccccccc11117812 */ /* 0x000fc400078e7806 */
[----:B------:R-:W-:Y:S02]  /*1ea0*/  SHF.R.U64 R16, R5, 0x1, R22 ;  /* 0x0000000105107819 */ /* 0x000fe40000001216 */
        /* <DEDUP_REMOVED lines=8> */
[----:B------:R-:W-:Y:S02]  /*1f30*/  LOP3.LUT R16, R5, 0xaaaaaaaa, R16, 0x78, !PT ;  /* 0xaaaaaaaa05107812 */ /* 0x000fe400078e7810 */
[--C-:B------:R-:W-:Y:S02]  /*1f40*/  SHF.R.U32.HI R5, RZ, 0x1, R44.reuse ;  /* 0x00000001ff057819 */ /* 0x100fe4000001162c */
[----:B------:R-:W-:Y:S02]  /*1f50*/  SHF.R.U64 R4, R45, 0x1, R44 ;  /* 0x000000012d047819 */ /* 0x000fe4000000122c */
[----:B------:R-:W-:Y:S02]  /*1f60*/  LOP3.LUT R5, R5, R46, RZ, 0x3c, !PT ;  /* 0x0000002e05057212 */ /* 0x000fe400078e3cff */
[----:B------:R-:W-:-:S02]  /*1f70*/  LOP3.LUT R4, R4, R47, RZ, 0x3c, !PT ;  /* 0x0000002f04047212 */ /* 0x000fc400078e3cff */
[--C-:B------:R-:W-:Y:S02]  /*1f80*/  SHF.R.U32.HI R7, RZ, 0x4, R64.reuse ;  /* 0x00000004ff077819 */ /* 0x100fe40000011640 */
[--C-:B------:R-:W-:Y:S02]  /*1f90*/  LOP3.LUT R46, R46, 0x55555555, R5.reuse, 0x78, !PT ;  /* 0x555555552e2e7812 */ /* 0x100fe400078e7805 */
[----:B------:R-:W-:Y:S02]  /*1fa0*/  SHF.R.U64 R6, R43, 0x4, R64 ;  /* 0x000000042b067819 */ /* 0x000fe40000001240 */
[----:B------:R-:W-:Y:S02]  /*1fb0*/  LOP3.LUT R47, R47, 0x55555555, R4, 0x78, !PT ;  /* 0x555555552f2f7812 */ /* 0x000fe400078e7804 */
[C---:B------:R-:W-:Y:S01]  /*1fc0*/  SHF.L.U64.HI R5, R4.reuse, 0x1, R5 ;  /* 0x0000000104057819 */ /* 0x040fe20000010205 */
[----:B------:R-:W-:Y:S01]  /*1fd0*/  IMAD.SHL.U32 R4, R4, 0x2, RZ ;  /* 0x0000000204047824 */ /* 0x000fe200078e00ff */
[----:B------:R-:W-:-:S02]  /*1fe0*/  LOP3.LUT R7, R7, R66, RZ, 0x3c, !PT ;  /* 0x0000004207077212 */ /* 0x000fc400078e3cff */
[----:B------:R-:W-:Y:S02]  /*1ff0*/  LOP3.LUT R6, R6, R67, RZ, 0x3c, !PT ;  /* 0x0000004306067212 */ /* 0x000fe400078e3cff */
[----:B------:R-:W-:Y:S02]  /*2000*/  LOP3.LUT R44, R44, 0xaaaaaaaa, R5, 0x78, !PT ;  /* 0xaaaaaaaa2c2c7812 */ /* 0x000fe400078e7805 */
[----:B------:R-:W-:Y:S02]  /*2010*/  LOP3.LUT R5, R66, 0xf0f0f0f, R7, 0x78, !PT ;  /* 0x0f0f0f0f42057812 */ /* 0x000fe400078e7807 */
[----:B------:R-:W-:Y:S02]  /*2020*/  LOP3.LUT R45, R45, 0xaaaaaaaa, R4, 0x78, !PT ;  /* 0xaaaaaaaa2d2d7812 */ /* 0x000fe400078e7804 */
[----:B------:R-:W-:Y:S02]  /*2030*/  SHF.R.U64 R66, R12, 0x4, R21 ;  /* 0x000000040c427819 */ /* 0x000fe40000001215 */
[----:B------:R-:W-:-:S02]  /*2040*/  LOP3.LUT R4, R67, 0xf0f0f0f, R6, 0x78, !PT ;  /* 0x0f0f0f0f43047812 */ /* 0x000fc400078e7806 */
[C---:B------:R-:W-:Y:S01]  /*2050*/  SHF.L.U64.HI R7, R6.reuse, 0x4, R7 ;  /* 0x0000000406077819 */ /* 0x040fe20000010207 */
[----:B------:R-:W-:Y:S01]  /*2060*/  IMAD.SHL.U32 R6, R6, 0x10, RZ ;  /* 0x0000001006067824 */ /* 0x000fe200078e00ff */
[----:B------:R-:W-:Y:S02]  /*2070*/  SHF.R.U32.HI R67, RZ, 0x4, R21 ;  /* 0x00000004ff437819 */ /* 0x000fe40000011615 */
[----:B------:R-:W-:Y:S02]  /*2080*/  LOP3.LUT R66, R66, R65, RZ, 0x3c, !PT ;  /* 0x0000004142427212 */ /* 0x000fe400078e3cff */
[----:B------:R-:W-:Y:S02]  /*2090*/  LOP3.LUT R67, R67, R42, RZ, 0x3c, !PT ;  /* 0x0000002a43437212 */ /* 0x000fe400078e3cff */
[----:B------:R-:W-:Y:S02]  /*20a0*/  LOP3.LUT R43, R43, 0xf0f0f0f0, R6, 0x78, !PT ;  /* 0xf0f0f0f02b2b7812 */ /* 0x000fe400078e7806 */
[----:B------:R-:W-:Y:S01]  /*20b0*/  LOP3.LUT R6, R65, 0xf0f0f0f, R66, 0x78, !PT ;  /* 0x0f0f0f0f41067812 */ /* 0x000fe200078e7842 */
[----:B------:R-:W-:Y:S01]  /*20c0*/  IMAD.SHL.U32 R65, R66, 0x10, RZ ;  /* 0x0000001042417824 */ /* 0x000fe200078e00ff */
[----:B------:R-:W-:-:S02]  /*20d0*/  LOP3.LUT R64, R64, 0xf0f0f0f0, R7, 0x78, !PT ;  /* 0xf0f0f0f040407812 */ /* 0x000fc400078e7807 */
[--C-:B------:R-:W-:Y:S02]  /*20e0*/  LOP3.LUT R7, R42, 0xf0f0f0f, R67.reuse, 0x78, !PT ;  /* 0x0f0f0f0f2a077812 */ /* 0x100fe400078e7843 */
[----:B------:R-:W-:Y:S02]  /*20f0*/  SHF.L.U64.HI R42, R66, 0x4, R67 ;  /* 0x00000004422a7819 */ /* 0x000fe40000010243 */
[----:B------:R-:W-:Y:S02]  /*2100*/  LOP3.LUT R12, R12, 0xf0f0f0f0, R65, 0x78, !PT ;  /* 0xf0f0f0f00c0c7812 */ /* 0x000fe400078e7841 */
[----:B------:R-:W-:Y:S02]  /*2110*/  LOP3.LUT R21, R21, 0xf0f0f0f0, R42, 0x78, !PT ;  /* 0xf0f0f0f015157812 */ /* 0x000fe400078e782a */
[--C-:B------:R-:W-:Y:S02]  /*2120*/  SHF.R.U32.HI R65, RZ, 0x4, R32.reuse ;  /* 0x00000004ff417819 */ /* 0x100fe40000011620 */
[----:B------:R-:W-:-:S02]  /*2130*/  SHF.R.U64 R42, R13, 0x4, R32 ;  /* 0x000000040d2a7819 */ /* 0x000fc40000001220 */
[----:B------:R-:W-:Y:S02]  /*2140*/  LOP3.LUT R65, R65, R36, RZ, 0x3c, !PT ;  /* 0x0000002441417212 */ /* 0x000fe400078e3cff */
[----:B------:R-:W-:Y:S02]  /*2150*/  LOP3.LUT R42, R42, R35, RZ, 0x3c, !PT ;  /* 0x000000232a2a7212 */ /* 0x000fe400078e3cff */
[--C-:B------:R-:W-:Y:S02]  /*2160*/  LOP3.LUT R36, R36, 0xf0f0f0f, R65.reuse, 0x78, !PT ;  /* 0x0f0f0f0f24247812 */ /* 0x100fe400078e7841 */
[----:B------:R-:W-:Y:S02]  /*2170*/  LOP3.LUT R35, R35, 0xf0f0f0f, R42, 0x78, !PT ;  /* 0x0f0f0f0f23237812 */ /* 0x000fe400078e782a */
[C---:B------:R-:W-:Y:S01]  /*2180*/  SHF.L.U64.HI R65, R42.reuse, 0x4, R65 ;  /* 0x000000042a417819 */ /* 0x040fe20000010241 */
[----:B------:R-:W-:Y:S01]  /*2190*/  IMAD.SHL.U32 R42, R42, 0x10, RZ ;  /* 0x000000102a2a7824 */ /* 0x000fe200078e00ff */
[----:B------:R-:W-:-:S02]  /*21a0*/  SHF.R.U64 R67, R20, 0x4, R19 ;  /* 0x0000000414437819 */ /* 0x000fc40000001213 */
[----:B------:R-:W-:Y:S02]  /*21b0*/  SHF.R.U32.HI R66, RZ, 0x4, R19 ;  /* 0x00000004ff427819 */ /* 0x000fe40000011613 */
[----:B------:R-:W-:Y:S02]  /*21c0*/  LOP3.LUT R67, R67, R38, RZ, 0x3c, !PT ;  /* 0x0000002643437212 */ /* 0x000fe400078e3cff */
[----:B------:R-:W-:Y:S02]  /*21d0*/  LOP3.LUT R66, R66, R39, RZ, 0x3c, !PT ;  /* 0x0000002742427212 */ /* 0x000fe400078e3cff */
[----:B------:R-:W-:Y:S02]  /*21e0*/  LOP3.LUT R42, R13, 0xf0f0f0f0, R42, 0x78, !PT ;  /* 0xf0f0f0f00d2a7812 */ /* 0x000fe400078e782a */
[----:B------:R-:W-:Y:S02]  /*21f0*/  LOP3.LUT R13, R32, 0xf0f0f0f0, R65, 0x78, !PT ;  /* 0xf0f0f0f0200d7812 */ /* 0x000fe400078e7841 */
[----:B------:R-:W-:-:S02]  /*2200*/  LOP3.LUT R32, R38, 0xf0f0f0f, R67, 0x78, !PT ;  /* 0x0f0f0f0f26207812 */ /* 0x000fc400078e7843 */
[--C-:B------:R-:W-:Y:S01]  /*2210*/  LOP3.LUT R65, R39, 0xf0f0f0f, R66.reuse, 0x78, !PT ;  /* 0x0f0f0f0f27417812 */ /* 0x100fe200078e7842 */
[C---:B------:R-:W-:Y:S01]  /*2220*/  IMAD.SHL.U32 R39, R67.reuse, 0x10, RZ ;  /* 0x0000001043277824 */ /* 0x040fe200078e00ff */
[----:B------:R-:W-:Y:S02]  /*2230*/  SHF.L.U64.HI R38, R67, 0x4, R66 ;  /* 0x0000000443267819 */ /* 0x000fe40000010242 */
[--C-:B------:R-:W-:Y:S02]  /*2240*/  SHF.R.U32.HI R66, RZ, 0x2, R64.reuse ;  /* 0x00000002ff427819 */ /* 0x100fe40000011640 */
[----:B------:R-:W-:Y:S02]  /*2250*/  SHF.R.U64 R67, R43, 0x2, R64 ;  /* 0x000000022b437819 */ /* 0x000fe40000001240 */
[----:B------:R-:W-:Y:S02]  /*2260*/  LOP3.LUT R66, R66, R13, RZ, 0x3c, !PT ;  /* 0x0000000d42427212 */ /* 0x000fe400078e3cff */
[----:B------:R-:W-:-:S02]  /*2270*/  LOP3.LUT R67, R67, R42, RZ, 0x3c, !PT ;  /* 0x0000002a43437212 */ /* 0x000fc400078e3cff */
[----:B------:R-:W-:Y:S02]  /*2280*/  LOP3.LUT R20, R20, 0xf0f0f0f0, R39, 0x78, !PT ;  /* 0xf0f0f0f014147812 */ /* 0x000fe400078e7827 */
[--C-:B------:R-:W-:Y:S02]  /*2290*/  LOP3.LUT R39, R13, 0x33333333, R66.reuse, 0x78, !PT ;  /* 0x333333330d277812 */ /* 0x100fe400078e7842 */
[C---:B------:R-:W-:Y:S01]  /*22a0*/  SHF.L.U64.HI R13, R67.reuse, 0x2, R66 ;  /* 0x00000002430d7819 */ /* 0x040fe20000010242 */
[----:B------:R-:W-:Y:S01]  /*22b0*/  IMAD.SHL.U32 R66, R67, 0x4, RZ ;  /* 0x0000000443427824 */ /* 0x000fe200078e00ff */
[----:B------:R-:W-:Y:S02]  /*22c0*/  LOP3.LUT R19, R19, 0xf0f0f0f0, R38, 0x78, !PT ;  /* 0xf0f0f0f013137812 */ /* 0x000fe400078e7826 */
[----:B------:R-:W-:Y:S02]  /*22d0*/  LOP3.LUT R38, R42, 0x33333333, R67, 0x78, !PT ;  /* 0x333333332a267812 */ /* 0x000fe400078e7843 */
[----:B------:R-:W-:-:S02]  /*22e0*/  LOP3.LUT R13, R64, 0xcccccccc, R13, 0x78, !PT ;  /* 0xcccccccc400d7812 */ /* 0x000fc400078e780d */
[--C-:B------:R-:W-:Y:S02]  /*22f0*/  SHF.R.U64 R67, R12, 0x2, R21.reuse ;  /* 0x000000020c437819 */ /* 0x100fe40000001215 */
[----:B------:R-:W-:Y:S02]  /*2300*/  SHF.R.U32.HI R64, RZ, 0x2, R21 ;  /* 0x00000002ff407819 */ /* 0x000fe40000011615 */
[----:B------:R-:W-:Y:S02]  /*2310*/  LOP3.LUT R67, R67, R20, RZ, 0x3c, !PT ;  /* 0x0000001443437212 */ /* 0x000fe400078e3cff */
[----:B------:R-:W-:Y:S02]  /*2320*/  LOP3.LUT R64, R64, R19, RZ, 0x3c, !PT ;  /* 0x0000001340407212 */ /* 0x000fe400078e3cff */
[----:B------:R-:W-:Y:S02]  /*2330*/  LOP3.LUT R66, R43, 0xcccccccc, R66, 0x78, !PT ;  /* 0xcccccccc2b427812 */ /* 0x000fe400078e7842 */
[--C-:B------:R-:W-:Y:S01]  /*2340*/  LOP3.LUT R43, R19, 0x33333333, R64.reuse, 0x78, !PT ;  /* 0x33333333132b7812 */ /* 0x100fe200078e7840 */
[C---:B------:R-:W-:Y:S01]  /*2350*/  IMAD.SHL.U32 R19, R67.reuse, 0x4, RZ ;  /* 0x0000000443137824 */ /* 0x040fe200078e00ff */
[----:B------:R-:W-:-:S02]  /*2360*/  SHF.L.U64.HI R64, R67, 0x2, R64 ;  /* 0x0000000243407819 */ /* 0x000fc40000010240 */
[----:B------:R-:W-:Y:S02]  /*2370*/  LOP3.LUT R42, R20, 0x33333333, R67, 0x78, !PT ;  /* 0x33333333142a7812 */ /* 0x000fe400078e7843 */
[----:B------:R-:W-:Y:S02]  /*2380*/  LOP3.LUT R67, R21, 0xcccccccc, R64, 0x78, !PT ;  /* 0xcccccccc15437812 */ /* 0x000fe400078e7840 */
[----:B------:R-:W-:Y:S02]  /*2390*/  LOP3.LUT R20, R12, 0xcccccccc, R19, 0x78, !PT ;  /* 0xcccccccc0c147812 */ /* 0x000fe400078e7813 */
[----:B------:R-:W-:Y:S02]  /*23a0*/  SHF.R.U64 R21, R66, 0x1, R13 ;  /* 0x0000000142157819 */ /* 0x000fe4000000120d */
[----:B------:R-:W-:Y:S02]  /*23b0*/  LOP3.LUT R22, R22, 0xaaaaaaaa, R31, 0x78, !PT ;  /* 0xaaaaaaaa16167812 */ /* 0x000fe400078e781f */
[----:B------:R-:W-:-:S02]  /*23c0*/  SHF.R.U32.HI R64, RZ, 0x1, R39 ;  /* 0x00000001ff407819 */ /* 0x000fc40000011627 */
[----:B------:R-:W-:Y:S02]  /*23d0*/  SHF.R.U32.HI R12, RZ, 0x1, R13 ;  /* 0x00000001ff0c7819 */ /* 0x000fe4000001160d */
[----:B------:R-:W-:Y:S02]  /*23e0*/  SHF.R.U64 R31, R38, 0x1, R39 ;  /* 0x00000001261f7819 */ /* 0x000fe40000001227 */
[----:B------:R-:W-:Y:S02]  /*23f0*/  LOP3.LUT R21, R21, R20, RZ, 0x3c, !PT ;  /* 0x0000001415157212 */ /* 0x000fe400078e3cff */
[----:B------:R-:W-:Y:S02]  /*2400*/  LOP3.LUT R64, R64, R43, RZ, 0x3c, !PT ;  /* 0x0000002b40407212 */ /* 0x000fe400078e3cff */
[----:B------:R-:W-:Y:S02]  /*2410*/  LOP3.LUT R12, R12, R67, RZ, 0x3c, !PT ;  /* 0x000000430c0c7212 */ /* 0x000fe400078e3cff */
[----:B------:R-:W-:-:S02]  /*2420*/  LOP3.LUT R31, R31, R42, RZ, 0x3c, !PT ;  /* 0x0000002a1f1f7212 */ /* 0x000fc400078e3cff */
[----:B------:R-:W-:Y:S02]  /*2430*/  LOP3.LUT R19, R20, 0x55555555, R21, 0x78, !PT ;  /* 0x5555555514137812 */ /* 0x000fe400078e7815 */
[----:B------:R-:W-:Y:S02]  /*2440*/  LOP3.LUT R43, R43, 0x55555555, R64, 0x78, !PT ;  /* 0x555555552b2b7812 */ /* 0x000fe400078e7840 */
[----:B------:R-:W-:Y:S02]  /*2450*/  LOP3.LUT R20, R67, 0x55555555, R12, 0x78, !PT ;  /* 0x5555555543147812 */ /* 0x000fe400078e780c */
[----:B------:R-:W-:Y:S02]  /*2460*/  LOP3.LUT R42, R42, 0x55555555, R31, 0x78, !PT ;  /* 0x555555552a2a7812 */ /* 0x000fe400078e781f */
[C---:B------:R-:W-:Y:S01]  /*2470*/  SHF.L.U64.HI R64, R31.reuse, 0x1, R64 ;  /* 0x000000011f407819 */ /* 0x040fe20000010240 */
[----:B------:R-:W-:Y:S01]  /*2480*/  IMAD.SHL.U32 R31, R31, 0x2, RZ ;  /* 0x000000021f1f7824 */ /* 0x000fe200078e00ff */
[C---:B------:R-:W-:Y:S01]  /*2490*/  SHF.L.U64.HI R12, R21.reuse, 0x1, R12 ;  /* 0x00000001150c7819 */ /* 0x040fe2000001020c */
[----:B------:R-:W-:-:S03]  /*24a0*/  IMAD.SHL.U32 R21, R21, 0x2, RZ ;  /* 0x0000000215157824 */ /* 0x000fc600078e00ff */
[----:B------:R-:W-:Y:S02]  /*24b0*/  LOP3.LUT R38, R38, 0xaaaaaaaa, R31, 0x78, !PT ;  /* 0xaaaaaaaa26267812 */ /* 0x000fe400078e781f */
[----:B------:R-:W-:Y:S02]  /*24c0*/  LOP3.LUT R21, R66, 0xaaaaaaaa, R21, 0x78, !PT ;  /* 0xaaaaaaaa42157812 */ /* 0x000fe400078e7815 */
[--C-:B------:R-:W-:Y:S02]  /*24d0*/  SHF.R.U32.HI R31, RZ, 0x2, R5.reuse ;  /* 0x00000002ff1f7819 */ /* 0x100fe40000011605 */
[----:B------:R-:W-:Y:S02]  /*24e0*/  SHF.R.U64 R66, R4, 0x2, R5 ;  /* 0x0000000204427819 */ /* 0x000fe40000001205 */
[----:B------:R-:W-:Y:S02]  /*24f0*/  LOP3.LUT R31, R31, R36, RZ, 0x3c, !PT ;  /* 0x000000241f1f7212 */ /* 0x000fe400078e3cff */
[----:B------:R-:W-:-:S02]  /*2500*/  LOP3.LUT R66, R66, R35, RZ, 0x3c, !PT ;  /* 0x0000002342427212 */ /* 0x000fc400078e3cff */
[--C-:B------:R-:W-:Y:S02]  /*2510*/  LOP3.LUT R67, R36, 0x33333333, R31.reuse, 0x78, !PT ;  /* 0x3333333324437812 */ /* 0x100fe400078e781f */
[C---:B------:R-:W-:Y:S01]  /*2520*/  SHF.L.U64.HI R36, R66.reuse, 0x2, R31 ;  /* 0x0000000242247819 */ /* 0x040fe2000001021f */
[----:B------:R-:W-:Y:S01]  /*2530*/  IMAD.SHL.U32 R31, R66, 0x4, RZ ;  /* 0x00000004421f7824 */ /* 0x000fe200078e00ff */
[----:B------:R-:W-:Y:S02]  /*2540*/  LOP3.LUT R39, R39, 0xaaaaaaaa, R64, 0x78, !PT ;  /* 0xaaaaaaaa27277812 */ /* 0x000fe400078e7840 */
[----:B------:R-:W-:Y:S02]  /*2550*/  LOP3.LUT R64, R35, 0x33333333, R66, 0x78, !PT ;  /* 0x3333333323407812 */ /* 0x000fe400078e7842 */
[----:B------:R-:W-:Y:S02]  /*2560*/  LOP3.LUT R5, R5, 0xcccccccc, R36, 0x78, !PT ;  /* 0xcccccccc05057812 */ /* 0x000fe400078e7824 */
[----:B------:R-:W-:-:S02]  /*2570*/  LOP3.LUT R66, R4, 0xcccccccc, R31, 0x78, !PT ;  /* 0xcccccccc04427812 */ /* 0x000fc400078e781f */
[--C-:B------:R-:W-:Y:S02]  /*2580*/  SHF.R.U32.HI R36, RZ, 0x2, R7.reuse ;  /* 0x00000002ff247819 */ /* 0x100fe40000011607 */
[----:B------:R-:W-:Y:S02]  /*2590*/  SHF.R.U64 R31, R6, 0x2, R7 ;  /* 0x00000002061f7819 */ /* 0x000fe40000001207 */
[----:B------:R-:W-:Y:S02]  /*25a0*/  LOP3.LUT R36, R36, R65, RZ, 0x3c, !PT ;  /* 0x0000004124247212 */ /* 0x000fe400078e3cff */
[----:B------:R-:W-:Y:S02]  /*25b0*/  LOP3.LUT R31, R31, R32, RZ, 0x3c, !PT ;  /* 0x000000201f1f7212 */ /* 0x000fe400078e3cff */
[----:B------:R-:W-:Y:S02]  /*25c0*/  LOP3.LUT R65, R65, 0x33333333, R36, 0x78, !PT ;  /* 0x3333333341417812 */ /* 0x000fe400078e7824 */
[----:B------:R-:W-:-:S02]  /*25d0*/  LOP3.LUT R4, R32, 0x33333333, R31, 0x78, !PT ;  /* 0x3333333320047812 */ /* 0x000fc400078e781f */
[C---:B------:R-:W-:Y:S01]  /*25e0*/  SHF.L.U64.HI R36, R31.reuse, 0x2, R36 ;  /* 0x000000021f247819 */ /* 0x040fe20000010224 */
[----:B------:R-:W-:-:S05]  /*25f0*/  IMAD.SHL.U32 R31, R31, 0x4, RZ ;  /* 0x000000041f1f7824 */ /* 0x000fca00078e00ff */
[----:B------:R-:W-:Y:S02]  /*2600*/  LOP3.LUT R32, R6, 0xcccccccc, R31, 0x78, !PT ;  /* 0xcccccccc06207812 */ /* 0x000fe400078e781f */
[----:B------:R-:W-:Y:S02]  /*2610*/  LOP3.LUT R31, R7, 0xcccccccc, R36, 0x78, !PT ;  /* 0xcccccccc071f7812 */ /* 0x000fe400078e7824 */
[--C-:B------:R-:W-:Y:S02]  /*2620*/  SHF.R.U32.HI R6, RZ, 0x1, R5.reuse ;  /* 0x00000001ff067819 */ /* 0x100fe40000011605 */
[----:B------:R-:W-:Y:S02]  /*2630*/  SHF.R.U64 R7, R66, 0x1, R5 ;  /* 0x0000000142077819 */ /* 0x000fe40000001205 */
[----:B------:R-:W-:Y:S02]  /*2640*/  LOP3.LUT R6, R6, R31, RZ, 0x3c, !PT ;  /* 0x0000001f06067212 */ /* 0x000fe400078e3cff */
[----:B------:R-:W-:-:S02]  /*2650*/  LOP3.LUT R7, R7, R32, RZ, 0x3c, !PT ;  /* 0x0000002007077212 */ /* 0x000fc400078e3cff */
[--C-:B------:R-:W-:Y:S02]  /*2660*/  LOP3.LUT R36, R31, 0x55555555, R6.reuse, 0x78, !PT ;  /* 0x555555551f247812 */ /* 0x100fe400078e7806 */
[----:B------:R-:W-:Y:S02]  /*2670*/  LOP3.LUT R35, R32, 0x55555555, R7, 0x78, !PT ;  /* 0x5555555520237812 */ /* 0x000fe400078e7807 */
        /* <DEDUP_REMOVED lines=11> */
[----:B------:R-:W-:Y:S01]  /*2730*/  IMAD.SHL.U32 R5, R5, 0x2, RZ ;  /* 0x0000000205057824 */ /* 0x000fe200078e00ff */
[----:B------:R-:W-:-:S04]  /*2740*/  SHF.R.U64 R65, R61, 0x8, R63 ;  /* 0x000000083d417819 */ /* 0x000fc8000000123f */
[----:B------:R-:W-:Y:S02]  /*2750*/  LOP3.LUT R4, R64, 0xaaaaaaaa, R5, 0x78, !PT ;  /* 0xaaaaaaaa40047812 */ /* 0x000fe400078e7805 */
[----:B------:R-:W-:Y:S02]  /*2760*/  LOP3.LUT R5, R67, 0xaaaaaaaa, R66, 0x78, !PT ;  /* 0xaaaaaaaa43057812 */ /* 0x000fe400078e7842 */
[----:B------:R-:W-:Y:S02]  /*2770*/  SHF.R.U32.HI R66, RZ, 0x8, R63 ;  /* 0x00000008ff427819 */ /* 0x000fe4000001163f */
[----:B------:R-:W-:Y:S01]  /*2780*/  LOP3.LUT R65, R65, R60, RZ, 0x3c, !PT ;  /* 0x0000003c41417212 */ /* 0x000fe200078e3cff */
[----:B------:R0:W-:Y:S01]  /*2790*/  STL.128 [R1+0x70], R4 ;  /* 0x0000700401007387 */ /* 0x0001e20000100c00 */
[----:B------:R-:W-:Y:S02]  /*27a0*/  LOP3.LUT R66, R66, R59, RZ, 0x3c, !PT ;  /* 0x0000003b42427212 */ /* 0x000fe400078e3cff */
[----:B0-----:R-:W-:-:S02]  /*27b0*/  LOP3.LUT R6, R60, 0xff00ff, R65, 0x78, !PT ;  /* 0x00ff00ff3c067812 */ /* 0x001fc400078e7841 */
[--C-:B------:R-:W-:Y:S02]  /*27c0*/  SHF.R.U64 R60, R56, 0x8, R57.reuse ;  /* 0x00000008383c7819 */ /* 0x100fe40000001239 */
[----:B------:R-:W-:Y:S02]  /*27d0*/  LOP3.LUT R4, R59, 0xff00ff, R66, 0x78, !PT ;  /* 0x00ff00ff3b047812 */ /* 0x000fe400078e7842 */
[----:B------:R-:W-:Y:S02]  /*27e0*/  SHF.R.U32.HI R59, RZ, 0x8, R57 ;  /* 0x00000008ff3b7819 */ /* 0x000fe40000011639 */
[----:B------:R-:W-:Y:S02]  /*27f0*/  LOP3.LUT R60, R60, R55, RZ, 0x3c, !PT ;  /* 0x000000373c3c7212 */ /* 0x000fe400078e3cff */
[----:B------:R-:W-:Y:S02]  /*2800*/  LOP3.LUT R59, R59, R62, RZ, 0x3c, !PT ;  /* 0x0000003e3b3b7212 */ /* 0x000fe400078e3cff */
[----:B------:R-:W-:Y:S01]  /*2810*/  LOP3.LUT R55, R55, 0xff00ff, R60, 0x78, !PT ;  /* 0x00ff00ff37377812 */ /* 0x000fe200078e783c */
[----:B------:R-:W-:Y:S01]  /*2820*/  IMAD.SHL.U32 R7, R60, 0x100, RZ ;  /* 0x000001003c077824 */ /* 0x000fe200078e00ff */
[----:B------:R-:W-:-:S02]  /*2830*/  LOP3.LUT R62, R62, 0xff00ff, R59, 0x78, !PT ;  /* 0x00ff00ff3e3e7812 */ /* 0x000fc400078e783b */
[----:B------:R-:W-:Y:S02]  /*2840*/  SHF.L.U64.HI R60, R60, 0x8, R59 ;  /* 0x000000083c3c7819 */ /* 0x000fe4000001023b */
[----:B------:R-:W-:Y:S01]  /*2850*/  SHF.R.U64 R59, R30, 0x8, R54 ;  /* 0x000000081e3b7819 */ /* 0x000fe20000001236 */
[----:B------:R-:W-:Y:S01]  /*2860*/  IMAD.SHL.U32 R64, R65, 0x100, RZ ;  /* 0x0000010041407824 */ /* 0x000fe200078e00ff */
[----:B------:R-:W-:Y:S02]  /*2870*/  LOP3.LUT R57, R57, 0xff00ff00, R60, 0x78, !PT ;  /* 0xff00ff0039397812 */ /* 0x000fe400078e783c */
[----:B------:R-:W-:Y:S02]  /*2880*/  LOP3.LUT R59, R59, R58, RZ, 0x3c, !PT ;  /* 0x0000003a3b3b7212 */ /* 0x000fe400078e3cff */
[----:B------:R-:W-:Y:S02]  /*2890*/  SHF.R.U32.HI R60, RZ, 0x8, R54 ;  /* 0x00000008ff3c7819 */ /* 0x000fe40000011636 */
[----:B------:R-:W-:Y:S01]  /*28a0*/  LOP3.LUT R56, R56, 0xff00ff00, R7, 0x78, !PT ;  /* 0xff00ff0038387812 */ /* 0x000fe200078e7807 */
[----:B------:R-:W-:Y:S01]  /*28b0*/  IMAD.SHL.U32 R7, R59, 0x100, RZ ;  /* 0x000001003b077824 */ /* 0x000fe200078e00ff */
[----:B------:R-:W-:-:S02]  /*28c0*/  LOP3.LUT R60, R60, R53, RZ, 0x3c, !PT ;  /* 0x000000353c3c7212 */ /* 0x000fc400078e3cff */
[----:B------:R-:W-:Y:S02]  /*28d0*/  LOP3.LUT R5, R61, 0xff00ff00, R64, 0x78, !PT ;  /* 0xff00ff003d057812 */ /* 0x000fe400078e7840 */
[----:B------:R-:W-:Y:S02]  /*28e0*/  SHF.L.U64.HI R64, R65, 0x8, R66 ;  /* 0x0000000841407819 */ /* 0x000fe40000010242 */
[----:B------:R-:W-:Y:S02]  /*28f0*/  LOP3.LUT R30, R30, 0xff00ff00, R7, 0x78, !PT ;  /* 0xff00ff001e1e7812 */ /* 0x000fe400078e7807 */
[--C-:B------:R-:W-:Y:S02]  /*2900*/  LOP3.LUT R53, R53, 0xff00ff, R60.reuse, 0x78, !PT ;  /* 0x00ff00ff35357812 */ /* 0x100fe400078e783c */
[----:B------:R-:W-:Y:S02]  /*2910*/  SHF.L.U64.HI R7, R59, 0x8, R60 ;  /* 0x000000083b077819 */ /* 0x000fe4000001023c */
[----:B------:R-:W-:-:S02]  /*2920*/  SHF.R.U64 R60, R34, 0x8, R37 ;  /* 0x00000008223c7819 */ /* 0x000fc40000001225 */
[----:B------:R-:W-:Y:S02]  /*2930*/  LOP3.LUT R63, R63, 0xff00ff00, R64, 0x78, !PT ;  /* 0xff00ff003f3f7812 */ /* 0x000fe400078e7840 */
[----:B------:R-:W-:Y:S02]  /*2940*/  SHF.R.U32.HI R64, RZ, 0x8, R37 ;  /* 0x00000008ff407819 */ /* 0x000fe40000011625 */
[----:B------:R-:W-:Y:S02]  /*2950*/  LOP3.LUT R60, R60, R51, RZ, 0x3c, !PT ;  /* 0x000000333c3c7212 */ /* 0x000fe400078e3cff */
[----:B------:R-:W-:Y:S02]  /*2960*/  LOP3.LUT R58, R58, 0xff00ff, R59, 0x78, !PT ;  /* 0x00ff00ff3a3a7812 */ /* 0x000fe400078e783b */
[----:B------:R-:W-:Y:S02]  /*2970*/  LOP3.LUT R59, R64, R33, RZ, 0x3c, !PT ;  /* 0x00000021403b7212 */ /* 0x000fe400078e3cff */
[----:B------:R-:W-:Y:S01]  /*2980*/  LOP3.LUT R54, R54, 0xff00ff00, R7, 0x78, !PT ;  /* 0xff00ff0036367812 */ /* 0x000fe200078e7807 */
[----:B------:R-:W-:Y:S01]  /*2990*/  IMAD.SHL.U32 R7, R60, 0x100, RZ ;  /* 0x000001003c077824 */ /* 0x000fe200078e00ff */
[----:B------:R-:W-:-:S02]  /*29a0*/  LOP3.LUT R51, R51, 0xff00ff, R60, 0x78, !PT ;  /* 0x00ff00ff33337812 */ /* 0x000fc400078e783c */
[--C-:B------:R-:W-:Y:S02]  /*29b0*/  LOP3.LUT R33, R33, 0xff00ff, R59.reuse, 0x78, !PT ;  /* 0x00ff00ff21217812 */ /* 0x100fe400078e783b */
[----:B------:R-:W-:Y:S02]  /*29c0*/  SHF.L.U64.HI R60, R60, 0x8, R59 ;  /* 0x000000083c3c7819 */ /* 0x000fe4000001023b */
[--C-:B------:R-:W-:Y:S02]  /*29d0*/  SHF.R.U64 R59, R50, 0x8, R49.reuse ;  /* 0x00000008323b7819 */ /* 0x100fe40000001231 */
[----:B------:R-:W-:Y:S02]  /*29e0*/  LOP3.LUT R37, R37, 0xff00ff00, R60, 0x78, !PT ;  /* 0xff00ff0025257812 */ /* 0x000fe400078e783c */
[----:B------:R-:W-:Y:S02]  /*29f0*/  LOP3.LUT R59, R59, R52, RZ, 0x3c, !PT ;  /* 0x000000343b3b7212 */ /* 0x000fe400078e3cff */
[----:B------:R-:W-:-:S02]  /*2a00*/  SHF.R.U32.HI R60, RZ, 0x8, R49 ;  /* 0x00000008ff3c7819 */ /* 0x000fc40000011631 */
[----:B------:R-:W-:Y:S01]  /*2a10*/  LOP3.LUT R34, R34, 0xff00ff00, R7, 0x78, !PT ;  /* 0xff00ff0022227812 */ /* 0x000fe200078e7807 */
[----:B------:R-:W-:Y:S01]  /*2a20*/  IMAD.SHL.U32 R7, R59, 0x100, RZ ;  /* 0x000001003b077824 */ /* 0x000fe200078e00ff */
[----:B------:R-:W-:Y:S02]  /*2a30*/  LOP3.LUT R60, R60, R27, RZ, 0x3c, !PT ;  /* 0x0000001b3c3c7212 */ /* 0x000fe400078e3cff */
[----:B------:R-:W-:Y:S02]  /*2a40*/  LOP3.LUT R52, R52, 0xff00ff, R59, 0x78, !PT ;  /* 0x00ff00ff34347812 */ /* 0x000fe400078e783b */
[----:B------:R-:W-:Y:S02]  /*2a50*/  LOP3.LUT R50, R50, 0xff00ff00, R7, 0x78, !PT ;  /* 0xff00ff0032327812 */ /* 0x000fe400078e7807 */
[--C-:B------:R-:W-:Y:S02]  /*2a60*/  LOP3.LUT R7, R27, 0xff00ff, R60.reuse, 0x78, !PT ;  /* 0x00ff00ff1b077812 */ /* 0x100fe400078e783c */
[----:B------:R-:W-:-:S02]  /*2a70*/  SHF.L.U64.HI R60, R59, 0x8, R60 ;  /* 0x000000083b3c7819 */ /* 0x000fc4000001023c */
[----:B------:R-:W-:-:S04]  /*2a80*/  SHF.R.U64 R59, R6, 0x4, R4 ;  /* 0x00000004063b7819 */ /* 0x000fc80000001204 */
[----:B------:R-:W-:Y:S02]  /*2a90*/  LOP3.LUT R59, R59, R52, RZ, 0x3c, !PT ;  /* 0x000000343b3b7212 */ /* 0x000fe400078e3cff */
[----:B------:R-:W-:Y:S02]  /*2aa0*/  LOP3.LUT R49, R49, 0xff00ff00, R60, 0x78, !PT ;  /* 0xff00ff0031317812 */ /* 0x000fe400078e783c */
[----:B------:R-:W-:Y:S01]  /*2ab0*/  SHF.R.U32.HI R60, RZ, 0x4, R4 ;  /* 0x00000004ff3c7819 */ /* 0x000fe20000011604 */
[----:B------:R-:W-:Y:S01]  /*2ac0*/  IMAD.SHL.U32 R27, R59, 0x10, RZ ;  /* 0x000000103b1b7824 */ /* 0x000fe200078e00ff */
[--C-:B------:R-:W-:Y:S02]  /*2ad0*/  SHF.R.U64 R65, R5, 0x4, R63.reuse ;  /* 0x0000000405417819 */ /* 0x100fe4000000123f */
[----:B------:R-:W-:Y:S02]  /*2ae0*/  LOP3.LUT R60, R60, R7, RZ, 0x3c, !PT ;  /* 0x000000073c3c7212 */ /* 0x000fe400078e3cff */
[----:B------:R-:W-:-:S02]  /*2af0*/  SHF.R.U32.HI R64, RZ, 0x4, R63 ;  /* 0x00000004ff407819 */ /* 0x000fc4000001163f */
[----:B------:R-:W-:Y:S02]  /*2b00*/  LOP3.LUT R27, R6, 0xf0f0f0f0, R27, 0x78, !PT ;  /* 0xf0f0f0f0061b7812 */ /* 0x000fe400078e781b */
[----:B------:R-:W-:Y:S02]  /*2b10*/  LOP3.LUT R6, R52, 0xf0f0f0f, R59, 0x78, !PT ;  /* 0x0f0f0f0f34067812 */ /* 0x000fe400078e783b */
[----:B------:R-:W-:Y:S02]  /*2b20*/  LOP3.LUT R65, R65, R50, RZ, 0x3c, !PT ;  /* 0x0000003241417212 */ /* 0x000fe400078e3cff */
[----:B------:R-:W-:Y:S02]  /*2b30*/  SHF.L.U64.HI R59, R59, 0x4, R60 ;  /* 0x000000043b3b7819 */ /* 0x000fe4000001023c */
[----:B------:R-:W-:Y:S02]  /*2b40*/  LOP3.LUT R64, R64, R49, RZ, 0x3c, !PT ;  /* 0x0000003140407212 */ /* 0x000fe400078e3cff */
[----:B------:R-:W-:-:S02]  /*2b50*/  LOP3.LUT R61, R50, 0xf0f0f0f, R65, 0x78, !PT ;  /* 0x0f0f0f0f323d7812 */ /* 0x000fc400078e7841 */
[----:B------:R-:W-:Y:S02]  /*2b60*/  SHF.L.U64.HI R50, R65, 0x4, R64 ;  /* 0x0000000441327819 */ /* 0x000fe40000010240 */
[----:B------:R-:W-:Y:S02]  /*2b70*/  LOP3.LUT R59, R4, 0xf0f0f0f0, R59, 0x78, !PT ;  /* 0xf0f0f0f0043b7812 */ /* 0x000fe400078e783b */
[----:B------:R-:W-:Y:S02]  /*2b80*/  SHF.R.U64 R4, R40, 0x8, R48 ;  /* 0x0000000828047819 */ /* 0x000fe40000001230 */
[----:B------:R-:W-:Y:S01]  /*2b90*/  LOP3.LUT R7, R7, 0xf0f0f0f, R60, 0x78, !PT ;  /* 0x0f0f0f0f07077812 */ /* 0x000fe200078e783c */
[----:B------:R-:W-:Y:S01]  /*2ba0*/  IMAD.SHL.U32 R60, R65, 0x10, RZ ;  /* 0x00000010413c7824 */ /* 0x000fe200078e00ff */
[----:B------:R-:W-:Y:S02]  /*2bb0*/  LOP3.LUT R52, R49, 0xf0f0f0f, R64, 0x78, !PT ;  /* 0x0f0f0f0f31347812 */ /* 0x000fe400078e7840 */
[----:B------:R-:W-:-:S02]  /*2bc0*/  LOP3.LUT R49, R63, 0xf0f0f0f0, R50, 0x78, !PT ;  /* 0xf0f0f0f03f317812 */ /* 0x000fc400078e7832 */
[----:B------:R-:W-:Y:S02]  /*2bd0*/  LOP3.LUT R50, R4, R11, RZ, 0x3c, !PT ;  /* 0x0000000b04327212 */ /* 0x000fe400078e3cff */
[----:B------:R-:W-:Y:S02]  /*2be0*/  SHF.R.U32.HI R4, RZ, 0x8, R48 ;  /* 0x00000008ff047819 */ /* 0x000fe40000011630 */
[----:B------:R-:W-:Y:S01]  /*2bf0*/  LOP3.LUT R60, R5, 0xf0f0f0f0, R60, 0x78, !PT ;  /* 0xf0f0f0f0053c7812 */ /* 0x000fe200078e783c */
[----:B------:R-:W-:Y:S01]  /*2c00*/  IMAD.SHL.U32 R5, R50, 0x100, RZ ;  /* 0x0000010032057824 */ /* 0x000fe200078e00ff */
[----:B------:R-:W-:-:S04]  /*2c10*/  LOP3.LUT R63, R4, R41, RZ, 0x3c, !PT ;  /* 0x00000029043f7212 */ /* 0x000fc800078e3cff */
[----:B------:R-:W-:Y:S02]  /*2c20*/  LOP3.LUT R4, R40, 0xff00ff00, R5, 0x78, !PT ;  /* 0xff00ff0028047812 */ /* 0x000fe400078e7805 */
[--C-:B------:R-:W-:Y:S02]  /*2c30*/  LOP3.LUT R5, R41, 0xff00ff, R63.reuse, 0x78, !PT ;  /* 0x00ff00ff29057812 */ /* 0x100fe400078e783f */
[----:B------:R-:W-:Y:S02]  /*2c40*/  SHF.L.U64.HI R41, R50, 0x8, R63 ;  /* 0x0000000832297819 */ /* 0x000fe4000001023f */
[----:B------:R-:W-:Y:S02]  /*2c50*/  LOP3.LUT R11, R11, 0xff00ff, R50, 0x78, !PT ;  /* 0x00ff00ff0b0b7812 */ /* 0x000fe400078e7832 */
[--C-:B------:R-:W-:Y:S02]  /*2c60*/  SHF.R.U64 R40, R55, 0x4, R62.reuse ;  /* 0x0000000437287819 */ /* 0x100fe4000000123e */
[----:B------:R-:W-:-:S02]  /*2c70*/  SHF.R.U32.HI R50, RZ, 0x4, R62 ;  /* 0x00000004ff327819 */ /* 0x000fc4000001163e */
[----:B------:R-:W-:Y:S02]  /*2c80*/  SHF.R.U64 R65, R56, 0x4, R57 ;  /* 0x0000000438417819 */ /* 0x000fe40000001239 */
[----:B------:R-:W-:Y:S02]  /*2c90*/  LOP3.LUT R41, R48, 0xff00ff00, R41, 0x78, !PT ;  /* 0xff00ff0030297812 */ /* 0x000fe400078e7829 */
[----:B------:R-:W-:Y:S02]  /*2ca0*/  LOP3.LUT R48, R40, R11, RZ, 0x3c, !PT ;  /* 0x0000000b28307212 */ /* 0x000fe400078e3cff */
[----:B------:R-:W-:Y:S02]  /*2cb0*/  LOP3.LUT R63, R50, R5, RZ, 0x3c, !PT ;  /* 0x00000005323f7212 */ /* 0x000fe400078e3cff */
[----:B------:R-:W-:Y:S02]  /*2cc0*/  LOP3.LUT R65, R65, R4, RZ, 0x3c, !PT ;  /* 0x0000000441417212 */ /* 0x000fe400078e3cff */
[----:B------:R-:W-:Y:S01]  /*2cd0*/  LOP3.LUT R50, R11, 0xf0f0f0f, R48, 0x78, !PT ;  /* 0x0f0f0f0f0b327812 */ /* 0x000fe200078e7830 */
[----:B------:R-:W-:Y:S01]  /*2ce0*/  IMAD.SHL.U32 R40, R48, 0x10, RZ ;  /* 0x0000001030287824 */ /* 0x000fe200078e00ff */
[----:B------:R-:W-:-:S02]  /*2cf0*/  LOP3.LUT R11, R5, 0xf0f0f0f, R63, 0x78, !PT ;  /* 0x0f0f0f0f050b7812 */ /* 0x000fc400078e783f */
[----:B------:R-:W-:Y:S01]  /*2d00*/  SHF.L.U64.HI R5, R48, 0x4, R63 ;  /* 0x0000000430057819 */ /* 0x000fe2000001023f */
[----:B------:R-:W-:Y:S01]  /*2d10*/  IMAD.SHL.U32 R63, R65, 0x10, RZ ;  /* 0x00000010413f7824 */ /* 0x000fe200078e00ff */
[----:B------:R-:W-:Y:S02]  /*2d20*/  SHF.R.U32.HI R48, RZ, 0x4, R57 ;  /* 0x00000004ff307819 */ /* 0x000fe40000011639 */
[----:B------:R-:W-:Y:S02]  /*2d30*/  LOP3.LUT R55, R55, 0xf0f0f0f0, R40, 0x78, !PT ;  /* 0xf0f0f0f037377812 */ /* 0x000fe400078e7828 */
[----:B------:R-:W-:Y:S02]  /*2d40*/  LOP3.LUT R48, R48, R41, RZ, 0x3c, !PT ;  /* 0x0000002930307212 */ /* 0x000fe400078e3cff */
[----:B------:R-:W-:Y:S02]  /*2d50*/  LOP3.LUT R40, R56, 0xf0f0f0f0, R63, 0x78, !PT ;  /* 0xf0f0f0f038287812 */ /* 0x000fe400078e783f */
[----:B------:R-:W-:-:S02]  /*2d60*/  SHF.R.U64 R63, R9, 0x8, R10 ;  /* 0x00000008093f7819 */ /* 0x000fc4000000120a */
[----:B------:R-:W-:Y:S02]  /*2d70*/  LOP3.LUT R56, R4, 0xf0f0f0f, R65, 0x78, !PT ;  /* 0x0f0f0f0f04387812 */ /* 0x000fe400078e7841 */
[--C-:B------:R-:W-:Y:S02]  /*2d80*/  LOP3.LUT R41, R41, 0xf0f0f0f, R48.reuse, 0x78, !PT ;  /* 0x0f0f0f0f29297812 */ /* 0x100fe400078e7830 */
[----:B------:R-:W-:Y:S02]  /*2d90*/  SHF.L.U64.HI R4, R65, 0x4, R48 ;  /* 0x0000000441047819 */ /* 0x000fe40000010230 */
[----:B------:R-:W-:Y:S02]  /*2da0*/  LOP3.LUT R48, R62, 0xf0f0f0f0, R5, 0x78, !PT ;  /* 0xf0f0f0f03e307812 */ /* 0x000fe400078e7805 */
[----:B------:R-:W-:Y:S02]  /*2db0*/  LOP3.LUT R63, R63, R14, RZ, 0x3c, !PT ;  /* 0x0000000e3f3f7212 */ /* 0x000fe400078e3cff */
[----:B------:R-:W-:-:S03]  /*2dc0*/  SHF.R.U32.HI R5, RZ, 0x8, R10 ;  /* 0x00000008ff057819 */ /* 0x000fc6000001160a */
[----:B------:R-:W-:Y:S01]  /*2dd0*/  IMAD.SHL.U32 R62, R63, 0x100, RZ ;  /* 0x000001003f3e7824 */ /* 0x000fe200078e00ff */
[----:B------:R-:W-:Y:S02]  /*2de0*/  LOP3.LUT R64, R5, R24, RZ, 0x3c, !PT ;  /* 0x0000001805407212 */ /* 0x000fe400078e3cff */
[----:B------:R-:W-:Y:S02]  /*2df0*/  LOP3.LUT R57, R57, 0xf0f0f0f0, R4, 0x78, !PT ;  /* 0xf0f0f0f039397812 */ /* 0x000fe400078e7804 */
[----:B------:R-:W-:Y:S02]  /*2e00*/  LOP3.LUT R4, R24, 0xff00ff, R64, 0x78, !PT ;  /* 0x00ff00ff18047812 */ /* 0x000fe400078e7840 */
[----:B------:R-:W-:Y:S02]  /*2e10*/  LOP3.LUT R62, R9, 0xff00ff00, R62, 0x78, !PT ;  /* 0xff00ff00093e7812 */ /* 0x000fe400078e783e */
[----:B------:R-:W-:Y:S02]  /*2e20*/  LOP3.LUT R5, R14, 0xff00ff, R63, 0x78, !PT ;  /* 0x00ff00ff0e057812 */ /* 0x000fe400078e783f */
[----:B------:R-:W-:-:S02]  /*2e30*/  SHF.R.U64 R24, R58, 0x4, R53 ;  /* 0x000000043a187819 */ /* 0x000fc40000001235 */
[----:B------:R-:W-:Y:S02]  /*2e40*/  SHF.L.U64.HI R9, R63, 0x8, R64 ;  /* 0x000000083f097819 */ /* 0x000fe40000010240 */
[----:B------:R-:W-:Y:S02]  /*2e50*/  SHF.R.U32.HI R63, RZ, 0x4, R53 ;  /* 0x00000004ff3f7819 */ /* 0x000fe40000011635 */
[----:B------:R-:W-:Y:S02]  /*2e60*/  LOP3.LUT R24, R24, R5, RZ, 0x3c, !PT ;  /* 0x0000000518187212 */ /* 0x000fe400078e3cff */
[----:B------:R-:W-:Y:S02]  /*2e70*/  LOP3.LUT R63, R63, R4, RZ, 0x3c, !PT ;  /* 0x000000043f3f7212 */ /* 0x000fe400078e3cff */
[----:B------:R-:W-:Y:S01]  /*2e80*/  LOP3.LUT R14, R10, 0xff00ff00, R9, 0x78, !PT ;  /* 0xff00ff000a0e7812 */ /* 0x000fe200078e7809 */
[----:B------:R-:W-:Y:S01]  /*2e90*/  IMAD.SHL.U32 R9, R24, 0x10, RZ ;  /* 0x0000001018097824 */ /* 0x000fe200078e00ff */
[----:B------:R-:W-:-:S02]  /*2ea0*/  LOP3.LUT R5, R5, 0xf0f0f0f, R24, 0x78, !PT ;  /* 0x0f0f0f0f05057812 */ /* 0x000fc400078e7818 */
[--C-:B------:R-:W-:Y:S02]  /*2eb0*/  LOP3.LUT R4, R4, 0xf0f0f0f, R63.reuse, 0x78, !PT ;  /* 0x0f0f0f0f04047812 */ /* 0x100fe400078e783f */
[----:B------:R-:W-:Y:S02]  /*2ec0*/  SHF.L.U64.HI R24, R24, 0x4, R63 ;  /* 0x0000000418187819 */ /* 0x000fe4000001023f */
[--C-:B------:R-:W-:Y:S02]  /*2ed0*/  SHF.R.U64 R63, R30, 0x4, R54.reuse ;  /* 0x000000041e3f7819 */ /* 0x100fe40000001236 */
[----:B------:R-:W-:Y:S02]  /*2ee0*/  SHF.R.U32.HI R65, RZ, 0x4, R54 ;  /* 0x00000004ff417819 */ /* 0x000fe40000011636 */
[----:B------:R-:W-:Y:S02]  /*2ef0*/  LOP3.LUT R63, R63, R62, RZ, 0x3c, !PT ;  /* 0x0000003e3f3f7212 */ /* 0x000fe400078e3cff */
[----:B------:R-:W-:-:S02]  /*2f00*/  LOP3.LUT R64, R65, R14, RZ, 0x3c, !PT ;  /* 0x0000000e41407212 */ /* 0x000fc400078e3cff */
[----:B------:R-:W-:Y:S02]  /*2f10*/  LOP3.LUT R62, R62, 0xf0f0f0f, R63, 0x78, !PT ;  /* 0x0f0f0f0f3e3e7812 */ /* 0x000fe400078e783f */
[----:B------:R-:W-:Y:S02]  /*2f20*/  SHF.R.U64 R65, R61, 0x2, R52 ;  /* 0x000000023d417819 */ /* 0x000fe40000001234 */
[----:B------:R-:W-:Y:S01]  /*2f30*/  LOP3.LUT R10, R58, 0xf0f0f0f0, R9, 0x78, !PT ;  /* 0xf0f0f0f03a0a7812 */ /* 0x000fe200078e7809 */
[----:B------:R-:W-:Y:S01]  /*2f40*/  IMAD.SHL.U32 R9, R63, 0x10, RZ ;  /* 0x000000103f097824 */ /* 0x000fe200078e00ff */
[----:B------:R-:W-:Y:S02]  /*2f50*/  LOP3.LUT R65, R65, R62, RZ, 0x3c, !PT ;  /* 0x0000003e41417212 */ /* 0x000fe400078e3cff */
[----:B------:R-:W-:Y:S02]  /*2f60*/  LOP3.LUT R24, R53, 0xf0f0f0f0, R24, 0x78, !PT ;  /* 0xf0f0f0f035187812 */ /* 0x000fe400078e7818 */
[----:B------:R-:W-:Y:S01]  /*2f70*/  LOP3.LUT R9, R30, 0xf0f0f0f0, R9, 0x78, !PT ;  /* 0xf0f0f0f01e097812 */ /* 0x000fe200078e7809 */
[----:B------:R-:W-:Y:S01]  /*2f80*/  IMAD.SHL.U32 R30, R65, 0x4, RZ ;  /* 0x00000004411e7824 */ /* 0x000fe200078e00ff */
[----:B------:R-:W-:-:S02]  /*2f90*/  LOP3.LUT R58, R14, 0xf0f0f0f, R64, 0x78, !PT ;  /* 0x0f0f0f0f0e3a7812 */ /* 0x000fc400078e7840 */
[----:B------:R-:W-:Y:S02]  /*2fa0*/  SHF.R.U32.HI R53, RZ, 0x2, R52 ;  /* 0x00000002ff357819 */ /* 0x000fe40000011634 */
[----:B------:R-:W-:Y:S02]  /*2fb0*/  SHF.L.U64.HI R63, R63, 0x4, R64 ;  /* 0x000000043f3f7819 */ /* 0x000fe40000010240 */
[----:B------:R-:W-:Y:S02]  /*2fc0*/  LOP3.LUT R53, R53, R58, RZ, 0x3c, !PT ;  /* 0x0000003a35357212 */ /* 0x000fe400078e3cff */
[----:B------:R-:W-:Y:S02]  /*2fd0*/  LOP3.LUT R30, R61, 0xcccccccc, R30, 0x78, !PT ;  /* 0xcccccccc3d1e7812 */ /* 0x000fe400078e781e */
[----:B------:R-:W-:Y:S02]  /*2fe0*/  LOP3.LUT R14, R54, 0xf0f0f0f0, R63, 0x78, !PT ;  /* 0xf0f0f0f0360e7812 */ /* 0x000fe400078e783f */
[----:B------:R-:W-:-:S02]  /*2ff0*/  SHF.R.U64 R61, R27, 0x2, R59 ;  /* 0x000000021b3d7819 */ /* 0x000fc4000000123b */
[----:B------:R-:W-:Y:S02]  /*3000*/  LOP3.LUT R63, R62, 0x33333333, R65, 0x78, !PT ;  /* 0x333333333e3f7812 */ /* 0x000fe400078e7841 */
[--C-:B------:R-:W-:Y:S02]  /*3010*/  LOP3.LUT R58, R58, 0x33333333, R53.reuse, 0x78, !PT ;  /* 0x333333333a3a7812 */ /* 0x100fe400078e7835 */
[----:B------:R-:W-:Y:S02]  /*3020*/  SHF.L.U64.HI R65, R65, 0x2, R53 ;  /* 0x0000000241417819 */ /* 0x000fe40000010235 */
[----:B------:R-:W-:Y:S02]  /*3030*/  SHF.R.U32.HI R53, RZ, 0x2, R59 ;  /* 0x00000002ff357819 */ /* 0x000fe4000001163b */
[----:B------:R-:W-:Y:S02]  /*3040*/  LOP3.LUT R61, R61, R10, RZ, 0x3c, !PT ;  /* 0x0000000a3d3d7212 */ /* 0x000fe400078e3cff */
[----:B------:R-:W-:-:S02]  /*3050*/  LOP3.LUT R62, R53, R24, RZ, 0x3c, !PT ;  /* 0x00000018353e7212 */ /* 0x000fc400078e3cff */
[----:B------:R-:W-:Y:S01]  /*3060*/  LOP3.LUT R53, R10, 0x33333333, R61, 0x78, !PT ;  /* 0x333333330a357812 */ /* 0x000fe200078e783d */
[----:B------:R-:W-:Y:S01]  /*3070*/  IMAD.SHL.U32 R54, R61, 0x4, RZ ;  /* 0x000000043d367824 */ /* 0x000fe200078e00ff */
[----:B------:R-:W-:-:S04]  /*3080*/  SHF.R.U64 R10, R60, 0x2, R49 ;  /* 0x000000023c0a7819 */ /* 0x000fc80000001231 */
[----:B------:R-:W-:Y:S02]  /*3090*/  LOP3.LUT R10, R10, R9, RZ, 0x3c, !PT ;  /* 0x000000090a0a7212 */ /* 0x000fe400078e3cff */
[----:B------:R-:W-:Y:S02]  /*30a0*/  LOP3.LUT R27, R27, 0xcccccccc, R54, 0x78, !PT ;  /* 0xcccccccc1b1b7812 */ /* 0x000fe400078e7836 */
[--C-:B------:R-:W-:Y:S02]  /*30b0*/  LOP3.LUT R54, R24, 0x33333333, R62.reuse, 0x78, !PT ;  /* 0x3333333318367812 */ /* 0x100fe400078e783e */
[----:B------:R-:W-:Y:S02]  /*30c0*/  SHF.R.U32.HI R67, RZ, 0x2, R49 ;  /* 0x00000002ff437819 */ /* 0x000fe40000011631 */
[----:B------:R-:W-:Y:S01]  /*30d0*/  SHF.L.U64.HI R62, R61, 0x2, R62 ;  /* 0x000000023d3e7819 */ /* 0x000fe2000001023e */
[----:B------:R-:W-:Y:S01]  /*30e0*/  IMAD.SHL.U32 R61, R10, 0x4, RZ ;  /* 0x000000040a3d7824 */ /* 0x000fe200078e00ff */
[----:B------:R-:W-:-:S04]  /*30f0*/  LOP3.LUT R67, R67, R14, RZ, 0x3c, !PT ;  /* 0x0000000e43437212 */ /* 0x000fc800078e3cff */
[----:B------:R-:W-:Y:S02]  /*3100*/  LOP3.LUT R24, R60, 0xcccccccc, R61, 0x78, !PT ;  /* 0xcccccccc3c187812 */ /* 0x000fe400078e783d */
[----:B------:R-:W-:Y:S02]  /*3110*/  LOP3.LUT R61, R9, 0x33333333, R10, 0x78, !PT ;  /* 0x33333333093d7812 */ /* 0x000fe400078e780a */
[----:B------:R-:W-:Y:S02]  /*3120*/  SHF.L.U64.HI R60, R10, 0x2, R67 ;  /* 0x000000020a3c7819 */ /* 0x000fe40000010243 */
[----:B------:R-:W-:Y:S02]  /*3130*/  LOP3.LUT R10, R52, 0xcccccccc, R65, 0x78, !PT ;  /* 0xcccccccc340a7812 */ /* 0x000fe400078e7841 */
[----:B------:R-:W-:Y:S02]  /*3140*/  SHF.R.U64 R65, R25, 0x8, R26 ;  /* 0x0000000819417819 */ /* 0x000fe4000000121a */
[----:B------:R-:W-:-:S02]  /*3150*/  LOP3.LUT R49, R49, 0xcccccccc, R60, 0x78, !PT ;  /* 0xcccccccc31317812 */ /* 0x000fc400078e783c */
[----:B------:R-:W-:Y:S02]  /*3160*/  LOP3.LUT R65, R65, R28, RZ, 0x3c, !PT ;  /* 0x0000001c41417212 */ /* 0x000fe400078e3cff */
[----:B------:R-:W-:-:S03]  /*3170*/  SHF.R.U32.HI R60, RZ, 0x8, R26 ;  /* 0x00000008ff3c7819 */ /* 0x000fc6000001161a */
[----:B------:R-:W-:Y:S01]  /*3180*/  IMAD.SHL.U32 R52, R65, 0x100, RZ ;  /* 0x0000010041347824 */ /* 0x000fe200078e00ff */
[----:B------:R-:W-:Y:S02]  /*3190*/  LOP3.LUT R60, R60, R29, RZ, 0x3c, !PT ;  /* 0x0000001d3c3c7212 */ /* 0x000fe400078e3cff */
[----:B------:R-:W-:Y:S02]  /*31a0*/  LOP3.LUT R9, R59, 0xcccccccc, R62, 0x78, !PT ;  /* 0xcccccccc3b097812 */ /* 0x000fe400078e783e */
[----:B------:R-:W-:Y:S02]  /*31b0*/  LOP3.LUT R59, R25, 0xff00ff00, R52, 0x78, !PT ;  /* 0xff00ff00193b7812 */ /* 0x000fe400078e7834 */
[----:B------:R-:W-:Y:S02]  /*31c0*/  LOP3.LUT R28, R28, 0xff00ff, R65, 0x78, !PT ;  /* 0x00ff00ff1c1c7812 */ /* 0x000fe400078e7841 */
[----:B------:R-:W-:Y:S02]  /*31d0*/  SHF.L.U64.HI R25, R65, 0x8, R60 ;  /* 0x0000000841197819 */ /* 0x000fe4000001023c */
[----:B------:R-:W-:-:S04]  /*31e0*/  SHF.R.U64 R65, R51, 0x4, R33 ;  /* 0x0000000433417819 */ /* 0x000fc80000001221 */
[----:B------:R-:W-:Y:S02]  /*31f0*/  LOP3.LUT R65, R65, R28, RZ, 0x3c, !PT ;  /* 0x0000001c41417212 */ /* 0x000fe400078e3cff */
[----:B------:R-:W-:Y:S02]  /*3200*/  LOP3.LUT R29, R29, 0xff00ff, R60, 0x78, !PT ;  /* 0x00ff00ff1d1d7812 */ /* 0x000fe400078e783c */
[----:B------:R-:W-:Y:S01]  /*3210*/  SHF.R.U32.HI R60, RZ, 0x4, R33 ;  /* 0x00000004ff3c7819 */ /* 0x000fe20000011621 */
[----:B------:R-:W-:Y:S01]  /*3220*/  IMAD.SHL.U32 R52, R65, 0x10, RZ ;  /* 0x0000001041347824 */ /* 0x000fe200078e00ff */
[----:B------:R-:W-:Y:S02]  /*3230*/  LOP3.LUT R26, R26, 0xff00ff00, R25, 0x78, !PT ;  /* 0xff00ff001a1a7812 */ /* 0x000fe400078e7819 */
[----:B------:R-:W-:Y:S02]  /*3240*/  LOP3.LUT R60, R60, R29, RZ, 0x3c, !PT ;  /* 0x0000001d3c3c7212 */ /* 0x000fe400078e3cff */
[----:B------:R-:W-:-:S02]  /*3250*/  LOP3.LUT R25, R51, 0xf0f0f0f0, R52, 0x78, !PT ;  /* 0xf0f0f0f033197812 */ /* 0x000fc400078e7834 */
[----:B------:R-:W-:Y:S02]  /*3260*/  LOP3.LUT R51, R28, 0xf0f0f0f, R65, 0x78, !PT ;  /* 0x0f0f0f0f1c337812 */ /* 0x000fe400078e7841 */
[--C-:B------:R-:W-:Y:S02]  /*3270*/  LOP3.LUT R52, R29, 0xf0f0f0f, R60.reuse, 0x78, !PT ;  /* 0x0f0f0f0f1d347812 */ /* 0x100fe400078e783c */
[----:B------:R-:W-:Y:S02]  /*3280*/  SHF.L.U64.HI R28, R65, 0x4, R60 ;  /* 0x00000004411c7819 */ /* 0x000fe4000001023c */
[----:B------:R-:W-:-:S04]  /*3290*/  SHF.R.U64 R60, R34, 0x4, R37 ;  /* 0x00000004223c7819 */ /* 0x000fc80000001225 */
[----:B------:R-:W-:Y:S02]  /*32a0*/  LOP3.LUT R60, R60, R59, RZ, 0x3c, !PT ;  /* 0x0000003b3c3c7212 */ /* 0x000fe400078e3cff */
[----:B------:R-:W-:-:S03]  /*32b0*/  SHF.R.U32.HI R65, RZ, 0x4, R37 ;  /* 0x00000004ff417819 */ /* 0x000fc60000011625 */
[----:B------:R-:W-:Y:S01]  /*32c0*/  IMAD.SHL.U32 R29, R60, 0x10, RZ ;  /* 0x000000103c1d7824 */ /* 0x000fe200078e00ff */
[----:B------:R-:W-:Y:S02]  /*32d0*/  LOP3.LUT R65, R65, R26, RZ, 0x3c, !PT ;  /* 0x0000001a41417212 */ /* 0x000fe400078e3cff */
[----:B------:R-:W-:Y:S02]  /*32e0*/  LOP3.LUT R59, R59, 0xf0f0f0f, R60, 0x78, !PT ;  /* 0x0f0f0f0f3b3b7812 */ /* 0x000fe400078e783c */
[----:B------:R-:W-:Y:S02]  /*32f0*/  LOP3.LUT R34, R34, 0xf0f0f0f0, R29, 0x78, !PT ;  /* 0xf0f0f0f022227812 */ /* 0x000fe400078e781d */
[----:B------:R-:W-:Y:S02]  /*3300*/  LOP3.LUT R29, R33, 0xf0f0f0f0, R28, 0x78, !PT ;  /* 0xf0f0f0f0211d7812 */ /* 0x000fe400078e781c */
[----:B------:R-:W-:Y:S02]  /*3310*/  SHF.R.U64 R28, R56, 0x2, R41 ;  /* 0x00000002381c7819 */ /* 0x000fe40000001229 */
[----:B------:R-:W-:-:S02]  /*3320*/  LOP3.LUT R26, R26, 0xf0f0f0f, R65, 0x78, !PT ;  /* 0x0f0f0f0f1a1a7812 */ /* 0x000fc400078e7841 */
[----:B------:R-:W-:Y:S02]  /*3330*/  SHF.L.U64.HI R60, R60, 0x4, R65 ;  /* 0x000000043c3c7819 */ /* 0x000fe40000010241 */
[----:B------:R-:W-:Y:S02]  /*3340*/  SHF.R.U32.HI R65, RZ, 0x2, R41 ;  /* 0x00000002ff417819 */ /* 0x000fe40000011629 */
[----:B------:R-:W-:Y:S02]  /*3350*/  LOP3.LUT R28, R28, R59, RZ, 0x3c, !PT ;  /* 0x0000003b1c1c7212 */ /* 0x000fe400078e3cff */
[--C-:B------:R-:W-:Y:S02]  /*3360*/  SHF.R.U64 R62, R55, 0x2, R48.reuse ;  /* 0x00000002373e7819 */ /* 0x100fe40000001230 */
[----:B------:R-:W-:Y:S02]  /*3370*/  LOP3.LUT R65, R65, R26, RZ, 0x3c, !PT ;  /* 0x0000001a41417212 */ /* 0x000fe400078e3cff */
[----:B------:R-:W-:Y:S01]  /*3380*/  SHF.R.U32.HI R64, RZ, 0x2, R48 ;  /* 0x00000002ff407819 */ /* 0x000fe20000011630 */
[----:B------:R-:W-:Y:S01]  /*3390*/  IMAD.SHL.U32 R33, R28, 0x4, RZ ;  /* 0x000000041c217824 */ /* 0x000fe200078e00ff */
[----:B------:R-:W-:-:S02]  /*33a0*/  LOP3.LUT R37, R37, 0xf0f0f0f0, R60, 0x78, !PT ;  /* 0xf0f0f0f025257812 */ /* 0x000fc400078e783c */
[----:B------:R-:W-:Y:S02]  /*33b0*/  LOP3.LUT R62, R62, R25, RZ, 0x3c, !PT ;  /* 0x000000193e3e7212 */ /* 0x000fe400078e3cff */
[--C-:B------:R-:W-:Y:S02]  /*33c0*/  LOP3.LUT R60, R26, 0x33333333, R65.reuse, 0x78, !PT ;  /* 0x333333331a3c7812 */ /* 0x100fe400078e7841 */
[----:B------:R-:W-:Y:S02]  /*33d0*/  LOP3.LUT R64, R64, R29, RZ, 0x3c, !PT ;  /* 0x0000001d40407212 */ /* 0x000fe400078e3cff */
[----:B------:R-:W-:Y:S02]  /*33e0*/  SHF.L.U64.HI R26, R28, 0x2, R65 ;  /* 0x000000021c1a7819 */ /* 0x000fe40000010241 */
[----:B------:R-:W-:Y:S02]  /*33f0*/  SHF.R.U64 R65, R40, 0x2, R57 ;  /* 0x0000000228417819 */ /* 0x000fe40000001239 */
[----:B------:R-:W-:-:S02]  /*3400*/  LOP3.LUT R33, R56, 0xcccccccc, R33, 0x78, !PT ;  /* 0xcccccccc38217812 */ /* 0x000fc400078e7821 */
[----:B------:R-:W-:Y:S01]  /*3410*/  LOP3.LUT R59, R59, 0x33333333, R28, 0x78, !PT ;  /* 0x333333333b3b7812 */ /* 0x000fe200078e781c */
[C---:B------:R-:W-:Y:S01]  /*3420*/  IMAD.SHL.U32 R28, R62.reuse, 0x4, RZ ;  /* 0x000000043e1c7824 */ /* 0x040fe200078e00ff */
[--C-:B------:R-:W-:Y:S02]  /*3430*/  LOP3.LUT R56, R29, 0x33333333, R64.reuse, 0x78, !PT ;  /* 0x333333331d387812 */ /* 0x100fe400078e7840 */
[----:B------:R-:W-:Y:S02]  /*3440*/  SHF.L.U64.HI R29, R62, 0x2, R64 ;  /* 0x000000023e1d7819 */ /* 0x000fe40000010240 */
[----:B------:R-:W-:Y:S02]  /*3450*/  LOP3.LUT R65, R65, R34, RZ, 0x3c, !PT ;  /* 0x0000002241417212 */ /* 0x000fe400078e3cff */
[----:B------:R-:W-:Y:S02]  /*3460*/  SHF.R.U32.HI R64, RZ, 0x2, R57 ;  /* 0x00000002ff407819 */ /* 0x000fe40000011639 */
[----:B------:R-:W-:-:S02]  /*3470*/  LOP3.LUT R28, R55, 0xcccccccc, R28, 0x78, !PT ;  /* 0xcccccccc371c7812 */ /* 0x000fc400078e781c */
[----:B------:R-:W-:Y:S01]  /*3480*/  LOP3.LUT R55, R25, 0x33333333, R62, 0x78, !PT ;  /* 0x3333333319377812 */ /* 0x000fe200078e783e */
[----:B------:R-:W-:Y:S01]  /*3490*/  IMAD.SHL.U32 R25, R65, 0x4, RZ ;  /* 0x0000000441197824 */ /* 0x000fe200078e00ff */
[----:B------:R-:W-:Y:S02]  /*34a0*/  LOP3.LUT R64, R64, R37, RZ, 0x3c, !PT ;  /* 0x0000002540407212 */ /* 0x000fe400078e3cff */
[----:B------:R-:W-:Y:S02]  /*34b0*/  LOP3.LUT R29, R48, 0xcccccccc, R29, 0x78, !PT ;  /* 0xcccccccc301d7812 */ /* 0x000fe400078e781d */
[----:B------:R-:W-:Y:S02]  /*34c0*/  SHF.R.U64 R48, R63, 0x1, R58 ;  /* 0x000000013f307819 */ /* 0x000fe4000000123a */
[--C-:B------:R-:W-:Y:S02]  /*34d0*/  LOP3.LUT R62, R37, 0x33333333, R64.reuse, 0x78, !PT ;  /* 0x33333333253e7812 */ /* 0x100fe400078e7840 */
[----:B------:R-:W-:-:S02]  /*34e0*/  SHF.L.U64.HI R64, R65, 0x2, R64 ;  /* 0x0000000241407819 */ /* 0x000fc40000010240 */
[----:B------:R-:W-:Y:S02]  /*34f0*/  LOP3.LUT R48, R48, R59, RZ, 0x3c, !PT ;  /* 0x0000003b30307212 */ /* 0x000fe400078e3cff */
[----:B------:R-:W-:Y:S02]  /*3500*/  LOP3.LUT R25, R40, 0xcccccccc, R25, 0x78, !PT ;  /* 0xcccccccc28197812 */ /* 0x000fe400078e7819 */
[----:B------:R-:W-:Y:S02]  /*3510*/  LOP3.LUT R40, R34, 0x33333333, R65, 0x78, !PT ;  /* 0x3333333322287812 */ /* 0x000fe400078e7841 */
[----:B------:R-:W-:Y:S02]  /*3520*/  LOP3.LUT R34, R41, 0xcccccccc, R26, 0x78, !PT ;  /* 0xcccccccc29227812 */ /* 0x000fe400078e781a */
[----:B------:R-:W-:Y:S01]  /*3530*/  LOP3.LUT R26, R57, 0xcccccccc, R64, 0x78, !PT ;  /* 0xcccccccc391a7812 */ /* 0x000fe200078e7840 */
[----:B------:R-:W-:Y:S01]  /*3540*/  IMAD.SHL.U32 R64, R48, 0x2, RZ ;  /* 0x0000000230407824 */ /* 0x000fe200078e00ff */
[----:B------:R-:W-:-:S02]  /*3550*/  LOP3.LUT R14, R14, 0x33333333, R67, 0x78, !PT ;  /* 0x333333330e0e7812 */ /* 0x000fc400078e7843 */
[----:B------:R-:W-:Y:S02]  /*3560*/  SHF.R.U32.HI R65, RZ, 0x1, R58 ;  /* 0x00000001ff417819 */ /* 0x000fe4000001163a */
[----:B------:R-:W-:Y:S02]  /*3570*/  LOP3.LUT R57, R63, 0xaaaaaaaa, R64, 0x78, !PT ;  /* 0xaaaaaaaa3f397812 */ /* 0x000fe400078e7840 */
[----:B------:R-:W-:Y:S02]  /*3580*/  SHF.R.U64 R63, R61, 0x1, R14 ;  /* 0x000000013d3f7819 */ /* 0x000fe4000000120e */
[----:B------:R-:W-:Y:S02]  /*3590*/  LOP3.LUT R65, R65, R60, RZ, 0x3c, !PT ;  /* 0x0000003c41417212 */ /* 0x000fe400078e3cff */
[----:B------:R-:W-:Y:S02]  /*35a0*/  LOP3.LUT R63, R63, R40, RZ, 0x3c, !PT ;  /* 0x000000283f3f7212 */ /* 0x000fe400078e3cff */
[----:B------:R-:W-:-:S02]  /*35b0*/  LOP3.LUT R60, R60, 0x55555555, R65, 0x78, !PT ;  /* 0x555555553c3c7812 */ /* 0x000fc400078e7841 */
[----:B------:R-:W-:Y:S02]  /*35c0*/  LOP3.LUT R59, R59, 0x55555555, R48, 0x78, !PT ;  /* 0x555555553b3b7812 */ /* 0x000fe400078e7830 */
[----:B------:R-:W-:Y:S01]  /*35d0*/  SHF.L.U64.HI R65, R48, 0x1, R65 ;  /* 0x0000000130417819 */ /* 0x000fe20000010241 */
[----:B------:R-:W-:-:S05]  /*35e0*/  IMAD.SHL.U32 R48, R63, 0x2, RZ ;  /* 0x000000023f307824 */ /* 0x000fca00078e00ff */
[----:B------:R-:W-:Y:S02]  /*35f0*/  LOP3.LUT R37, R61, 0xaaaaaaaa, R48, 0x78, !PT ;  /* 0xaaaaaaaa3d257812 */ /* 0x000fe400078e7830 */
[----:B------:R-:W-:Y:S02]  /*3600*/  SHF.R.U32.HI R61, RZ, 0x1, R14 ;  /* 0x00000001ff3d7819 */ /* 0x000fe4000001160e */
[----:B------:R-:W-:Y:S02]  /*3610*/  SHF.R.U64 R48, R30, 0x1, R10 ;  /* 0x000000011e307819 */ /* 0x000fe4000000120a */
[----:B------:R-:W-:Y:S02]  /*3620*/  LOP3.LUT R61, R61, R62, RZ, 0x3c, !PT ;  /* 0x0000003e3d3d7212 */ /* 0x000fe400078e3cff */
[----:B------:R-:W-:Y:S02]  /*3630*/  LOP3.LUT R48, R48, R33, RZ, 0x3c, !PT ;  /* 0x0000002130307212 */ /* 0x000fe400078e3cff */
[----:B------:R-:W-:-:S02]  /*3640*/  LOP3.LUT R40, R40, 0x55555555, R63, 0x78, !PT ;  /* 0x5555555528287812 */ /* 0x000fc400078e783f */
[--C-:B------:R-:W-:Y:S02]  /*3650*/  LOP3.LUT R41, R62, 0x55555555, R61.reuse, 0x78, !PT ;  /* 0x555555553e297812 */ /* 0x100fe400078e783d */
[----:B------:R-:W-:Y:S01]  /*3660*/  SHF.L.U64.HI R63, R63, 0x1, R61 ;  /* 0x000000013f3f7819 */ /* 0x000fe2000001023d */
[----:B------:R-:W-:-:S05]  /*3670*/  IMAD.SHL.U32 R61, R48, 0x2, RZ ;  /* 0x00000002303d7824 */ /* 0x000fca00078e00ff */
[----:B------:R-:W-:Y:S02]  /*3680*/  LOP3.LUT R30, R30, 0xaaaaaaaa, R61, 0x78, !PT ;  /* 0xaaaaaaaa1e1e7812 */ /* 0x000fe400078e783d */
[----:B------:R-:W-:-:S04]  /*3690*/  SHF.R.U32.HI R61, RZ, 0x1, R10 ;  /* 0x00000001ff3d7819 */ /* 0x000fc8000001160a */
[----:B------:R-:W-:-:S04]  /*36a0*/  LOP3.LUT R61, R61, R34, RZ, 0x3c, !PT ;  /* 0x000000223d3d7212 */ /* 0x000fc800078e3cff */
[--C-:B------:R-:W-:Y:S02]  /*36b0*/  LOP3.LUT R34, R34, 0x55555555, R61.reuse, 0x78, !PT ;  /* 0x5555555522227812 */ /* 0x100fe400078e783d */
[----:B------:R-:W-:Y:S02]  /*36c0*/  SHF.L.U64.HI R62, R48, 0x1, R61 ;  /* 0x00000001303e7819 */ /* 0x000fe4000001023d */
[----:B------:R-:W-:-:S04]  /*36d0*/  SHF.R.U64 R61, R27, 0x1, R9 ;  /* 0x000000011b3d7819 */ /* 0x000fc80000001209 */
[----:B------:R-:W-:Y:S02]  /*36e0*/  LOP3.LUT R61, R61, R28, RZ, 0x3c, !PT ;  /* 0x0000001c3d3d7212 */ /* 0x000fe400078e3cff */
[----:B------:R-:W-:-:S03]  /*36f0*/  LOP3.LUT R33, R33, 0x55555555, R48, 0x78, !PT ;  /* 0x5555555521217812 */ /* 0x000fc600078e7830 */
[----:B------:R-:W-:-:S05]  /*3700*/  IMAD.SHL.U32 R48, R61, 0x2, RZ ;  /* 0x000000023d307824 */ /* 0x000fca00078e00ff */
[----:B------:R-:W-:Y:S02]  /*3710*/  LOP3.LUT R27, R27, 0xaaaaaaaa, R48, 0x78, !PT ;  /* 0xaaaaaaaa1b1b7812 */ /* 0x000fe400078e7830 */
[----:B------:R-:W-:-:S04]  /*3720*/  SHF.R.U64 R48, R24, 0x1, R49 ;  /* 0x0000000118307819 */ /* 0x000fc80000001231 */
[----:B------:R-:W-:Y:S02]  /*3730*/  LOP3.LUT R48, R48, R25, RZ, 0x3c, !PT ;  /* 0x0000001930307212 */ /* 0x000fe400078e3cff */
[----:B------:R-:W-:-:S03]  /*3740*/  LOP3.LUT R58, R58, 0xaaaaaaaa, R65, 0x78, !PT ;  /* 0xaaaaaaaa3a3a7812 */ /* 0x000fc600078e7841 */
[----:B------:R-:W-:Y:S01]  /*3750*/  IMAD.SHL.U32 R65, R48, 0x2, RZ ;  /* 0x0000000230417824 */ /* 0x000fe200078e00ff */
[----:B------:R-:W-:-:S04]  /*3760*/  SHF.R.U32.HI R64, RZ, 0x1, R9 ;  /* 0x00000001ff407819 */ /* 0x000fc80000011609 */
[----:B------:R-:W-:Y:S02]  /*3770*/  LOP3.LUT R24, R24, 0xaaaaaaaa, R65, 0x78, !PT ;  /* 0xaaaaaaaa18187812 */ /* 0x000fe400078e7841 */
[----:B------:R-:W-:Y:S02]  /*3780*/  SHF.R.U32.HI R65, RZ, 0x1, R49 ;  /* 0x00000001ff417819 */ /* 0x000fe40000011631 */
[----:B------:R-:W-:Y:S02]  /*3790*/  LOP3.LUT R64, R64, R29, RZ, 0x3c, !PT ;  /* 0x0000001d40407212 */ /* 0x000fe400078e3cff */
[----:B------:R-:W-:Y:S02]  /*37a0*/  LOP3.LUT R65, R65, R26, RZ, 0x3c, !PT ;  /* 0x0000001a41417212 */ /* 0x000fe400078e3cff */
[----:B------:R-:W-:Y:S02]  /*37b0*/  LOP3.LUT R25, R25, 0x55555555, R48, 0x78, !PT ;  /* 0x5555555519197812 */ /* 0x000fe400078e7830 */
[----:B------:R-:W-:-:S02]  /*37c0*/  LOP3.LUT R28, R28, 0x55555555, R61, 0x78, !PT ;  /* 0x555555551c1c7812 */ /* 0x000fc400078e783d */
[--C-:B------:R-:W-:Y:S02]  /*37d0*/  LOP3.LUT R26, R26, 0x55555555, R65.reuse, 0x78, !PT ;  /* 0x555555551a1a7812 */ /* 0x100fe400078e7841 */
[----:B------:R-:W-:Y:S02]  /*37e0*/  SHF.L.U64.HI R48, R48, 0x1, R65 ;  /* 0x0000000130307819 */ /* 0x000fe40000010241 */
[--C-:B------:R-:W-:Y:S02]  /*37f0*/  LOP3.LUT R29, R29, 0x55555555, R64.reuse, 0x78, !PT ;  /* 0x555555551d1d7812 */ /* 0x100fe400078e7840 */
[----:B------:R-:W-:Y:S02]  /*3800*/  SHF.L.U64.HI R61, R61, 0x1, R64 ;  /* 0x000000013d3d7819 */ /* 0x000fe40000010240 */
[--C-:B------:R-:W-:Y:S02]  /*3810*/  SHF.R.U32.HI R65, RZ, 0x1, R54.reuse ;  /* 0x00000001ff417819 */ /* 0x100fe40000011636 */
[----:B------:R-:W-:-:S02]  /*3820*/  SHF.R.U64 R64, R53, 0x1, R54 ;  /* 0x0000000135407819 */ /* 0x000fc40000001236 */
[----:B------:R-:W-:Y:S02]  /*3830*/  LOP3.LUT R65, R65, R56, RZ, 0x3c, !PT ;  /* 0x0000003841417212 */ /* 0x000fe400078e3cff */
[----:B------:R-:W-:Y:S02]  /*3840*/  LOP3.LUT R64, R64, R55, RZ, 0x3c, !PT ;  /* 0x0000003740407212 */ /* 0x000fe400078e3cff */
[--C-:B------:R-:W-:Y:S02]  /*3850*/  LOP3.LUT R56, R56, 0x55555555, R65.reuse, 0x78, !PT ;  /* 0x5555555538387812 */ /* 0x100fe400078e7841 */
[----:B------:R-:W-:Y:S02]  /*3860*/  SHF.L.U64.HI R65, R64, 0x1, R65 ;  /* 0x0000000140417819 */ /* 0x000fe40000010241 */
[----:B------:R-:W-:Y:S02]  /*3870*/  SHF.R.U64 R66, R6, 0x2, R7 ;  /* 0x0000000206427819 */ /* 0x000fe40000001207 */
[----:B------:R-:W-:-:S02]  /*3880*/  LOP3.LUT R54, R54, 0xaaaaaaaa, R65, 0x78, !PT ;  /* 0xaaaaaaaa36367812 */ /* 0x000fc400078e7841 */
[----:B------:R-:W-:Y:S02]  /*3890*/  SHF.R.U32.HI R65, RZ, 0x2, R7 ;  /* 0x00000002ff417819 */ /* 0x000fe40000011607 */
[----:B------:R-:W-:Y:S01]  /*38a0*/  LOP3.LUT R55, R55, 0x55555555, R64, 0x78, !PT ;  /* 0x5555555537377812 */ /* 0x000fe200078e7840 */
[----:B------:R-:W-:Y:S01]  /*38b0*/  IMAD.SHL.U32 R64, R64, 0x2, RZ ;  /* 0x0000000240407824 */ /* 0x000fe200078e00ff */
[----:B------:R-:W-:Y:S02]  /*38c0*/  LOP3.LUT R66, R66, R5, RZ, 0x3c, !PT ;  /* 0x0000000542427212 */ /* 0x000fe400078e3cff */
[----:B------:R-:W-:Y:S02]  /*38d0*/  LOP3.LUT R65, R65, R4, RZ, 0x3c, !PT ;  /* 0x0000000441417212 */ /* 0x000fe400078e3cff */
[----:B------:R-:W-:Y:S02]  /*38e0*/  LOP3.LUT R53, R53, 0xaaaaaaaa, R64, 0x78, !PT ;  /* 0xaaaaaaaa35357812 */ /* 0x000fe400078e7840 */
[----:B------:R-:W-:-:S02]  /*38f0*/  LOP3.LUT R4, R4, 0x33333333, R65, 0x78, !PT ;  /* 0x3333333304047812 */ /* 0x000fc400078e7841 */
[C---:B------:R-:W-:Y:S01]  /*3900*/  SHF.L.U64.HI R64, R66.reuse, 0x2, R65 ;  /* 0x0000000242407819 */ /* 0x040fe20000010241 */
[----:B------:R-:W-:Y:S01]  /*3910*/  IMAD.SHL.U32 R65, R66, 0x4, RZ ;  /* 0x0000000442417824 */ /* 0x000fe200078e00ff */
[----:B------:R-:W-:Y:S02]  /*3920*/  LOP3.LUT R5, R5, 0x33333333, R66, 0x78, !PT ;  /* 0x3333333305057812 */ /* 0x000fe400078e7842 */
[--C-:B------:R-:W-:Y:S02]  /*3930*/  SHF.R.U64 R66, R50, 0x2, R11.reuse ;  /* 0x0000000232427819 */ /* 0x100fe4000000120b */
[----:B------:R-:W-:Y:S02]  /*3940*/  SHF.R.U32.HI R67, RZ, 0x2, R11 ;  /* 0x00000002ff437819 */ /* 0x000fe4000001160b */
[----:B------:R-:W-:Y:S02]  /*3950*/  LOP3.LUT R66, R66, R51, RZ, 0x3c, !PT ;  /* 0x0000003342427212 */ /* 0x000fe400078e3cff */
[----:B------:R-:W-:-:S02]  /*3960*/  LOP3.LUT R67, R67, R52, RZ, 0x3c, !PT ;  /* 0x0000003443437212 */ /* 0x000fc400078e3cff */
[----:B------:R-:W-:Y:S02]  /*3970*/  LOP3.LUT R64, R7, 0xcccccccc, R64, 0x78, !PT ;  /* 0xcccccccc07407812 */ /* 0x000fe400078e7840 */
[----:B------:R-:W-:Y:S02]  /*3980*/  LOP3.LUT R65, R6, 0xcccccccc, R65, 0x78, !PT ;  /* 0xcccccccc06417812 */ /* 0x000fe400078e7841 */
[----:B------:R-:W-:Y:S01]  /*3990*/  LOP3.LUT R7, R51, 0x33333333, R66, 0x78, !PT ;  /* 0x3333333333077812 */ /* 0x000fe200078e7842 */
[----:B------:R-:W-:Y:S01]  /*39a0*/  IMAD.SHL.U32 R51, R66, 0x4, RZ ;  /* 0x0000000442337824 */ /* 0x000fe200078e00ff */
[--C-:B------:R-:W-:Y:S02]  /*39b0*/  LOP3.LUT R6, R52, 0x33333333, R67.reuse, 0x78, !PT ;  /* 0x3333333334067812 */ /* 0x100fe400078e7843 */
[----:B------:R-:W-:Y:S02]  /*39c0*/  SHF.L.U64.HI R52, R66, 0x2, R67 ;  /* 0x0000000242347819 */ /* 0x000fe40000010243 */
[----:B------:R-:W-:-:S02]  /*39d0*/  LOP3.LUT R51, R50, 0xcccccccc, R51, 0x78, !PT ;  /* 0xcccccccc32337812 */ /* 0x000fc400078e7833 */
[----:B------:R-:W-:Y:S02]  /*39e0*/  LOP3.LUT R52, R11, 0xcccccccc, R52, 0x78, !PT ;  /* 0xcccccccc0b347812 */ /* 0x000fe400078e7834 */
[--C-:B------:R-:W-:Y:S02]  /*39f0*/  SHF.R.U32.HI R67, RZ, 0x1, R64.reuse ;  /* 0x00000001ff437819 */ /* 0x100fe40000011640 */
[----:B------:R-:W-:Y:S02]  /*3a00*/  SHF.R.U64 R50, R65, 0x1, R64 ;  /* 0x0000000141327819 */ /* 0x000fe40000001240 */
[----:B------:R-:W-:Y:S02]  /*3a10*/  LOP3.LUT R67, R67, R52, RZ, 0x3c, !PT ;  /* 0x0000003443437212 */ /* 0x000fe400078e3cff */
[----:B------:R-:W-:Y:S02]  /*3a20*/  LOP3.LUT R50, R50, R51, RZ, 0x3c, !PT ;  /* 0x0000003332327212 */ /* 0x000fe400078e3cff */
[----:B------:R-:W-:-:S02]  /*3a30*/  LOP3.LUT R52, R52, 0x55555555, R67, 0x78, !PT ;  /* 0x5555555534347812 */ /* 0x000fc400078e7843 */
[----:B------:R-:W-:Y:S02]  /*3a40*/  LOP3.LUT R51, R51, 0x55555555, R50, 0x78, !PT ;  /* 0x5555555533337812 */ /* 0x000fe400078e7832 */
[C---:B------:R-:W-:Y:S01]  /*3a50*/  SHF.L.U64.HI R67, R50.reuse, 0x1, R67 ;  /* 0x0000000132437819 */ /* 0x040fe20000010243 */
[----:B------:R-:W-:Y:S01]  /*3a60*/  IMAD.SHL.U32 R50, R50, 0x2, RZ ;  /* 0x0000000232327824 */ /* 0x000fe200078e00ff */
[----:B------:R-:W-:-:S04]  /*3a70*/  SHF.R.U64 R66, R5, 0x1, R4 ;  /* 0x0000000105427819 */ /* 0x000fc80000001204 */
[----:B------:R-:W-:Y:S02]  /*3a80*/  LOP3.LUT R11, R65, 0xaaaaaaaa, R50, 0x78, !PT ;  /* 0xaaaaaaaa410b7812 */ /* 0x000fe400078e7832 */
[----:B------:R-:W-:Y:S02]  /*3a90*/  SHF.R.U32.HI R65, RZ, 0x1, R4 ;  /* 0x00000001ff417819 */ /* 0x000fe40000011604 */
[----:B------:R-:W-:Y:S02]  /*3aa0*/  LOP3.LUT R66, R66, R7, RZ, 0x3c, !PT ;  /* 0x0000000742427212 */ /* 0x000fe400078e3cff */
[----:B------:R-:W-:Y:S02]  /*3ab0*/  LOP3.LUT R65, R65, R6, RZ, 0x3c, !PT ;  /* 0x0000000641417212 */ /* 0x000fe400078e3cff */
[----:B------:R-:W-:Y:S02]  /*3ac0*/  LOP3.LUT R50, R64, 0xaaaaaaaa, R67, 0x78, !PT ;  /* 0xaaaaaaaa40327812 */ /* 0x000fe400078e7843 */
[----:B------:R-:W-:Y:S01]  /*3ad0*/  LOP3.LUT R67, R6, 0x55555555, R65, 0x78, !PT ;  /* 0x5555555506437812 */ /* 0x000fe200078e7841 */
[----:B------:R-:W-:Y:S01]  /*3ae0*/  IMAD.SHL.U32 R6, R66, 0x2, RZ ;  /* 0x0000000242067824 */ /* 0x000fe200078e00ff */
[----:B------:R-:W-:-:S02]  /*3af0*/  LOP3.LUT R64, R7, 0x55555555, R66, 0x78, !PT ;  /* 0x5555555507407812 */ /* 0x000fc400078e7842 */
[----:B------:R-:W-:Y:S02]  /*3b00*/  SHF.L.U64.HI R7, R66, 0x1, R65 ;  /* 0x0000000142077819 */ /* 0x000fe40000010241 */
[----:B------:R-:W-:Y:S01]  /*3b10*/  LOP3.LUT R65, R5, 0xaaaaaaaa, R6, 0x78, !PT ;  /* 0xaaaaaaaa05417812 */ /* 0x000fe200078e7806 */
[----:B------:R-:W-:Y:S01]  /*3b20*/  IMAD.MOV.U32 R6, RZ, RZ, R64 ;  /* 0x000000ffff067224 */ /* 0x000fe200078e0040 */
[----:B------:R-:W-:Y:S01]  /*3b30*/  LOP3.LUT R5, R4, 0xaaaaaaaa, R7, 0x78, !PT ;  /* 0xaaaaaaaa04057812 */ /* 0x000fe200078e7807 */
[----:B------:R-:W-:Y:S02]  /*3b40*/  IMAD.MOV.U32 R7, RZ, RZ, R67 ;  /* 0x000000ffff077224 */ /* 0x000fe400078e0043 */
[----:B------:R-:W-:-:S05]  /*3b50*/  IMAD.MOV.U32 R4, RZ, RZ, R65 ;  /* 0x000000ffff047224 */ /* 0x000fca00078e0041 */
[----:B------:R0:W-:Y:S02]  /*3b60*/  STL.128 [R1+0xf0], R4 ;  /* 0x0000f00401007387 */ /* 0x0001e40000100c00 */
[----:B0-----:R-:W-:Y:S02]  /*3b70*/  IMAD.MOV.U32 R6, RZ, RZ, R59 ;  /* 0x000000ffff067224 */ /* 0x001fe400078e003b */
[----:B------:R-:W-:Y:S02]  /*3b80*/  IMAD.MOV.U32 R7, RZ, RZ, R60 ;  /* 0x000000ffff077224 */ /* 0x000fe400078e003c */
        /* <DEDUP_REMOVED lines=11> */
[----:B------:R-:W-:Y:S01]  /*3c40*/  IMAD.MOV.U32 R5, RZ, RZ, R50 ;  /* 0x000000ffff057224 */ /* 0x000fe200078e0032 */
[----:B------:R-:W-:Y:S01]  /*3c50*/  LOP3.LUT R14, R14, 0xaaaaaaaa, R63, 0x78, !PT ;  /* 0xaaaaaaaa0e0e7812 */ /* 0x000fe200078e783f */
[----:B------:R-:W0:Y:S03]  /*3c60*/  LDC R11, c[0x0][0x3a4] ;  /* 0x0000e900ff0b7b82 */ /* 0x000e260000000800 */
[----:B------:R1:W-:Y:S02]  /*3c70*/  STL.128 [R1+0xe0], R4 ;  /* 0x0000e00401007387 */ /* 0x0003e40000100c00 */
[----:B-1----:R-:W-:-:S02]  /*3c80*/  IMAD.MOV.U32 R6, RZ, RZ, R47 ;  /* 0x000000ffff067224 */ /* 0x002fc400078e002f */
        /* <DEDUP_REMOVED lines=26> */
[----:B0-----:R-:W-:Y:S02]  /*3e30*/  ISETP.NE.AND P0, PT, R11, RZ, PT ;  /* 0x000000ff0b00720c */ /* 0x001fe40003f05270 */
[----:B------:R-:W-:Y:S01]  /*3e40*/  LOP3.LUT R12, R13, 0xaaaaaaaa, R12, 0x78, !PT ;  /* 0xaaaaaaaa0d0c7812 */ /* 0x000fe200078e780c */
[----:B-1----:R-:W-:Y:S02]  /*3e50*/  IMAD.MOV.U32 R6, RZ, RZ, R28 ;  /* 0x000000ffff067224 */ /* 0x002fe400078e001c */
[----:B------:R-:W-:Y:S02]  /*3e60*/  IMAD.MOV.U32 R7, RZ, RZ, R29 ;  /* 0x000000ffff077224 */ /* 0x000fe400078e001d */
[----:B------:R-:W-:Y:S02]  /*3e70*/  IMAD.MOV.U32 R4, RZ, RZ, R27 ;  /* 0x000000ffff047224 */ /* 0x000fe400078e001b */
[----:B------:R-:W-:-:S05]  /*3e80*/  IMAD.MOV.U32 R5, RZ, RZ, R9 ;  /* 0x000000ffff057224 */ /* 0x000fca00078e0009 */
[----:B------:R0:W-:Y:S01]  /*3e90*/  STL.128 [R1+0xc0], R4 ;  /* 0x0000c00401007387 */ /* 0x0001e20000100c00 */
[----:B------:R-:W-:Y:S01]  /*3ea0*/  LOP3.LUT R13, R49, 0xaaaaaaaa, R48, 0x78, !PT ;  /* 0xaaaaaaaa310d7812 */ /* 0x000fe200078e7830 */
[----:B------:R-:W-:Y:S02]  /*3eb0*/  IMAD.MOV.U32 R27, RZ, RZ, R26 ;  /* 0x000000ffff1b7224 */ /* 0x000fe400078e001a */
[----:B------:R-:W-:Y:S02]  /*3ec0*/  IMAD.MOV.U32 R26, RZ, RZ, R25 ;  /* 0x000000ffff1a7224 */ /* 0x000fe400078e0019 */
[----:B0-----:R-:W-:Y:S02]  /*3ed0*/  IMAD.MOV.U32 R6, RZ, RZ, R3 ;  /* 0x000000ffff067224 */ /* 0x001fe400078e0003 */
[----:B------:R-:W-:Y:S02]  /*3ee0*/  IMAD.MOV.U32 R7, RZ, RZ, R8 ;  /* 0x000000ffff077224 */ /* 0x000fe400078e0008 */
[----:B------:R-:W-:-:S02]  /*3ef0*/  IMAD.MOV.U32 R4, RZ, RZ, R2 ;  /* 0x000000ffff047224 */ /* 0x000fc400078e0002 */
[----:B------:R-:W-:-:S05]  /*3f00*/  IMAD.MOV.U32 R5, RZ, RZ, R23 ;  /* 0x000000ffff057224 */ /* 0x000fca00078e0017 */
[----:B------:R0:W-:Y:S01]  /*3f10*/  STL.128 [R1+0x10], R4 ;  /* 0x0000100401007387 */ /* 0x0001e20000100c00 */
[----:B------:R-:W-:Y:S02]  /*3f20*/  IMAD.MOV.U32 R25, RZ, RZ, R13 ;  /* 0x000000ffff197224 */ /* 0x000fe400078e000d */
[----:B0-----:R-:W-:Y:S02]  /*3f30*/  IMAD.MOV.U32 R6, RZ, RZ, R17 ;  /* 0x000000ffff067224 */ /* 0x001fe400078e0011 */
[----:B------:R-:W-:Y:S02]  /*3f40*/  IMAD.MOV.U32 R7, RZ, RZ, R18 ;  /* 0x000000ffff077224 */ /* 0x000fe400078e0012 */
[----:B------:R-:W-:Y:S02]  /*3f50*/  IMAD.MOV.U32 R4, RZ, RZ, R16 ;  /* 0x000000ffff047224 */ /* 0x000fe400078e0010 */
[----:B------:R-:W-:-:S05]  /*3f60*/  IMAD.MOV.U32 R5, RZ, RZ, R22 ;  /* 0x000000ffff057224 */ /* 0x000fca00078e0016 */
[----:B------:R0:W-:Y:S04]  /*3f70*/  STL.128 [R1+0x20], R4 ;  /* 0x0000200401007387 */ /* 0x0001e80000100c00 */
[----:B------:R1:W-:Y:S01]  /*3f80*/  STL.128 [R1+0x80], R24 ;  /* 0x0000801801007387 */ /* 0x0003e20000100c00 */
[----:B0-----:R-:W-:Y:S02]  /*3f90*/  IMAD.MOV.U32 R6, RZ, RZ, R19 ;  /* 0x000000ffff067224 */ /* 0x001fe400078e0013 */
[----:B------:R-:W-:Y:S02]  /*3fa0*/  IMAD.MOV.U32 R7, RZ, RZ, R20 ;  /* 0x000000ffff077224 */ /* 0x000fe400078e0014 */
[----:B------:R-:W-:Y:S02]  /*3fb0*/  IMAD.MOV.U32 R4, RZ, RZ, R21 ;  /* 0x000000ffff047224 */ /* 0x000fe400078e0015 */
[----:B------:R-:W-:-:S05]  /*3fc0*/  IMAD.MOV.U32 R5, RZ, RZ, R12 ;  /* 0x000000ffff057224 */ /* 0x000fca00078e000c */
[----:B------:R1:W-:Y:S01]  /*3fd0*/  STL.128 [R1+0x40], R4 ;  /* 0x0000400401007387 */ /* 0x0003e20000100c00 */
[----:B------:R-:W-:Y:S05]  /*3fe0*/  @!P0 EXIT ;  /* 0x000000000000894d */ /* 0x000fea0003800000 */
[----:B------:R-:W0:Y:S01]  /*3ff0*/  LDC R2, c[0x0][0x3a0] ;  /* 0x0000e800ff027b82 */ /* 0x000e220000000800 */
[C---:B------:R-:W-:Y:S02]  /*4000*/  ISETP.GE.U32.AND P1, PT, R11.reuse, 0x10, PT ;  /* 0x000000100b00780c */ /* 0x040fe40003f26070 */
[----:B-1----:R-:W-:-:S04]  /*4010*/  LOP3.LUT R4, R11, 0xf, RZ, 0xc0, !PT ;  /* 0x0000000f0b047812 */ /* 0x002fc800078ec0ff */
[----:B------:R-:W-:Y:S01]  /*4020*/  ISETP.NE.AND P0, PT, R4, RZ, PT ;  /* 0x000000ff0400720c */ /* 0x000fe20003f05270 */
[----:B------:R-:W1:Y:S01]  /*4030*/  LDC.64 R48, c[0x0][0x358] ;  /* 0x0000d600ff307b82 */ /* 0x000e620000000a00 */
[----:B0-----:R-:W-:-:S04]  /*4040*/  SHF.R.S32.HI R3, RZ, 0x1f, R2 ;  /* 0x0000001fff037819 */ /* 0x001fc80000011402 */
[----:B------:R-:W-:Y:S01]  /*4050*/  LEA.HI R2, R3, R2, RZ, 0x6 ;  /* 0x0000000203027211 */ /* 0x000fe200078f30ff */
[----:B------:R-:W-:-:S03]  /*4060*/  IMAD.MOV.U32 R3, RZ, RZ, RZ ;  /* 0x000000ffff037224 */ /* 0x000fc600078e00ff */
[----:B------:R-:W-:Y:S01]  /*4070*/  SHF.R.S32.HI R2, RZ, 0x6, R2 ;  /* 0x00000006ff027819 */ /* 0x000fe20000011402 */
[----:B-1----:R-:W-:Y:S06]  /*4080*/  @!P1 BRA `(.L_x_63) ;  /* 0x0000000400849947 */ /* 0x002fec0003800000 */
[----:B------:R-:W0:Y:S01]  /*4090*/  S2R R5, SR_TID.X ;  /* 0x0000000000057919 */ /* 0x000e220000002100 */
[----:B------:R-:W-:Y:S01]  /*40a0*/  LOP3.LUT R3, R11, 0xfffffff0, RZ, 0xc0, !PT ;  /* 0xfffffff00b037812 */ /* 0x000fe200078ec0ff */
[----:B------:R-:W-:Y:S01]  /*40b0*/  BSSY.RECONVERGENT B0, `(.L_x_63) ;  /* 0x000005e000007945 */ /* 0x000fe20003800200 */
        /* <DEDUP_REMOVED lines=14> */
[--C-:B------:R-:W-:Y:S01]  /*41a0*/  IMAD R57, R2, 0xf, R15.reuse ;  /* 0x0000000f02397824 */ /* 0x100fe200078e020f */
[----:B0-----:R-:W-:Y:S01]  /*41b0*/  IADD3 R5, PT, PT, R5, UR4, R2 ;  /* 0x0000000405057c10 */ /* 0x001fe2000fffe002 */
[----:B------:R-:W-:Y:S02]  /*41c0*/  IMAD.MOV.U32 R58, RZ, RZ, R15 ;  /* 0x000000ffff3a7224 */ /* 0x000fe400078e000f */
[----:B------:R-:W-:-:S07]  /*41d0*/  IMAD.MOV R61, RZ, RZ, -R3 ;  /* 0x000000ffff3d7224 */ /* 0x000fce00078e0a03 */
.L_x_64:
[----:B-1----:R-:W2:Y:S01]  /*41e0*/  LDL.128 R8, [R60+-0x40] ;  /* 0xffffc0003c087983 */ /* 0x002ea20000100c00 */
[----:B------:R-:W0:Y:S03]  /*41f0*/  LDC.64 R50, c[0x0][0x380] ;  /* 0x0000e000ff327b82 */ /* 0x000e260000000a00 */
[----:B------:R-:W3:Y:S04]  /*4200*/  LDL.128 R16, [R60+-0x30] ;  /* 0xffffd0003c107983 */ /* 0x000ee80000100c00 */
[----:B------:R-:W4:Y:S04]  /*4210*/  LDL.128 R20, [R60+-0x20] ;  /* 0xffffe0003c147983 */ /* 0x000f280000100c00 */
[----:B------:R-:W5:Y:S04]  /*4220*/  LDL.128 R24, [R60+-0x10] ;  /* 0xfffff0003c187983 */ /* 0x000f680000100c00 */
[----:B------:R-:W5:Y:S04]  /*4230*/  LDL.128 R28, [R60] ;  /* 0x000000003c1c7983 */ /* 0x000f680000100c00 */
[----:B------:R-:W5:Y:S04]  /*4240*/  LDL.128 R32, [R60+0x10] ;  /* 0x000010003c207983 */ /* 0x000f680000100c00 */
[----:B------:R-:W5:Y:S04]  /*4250*/  LDL.128 R36, [R60+0x20] ;  /* 0x000020003c247983 */ /* 0x000f680000100c00 */
[----:B------:R1:W5:Y:S01]  /*4260*/  LDL.128 R40, [R60+0x30] ;  /* 0x000030003c287983 */ /* 0x0003620000100c00 */
[----:B------:R-:W-:Y:S01]  /*4270*/  R2UR UR4, R48 ;  /* 0x00000000300472ca */ /* 0x000fe200000e0000 */
[----:B0-----:R-:W-:Y:S01]  /*4280*/  IMAD.WIDE.U32 R52, R58, 0x8, R50 ;  /* 0x000000083a347825 */ /* 0x001fe200078e0032 */
[----:B------:R-:W-:-:S02]  /*4290*/  R2UR UR5, R49 ;  /* 0x00000000310572ca */ /* 0x000fc400000e0000 */
[----:B------:R-:W-:Y:S01]  /*42a0*/  R2UR UR6, R48 ;  /* 0x00000000300672ca */ /* 0x000fe200000e0000 */
[----:B------:R-:W-:Y:S01]  /*42b0*/  VIADD R61, R61, 0x10 ;  /* 0x000000103d3d7836 */ /* 0x000fe20000000000 */
[C---:B------:R-:W-:Y:S01]  /*42c0*/  R2UR UR7, R49.reuse ;  /* 0x00000000310772ca */ /* 0x040fe200000e0000 */
[----:B------:R-:W-:Y:S01]  /*42d0*/  IMAD.WIDE.U32 R62, R14, 0x8, R50 ;  /* 0x000000080e3e7825 */ /* 0x000fe200078e0032 */
[----:B------:R-:W-:Y:S02]  /*42e0*/  R2UR UR8, R48 ;  /* 0x00000000300872ca */ /* 0x000fe400000e0000 */
[C---:B------:R-:W-:Y:S01]  /*42f0*/  R2UR UR9, R49.reuse ;  /* 0x00000000310972ca */ /* 0x040fe200000e0000 */
[----:B-1----:R-:W-:Y:S01]  /*4300*/  VIADD R60, R60, 0x80 ;  /* 0x000000803c3c7836 */ /* 0x002fe20000000000 */
[----:B------:R-:W-:Y:S01]  /*4310*/  R2UR UR10, R48 ;  /* 0x00000000300a72ca */ /* 0x000fe200000e0000 */
[C---:B------:R-:W-:Y:S01]  /*4320*/  IMAD R14, R2.reuse, 0x10, R14 ;  /* 0x00000010020e7824 */ /* 0x040fe200078e020e */
[----:B------:R-:W-:Y:S01]  /*4330*/  R2UR UR11, R49 ;  /* 0x00000000310b72ca */ /* 0x000fe200000e0000 */
[----:B------:R-:W-:Y:S01]  /*4340*/  IMAD R58, R2, 0x10, R58 ;  /* 0x00000010023a7824 */ /* 0x000fe200078e023a */
[----:B------:R-:W-:-:S02]  /*4350*/  R2UR UR12, R48 ;  /* 0x00000000300c72ca */ /* 0x000fc400000e0000 */
[C---:B------:R-:W-:Y:S02]  /*4360*/  R2UR UR13, R49.reuse ;  /* 0x00000000310d72ca */ /* 0x040fe400000e0000 */
[C---:B------:R-:W-:Y:S02]  /*4370*/  R2UR UR14, R48.reuse ;  /* 0x00000000300e72ca */ /* 0x040fe400000e0000 */
[C---:B------:R-:W-:Y:S02]  /*4380*/  R2UR UR15, R49.reuse ;  /* 0x00000000310f72ca */ /* 0x040fe400000e0000 */
[----:B------:R-:W-:Y:S02]  /*4390*/  R2UR UR16, R48 ;  /* 0x00000000301072ca */ /* 0x000fe400000e0000 */
[----:B------:R-:W-:Y:S02]  /*43a0*/  R2UR UR17, R49 ;  /* 0x00000000311172ca */ /* 0x000fe400000e0000 */
[----:B------:R-:W-:Y:S01]  /*43b0*/  ISETP.NE.AND P1, PT, R61, RZ, PT ;  /* 0x000000ff3d00720c */ /* 0x000fe20003f25270 */
[----:B--2---:R0:W-:Y:S02]  /*43c0*/  STG.E.64 desc[UR4][R52.64], R8 ;  /* 0x0000000834007986 */ /* 0x0041e4000c101b04 */
[----:B0-----:R-:W-:-:S04]  /*43d0*/  IMAD.WIDE.U32 R8, R5, 0x8, R50 ;  /* 0x0000000805087825 */ /* 0x001fc800078e0032 */
[----:B------:R-:W-:Y:S01]  /*43e0*/  IMAD.WIDE.U32 R52, R59, 0x8, R50 ;  /* 0x000000083b347825 */ /* 0x000fe200078e0032 */
[----:B------:R0:W-:Y:S03]  /*43f0*/  STG.E.64 desc[UR6][R8.64], R10 ;  /* 0x0000000a08007986 */ /* 0x0001e6000c101b06 */
[C---:B------:R-:W-:Y:S01]  /*4400*/  IMAD R5, R2.reuse, 0x10, R5 ;  /* 0x0000001002057824 */ /* 0x040fe200078e0205 */
[----:B---3--:R1:W-:Y:S01]  /*4410*/  STG.E.64 desc[UR8][R52.64], R16 ;  /* 0x0000001034007986 */ /* 0x0083e2000c101b08 */
[----:B------:R-:W-:Y:S02]  /*4420*/  IMAD R59, R2, 0x10, R59 ;  /* 0x00000010023b7824 */ /* 0x000fe400078e023b */
[----:B0-----:R-:W-:-:S04]  /*4430*/  IMAD.WIDE.U32 R8, R7, 0x8, R50 ;  /* 0x0000000807087825 */ /* 0x001fc800078e0032 */
[----:B-1----:R-:W-:-:S04]  /*4440*/  IMAD.WIDE.U32 R16, R6, 0x8, R50 ;  /* 0x0000000806107825 */ /* 0x002fc800078e0032 */
[----:B------:R-:W-:Y:S01]  /*4450*/  IMAD.WIDE.U32 R10, R12, 0x8, R50 ;  /* 0x000000080c0a7825 */ /* 0x000fe200078e0032 */
[----:B------:R0:W-:Y:S03]  /*4460*/  STG.E.64 desc[UR4][R16.64], R18 ;  /* 0x0000001210007986 */ /* 0x0001e6000c101b04 */
[C---:B------:R-:W-:Y:S01]  /*4470*/  IMAD R6, R2.reuse, 0x10, R6 ;  /* 0x0000001002067824 */ /* 0x040fe200078e0206 */
[----:B----4-:R-:W-:Y:S01]  /*4480*/  STG.E.64 desc[UR10][R8.64], R20 ;  /* 0x0000001408007986 */ /* 0x010fe2000c101b0a */
[C---:B------:R-:W-:Y:S02]  /*4490*/  IMAD R7, R2.reuse, 0x10, R7 ;  /* 0x0000001002077824 */ /* 0x040fe400078e0207 */
[----:B------:R-:W-:Y:S01]  /*44a0*/  IMAD R12, R2, 0x10, R12 ;  /* 0x00000010020c7824 */ /* 0x000fe200078e020c */
[----:B------:R1:W-:Y:S01]  /*44b0*/  STG.E.64 desc[UR12][R10.64], R22 ;  /* 0x000000160a007986 */ /* 0x0003e2000c101b0c */
[----:B0-----:R-:W-:-:S04]  /*44c0*/  IMAD.WIDE.U32 R16, R13, 0x8, R50 ;  /* 0x000000080d107825 */ /* 0x001fc800078e0032 */
[--C-:B------:R-:W-:Y:S01]  /*44d0*/  IMAD.WIDE.U32 R18, R44, 0x8, R50.reuse ;  /* 0x000000082c127825 */ /* 0x100fe200078e0032 */
[----:B-----5:R0:W-:Y:S03]  /*44e0*/  STG.E.64 desc[UR6][R16.64], R24 ;  /* 0x0000001810007986 */ /* 0x0201e6000c101b06 */
[--C-:B-1----:R-:W-:Y:S01]  /*44f0*/  IMAD.WIDE.U32 R10, R46, 0x8, R50.reuse ;  /* 0x000000082e0a7825 */ /* 0x102fe200078e0032 */
[----:B------:R1:W-:Y:S03]  /*4500*/  STG.E.64 desc[UR8][R62.64], R26 ;  /* 0x0000001a3e007986 */ /* 0x0003e6000c101b08 */
[--C-:B------:R-:W-:Y:S01]  /*4510*/  IMAD.WIDE.U32 R8, R47, 0x8, R50.reuse ;  /* 0x000000082f087825 */ /* 0x100fe200078e0032 */
[----:B------:R1:W-:Y:S03]  /*4520*/  STG.E.64 desc[UR4][R18.64], R28 ;  /* 0x0000001c12007986 */ /* 0x0003e6000c101b04 */
[----:B------:R-:W-:-:S04]  /*4530*/  IMAD.WIDE.U32 R20, R54, 0x8, R50 ;  /* 0x0000000836147825 */ /* 0x000fc800078e0032 */
[----:B0-----:R-:W-:-:S04]  /*4540*/  IMAD.WIDE.U32 R16, R45, 0x8, R50 ;  /* 0x000000082d107825 */ /* 0x001fc800078e0032 */
[--C-:B------:R-:W-:Y:S01]  /*4550*/  IMAD.WIDE.U32 R22, R55, 0x8, R50.reuse ;  /* 0x0000000837167825 */ /* 0x100fe200078e0032 */
[----:B------:R1:W-:Y:S03]  /*4560*/  STG.E.64 desc[UR6][R16.64], R30 ;  /* 0x0000001e10007986 */ /* 0x0003e6000c101b06 */
[--C-:B------:R-:W-:Y:S01]  /*4570*/  IMAD.WIDE.U32 R24, R56, 0x8, R50.reuse ;  /* 0x0000000838187825 */ /* 0x100fe200078e0032 */
[----:B------:R1:W-:Y:S03]  /*4580*/  STG.E.64 desc[UR10][R10.64], R32 ;  /* 0x000000200a007986 */ /* 0x0003e6000c101b0a */
[----:B------:R-:W-:Y:S01]  /*4590*/  IMAD.WIDE.U32 R50, R57, 0x8, R50 ;  /* 0x0000000839327825 */ /* 0x000fe200078e0032 */
[----:B------:R1:W-:Y:S03]  /*45a0*/  STG.E.64 desc[UR12][R8.64], R34 ;  /* 0x0000002208007986 */ /* 0x0003e6000c101b0c */
[C---:B------:R-:W-:Y:S01]  /*45b0*/  IMAD R13, R2.reuse, 0x10, R13 ;  /* 0x00000010020d7824 */ /* 0x040fe200078e020d */
[----:B------:R1:W-:Y:S01]  /*45c0*/  STG.E.64 desc[UR8][R20.64], R36 ;  /* 0x0000002414007986 */ /* 0x0003e2000c101b08 */
[----:B------:R-:W-:-:S02]  /*45d0*/  IMAD R44, R2, 0x10, R44 ;  /* 0x00000010022c7824 */ /* 0x000fc400078e022c */
[C---:B------:R-:W-:Y:S01]  /*45e0*/  IMAD R45, R2.reuse, 0x10, R45 ;  /* 0x00000010022d7824 */ /* 0x040fe200078e022d */
[----:B------:R1:W-:Y:S01]  /*45f0*/  STG.E.64 desc[UR14][R22.64], R38 ;  /* 0x0000002616007986 */ /* 0x0003e2000c101b0e */
[C---:B------:R-:W-:Y:S02]  /*4600*/  IMAD R46, R2.reuse, 0x10, R46 ;  /* 0x00000010022e7824 */ /* 0x040fe400078e022e */
[C---:B------:R-:W-:Y:S01]  /*4610*/  IMAD R47, R2.reuse, 0x10, R47 ;  /* 0x00000010022f7824 */ /* 0x040fe200078e022f */
[----:B------:R1:W-:Y:S01]  /*4620*/  STG.E.64 desc[UR16][R24.64], R40 ;  /* 0x0000002818007986 */ /* 0x0003e2000c101b10 */
[C---:B------:R-:W-:Y:S02]  /*4630*/  IMAD R54, R2.reuse, 0x10, R54 ;  /* 0x0000001002367824 */ /* 0x040fe400078e0236 */
[C---:B------:R-:W-:Y:S01]  /*4640*/  IMAD R55, R2.reuse, 0x10, R55 ;  /* 0x0000001002377824 */ /* 0x040fe200078e0237 */
[----:B------:R1:W-:Y:S01]  /*4650*/  STG.E.64 desc[UR4][R50.64], R42 ;  /* 0x0000002a32007986 */ /* 0x0003e2000c101b04 */
[----:B------:R-:W-:-:S02]  /*4660*/  IMAD R56, R2, 0x10, R56 ;  /* 0x0000001002387824 */ /* 0x000fc400078e0238 */
[----:B------:R-:W-:Y:S01]  /*4670*/  IMAD R57, R2, 0x10, R57 ;  /* 0x0000001002397824 */ /* 0x000fe200078e0239 */
[----:B------:R-:W-:Y:S06]  /*4680*/  @P1 BRA `(.L_x_64) ;  /* 0xfffffff800d41947 */ /* 0x000fec000383ffff */
[----:B------:R-:W-:Y:S05]  /*4690*/  BSYNC.RECONVERGENT B0 ;  /* 0x0000000000007941 */ /* 0x000fea0003800200 */
.L_x_63:
[----:B------:R-:W-:Y:S05]  /*46a0*/  @!P0 EXIT ;  /* 0x000000000000894d */ /* 0x000fea0003800000 */
[----:B------:R-:W0:Y:S01]  /*46b0*/  LDCU UR4, c[0x0][0x3a4] ;  /* 0x00007480ff0477ac */ /* 0x000e220008000800 */
[----:B------:R-:W-:Y:S01]  /*46c0*/  ISETP.GE.U32.AND P0, PT, R4, 0x8, PT ;  /* 0x000000080400780c */ /* 0x000fe20003f06070 */
[----:B0-----:R-:W-:-:S12]  /*46d0*/  ULOP3.LUT UR5, UR4, 0x7, URZ, 0xc0, !UPT ;  /* 0x0000000704057892 */ /* 0x001fd8000f8ec0ff */
[----:B------:R-:W-:Y:S05]  /*46e0*/  @!P0 BRA `(.L_x_65) ;  /* 0x0000000000ac8947 */ /* 0x000fea0003800000 */
[C---:B------:R-:W-:Y:S01]  /*46f0*/  IMAD R14, R3.reuse, 0x8, R0 ;  /* 0x00000008030e7824 */ /* 0x040fe200078e0200 */
[----:B-1----:R-:W0:Y:S04]  /*4700*/  LDC.64 R28, c[0x0][0x380] ;  /* 0x0000e000ff1c7b82 */ /* 0x002e280000000a00 */
[----:B------:R-:W2:Y:S04]  /*4710*/  LDL.128 R20, [R14] ;  /* 0x000000000e147983 */ /* 0x000ea80000100c00 */
[----:B------:R-:W3:Y:S04]  /*4720*/  LDL.128 R16, [R14+0x10] ;  /* 0x000010000e107983 */ /* 0x000ee80000100c00 */
[----:B------:R-:W4:Y:S04]  /*4730*/  LDL.128 R8, [R14+0x20] ;  /* 0x000020000e087983 */ /* 0x000f280000100c00 */
[----:B------:R-:W5:Y:S01]  /*4740*/  LDL.128 R4, [R14+0x30] ;  /* 0x000030000e047983 */ /* 0x000f620000100c00 */
        /* <DEDUP_REMOVED lines=9> */
[----:B0-----:R-:W-:Y:S01]  /*47e0*/  IMAD.WIDE.U32 R12, R13, 0x8, R28 ;  /* 0x000000080d0c7825 */ /* 0x001fe200078e001c */
        /* <DEDUP_REMOVED lines=11> */
[----:B------:R-:W-:-:S04]  /*48a0*/  IMAD.IADD R35, R2, 0x1, R33 ;  /* 0x0000000102237824 */ /* 0x000fc800078e0221 */
        /* <DEDUP_REMOVED lines=15> */
.L_x_65:
[----:B------:R-:W-:-:S13]  /*49a0*/  ISETP.NE.AND P0, PT, RZ, UR5, PT ;  /* 0x00000005ff007c0c */ /* 0x000fda000bf05270 */
[----:B------:R-:W-:Y:S05]  /*49b0*/  @!P0 EXIT ;  /* 0x000000000000894d */ /* 0x000fea0003800000 */
[----:B------:R-:W-:Y:S02]  /*49c0*/  UISETP.GE.U32.AND UP0, UPT, UR5, 0x4, UPT ;  /* 0x000000040500788c */ /* 0x000fe4000bf06070 */
[----:B------:R-:W-:-:S07]  /*49d0*/  ULOP3.LUT UR4, UR4, 0x3, URZ, 0xc0, !UPT ;  /* 0x0000000304047892 */ /* 0x000fce000f8ec0ff */
[----:B------:R-:W-:Y:S05]  /*49e0*/  BRA.U !UP0, `(.L_x_66) ;  /* 0x0000000108647547 */ /* 0x000fea000b800000 */
[C---:B--2---:R-:W-:Y:S01]  /*49f0*/  IMAD R12, R3.reuse, 0x8, R0 ;  /* 0x00000008030c7824 */ /* 0x044fe200078e0200 */
[----:B-1----:R-:W0:Y:S04]  /*4a00*/  LDC.64 R8, c[0x0][0x380] ;  /* 0x0000e000ff087b82 */ /* 0x002e280000000a00 */
[----:B------:R-:W2:Y:S04]  /*4a10*/  LDL.128 R4, [R12] ;  /* 0x000000000c047983 */ /* 0x000ea80000100c00 */
[----:B------:R1:W3:Y:S01]  /*4a20*/  LDL.128 R16, [R12+0x10] ;  /* 0x000010000c107983 */ /* 0x0002e20000100c00 */
        /* <DEDUP_REMOVED lines=13> */
[----:B0-----:R-:W-:-:S04]  /*4b00*/  IMAD.WIDE.U32 R10, R11, 0x8, R8 ;  /* 0x000000080b0a7825 */ /* 0x001fc800078e0008 */
[----:B-1----:R-:W-:-:S04]  /*4b10*/  IMAD.WIDE.U32 R12, R13, 0x8, R8 ;  /* 0x000000080d0c7825 */ /* 0x002fc800078e0008 */
[----:B------:R-:W-:-:S04]  /*4b20*/  IMAD.WIDE.U32 R20, R21, 0x8, R8 ;  /* 0x0000000815147825 */ /* 0x000fc800078e0008 */
[----:B------:R-:W-:Y:S01]  /*4b30*/  IMAD.WIDE.U32 R8, R23, 0x8, R8 ;  /* 0x0000000817087825 */ /* 0x000fe200078e0008 */
[----:B--2---:R0:W-:Y:S04]  /*4b40*/  STG.E.64 desc[UR6][R10.64], R4 ;  /* 0x000000040a007986 */ /* 0x0041e8000c101b06 */
[----:B------:R0:W-:Y:S04]  /*4b50*/  STG.E.64 desc[UR8][R12.64], R6 ;  /* 0x000000060c007986 */ /* 0x0001e8000c101b08 */
[----:B---3--:R0:W-:Y:S04]  /*4b60*/  STG.E.64 desc[UR10][R20.64], R16 ;  /* 0x0000001014007986 */ /* 0x0081e8000c101b0a */
[----:B------:R0:W-:Y:S02]  /*4b70*/  STG.E.64 desc[UR12][R8.64], R18 ;  /* 0x0000001208007986 */ /* 0x0001e4000c101b0c */
.L_x_66:
[----:B------:R-:W-:-:S13]  /*4b80*/  ISETP.NE.AND P0, PT, RZ, UR4, PT ;  /* 0x00000004ff007c0c */ /* 0x000fda000bf05270 */
[----:B------:R-:W-:Y:S05]  /*4b90*/  @!P0 EXIT ;  /* 0x000000000000894d */ /* 0x000fea0003800000 */
[----:B012---:R-:W0:Y:S01]  /*4ba0*/  LDC.64 R8, c[0x0][0x380] ;  /* 0x0000e000ff087b82 */ /* 0x007e220000000a00 */
[----:B------:R-:W-:Y:S01]  /*4bb0*/  UIADD3 UR4, UPT, UPT, -UR4, URZ, URZ ;  /* 0x000000ff04047290 */ /* 0x000fe2000fffe1ff */
[----:B------:R-:W-:Y:S02]  /*4bc0*/  IMAD R15, R2, R3, R15 ;  /* 0x00000003020f7224 */ /* 0x000fe400078e020f */
[----:B------:R-:W-:-:S03]  /*4bd0*/  IMAD R3, R3, 0x8, R0 ;  /* 0x0000000803037824 */ /* 0x000fc600078e0200 */
[----:B------:R-:W-:-:S07]  /*4be0*/  IMAD.U32 R0, RZ, RZ, UR4 ;  /* 0x00000004ff007e24 */ /* 0x000fce000f8e00ff */
.L_x_67:
        /* <DEDUP_REMOVED lines=11> */
.L_x_62:
[----:B------:R-:W0:Y:S02]  /*4ca0*/  LDC R2, c[0x0][0x3a0] ;  /* 0x0000e800ff027b82 */ /* 0x000e240000000800 */
[----:B0-----:R-:W-:-:S04]  /*4cb0*/  SHF.R.S32.HI R3, RZ, 0x1f, R2 ;  /* 0x0000001fff037819 */ /* 0x001fc80000011402 */
[----:B------:R-:W-:-:S04]  /*4cc0*/  LEA.HI R3, R3, R2, RZ, 0x6 ;  /* 0x0000000203037211 */ /* 0x000fc800078f30ff */
[----:B------:R-:W-:-:S05]  /*4cd0*/  SHF.R.S32.HI R2, RZ, 0x6, R3 ;  /* 0x00000006ff027819 */ /* 0x000fca0000011403 */
[----:B------:R-:W-:-:S05]  /*4ce0*/  IMAD.SHL.U32 R3, R2, 0x2, RZ ;  /* 0x0000000202037824 */ /* 0x000fca00078e00ff */
[----:B------:R-:W-:-:S13]  /*4cf0*/  ISETP.GE.AND P0, PT, R16, R3, PT ;  /* 0x000000031000720c */ /* 0x000fda0003f06270 */
[----:B------:R-:W-:Y:S05]  /*4d00*/  @P0 EXIT ;  /* 0x000000000000094d */ /* 0x000fea0003800000 */
[----:B------:R-:W0:Y:S01]  /*4d10*/  S2R R13, SR_TID.X ;  /* 0x00000000000d7919 */ /* 0x000e220000002100 */
[----:B------:R-:W2:Y:S01]  /*4d20*/  S2UR UR5, SR_CTAID.X ;  /* 0x00000000000579c3 */ /* 0x000ea20000002500 */
[----:B------:R-:W2:Y:S01]  /*4d30*/  LDCU UR4, c[0x0][0x360] ;  /* 0x00006c00ff0477ac */ /* 0x000ea20008000800 */
[----:B------:R-:W3:Y:S06]  /*4d40*/  LDCU.64 UR6, c[0x0][0x358] ;  /* 0x00006b00ff0677ac */ /* 0x000eec0008000a00 */
[----:B------:R-:W4:Y:S01]  /*4d50*/  LDC.64 R42, c[0x0][0x398] ;  /* 0x0000e600ff2a7b82 */ /* 0x000f220000000a00 */
[----:B--2---:R-:W-:-:S06]  /*4d60*/  UIMAD UR4, UR5, UR4, URZ ;  /* 0x00000004050472a4 */ /* 0x004fcc000f8e02ff */
[----:B0-----:R-:W-:-:S04]  /*4d70*/  VIADD R13, R13, UR4 ;  /* 0x000000040d0d7c36 */ /* 0x001fc80008000000 */
[----:B------:R-:W-:-:S04]  /*4d80*/  IMAD.IADD R2, R13, 0x1, -R2 ;  /* 0x000000010d027824 */ /* 0x000fc800078e0a02 */
[----:B------:R-:W-:-:S04]  /*4d90*/  IMAD.SHL.U32 R3, R2, 0x40, RZ ;  /* 0x0000004002037824 */ /* 0x000fc800078e00ff */
[----:B----4-:R-:W-:-:S05]  /*4da0*/  IMAD.WIDE R42, R3, 0x4, R42 ;  /* 0x00000004032a7825 */ /* 0x010fca00078e022a */
[----:B---3--:R-:W2:Y:S04]  /*4db0*/  LDG.E R6, desc[UR6][R42.64] ;  /* 0x000000062a067981 */ /* 0x008ea8000c1e1900 */
[----:B------:R-:W2:Y:S04]  /*4dc0*/  LDG.E R7, desc[UR6][R42.64+0x80] ;  /* 0x000080062a077981 */ /* 0x000ea8000c1e1900 */
[----:B------:R-:W3:Y:S04]  /*4dd0*/  LDG.E R63, desc[UR6][R42.64+0x40] ;  /* 0x000040062a3f7981 */ /* 0x000ee8000c1e1900 */
[----:B------:R-:W4:Y:S04]  /*4de0*/  LDG.E R50, desc[UR6][R42.64+0x20] ;  /* 0x000020062a327981 */ /* 0x000f28000c1e1900 */
[----:B------:R-:W4:Y:S04]  /*4df0*/  LDG.E R21, desc[UR6][R42.64+0xa0] ;  /* 0x0000a0062a157981 */ /* 0x000f28000c1e1900 */
[----:B------:R-:W5:Y:S04]  /*4e00*/  LDG.E R60, desc[UR6][R42.64+0x60] ;  /* 0x000060062a3c7981 */ /* 0x000f68000c1e1900 */
[----:B------:R-:W5:Y:S04]  /*4e10*/  LDG.E R62, desc[UR6][R42.64+0xc0] ;  /* 0x0000c0062a3e7981 */ /* 0x000f68000c1e1900 */
[----:B------:R-:W5:Y:S04]  /*4e20*/  LDG.E R53, desc[UR6][R42.64+0xe0] ;  /* 0x0000e0062a357981 */ /* 0x000f68000c1e1900 */
[----:B------:R-:W5:Y:S04]  /*4e30*/  LDG.E R28, desc[UR6][R42.64+0x4] ;  /* 0x000004062a1c7981 */ /* 0x000f68000c1e1900 */
[----:B------:R-:W5:Y:S04]  /*4e40*/  LDG.E R17, desc[UR6][R42.64+0x84] ;  /* 0x000084062a117981 */ /* 0x000f68000c1e1900 */
[----:B------:R-:W5:Y:S04]  /*4e50*/  LDG.E R56, desc[UR6][R42.64+0x44] ;  /* 0x000044062a387981 */ /* 0x000f68000c1e1900 */
[----:B-1----:R-:W5:Y:S04]  /*4e60*/  LDG.E R5, desc[UR6][R42.64+0x24] ;  /* 0x000024062a057981 */ /* 0x002f68000c1e1900 */
        /* <DEDUP_REMOVED lines=37> */
[----:B--2---:R-:W-:-:S04]  /*50c0*/  SHF.R.U64 R22, R6, 0x10, R7 ;  /* 0x0000001006167819 */ /* 0x004fc80000001207 */
[----:B---3--:R-:W-:Y:S02]  /*50d0*/  LOP3.LUT R22, R22, R63, RZ, 0x3c, !PT ;  /* 0x0000003f16167212 */ /* 0x008fe400078e3cff */
[----:B------:R-:W-:-:S03]  /*50e0*/  SHF.R.U32.HI R25, RZ, 0x10, R7 ;  /* 0x00000010ff197819 */ /* 0x000fc60000011607 */
[----:B------:R-:W-:Y:S01]  /*50f0*/  IMAD.U32 R9, R22, 0x10000, RZ ;  /* 0x0001000016097824 */ /* 0x000fe200078e00ff */
[--C-:B----4-:R-:W-:Y:S02]  /*5100*/  SHF.R.U64 R11, R50, 0x10, R21.reuse ;  /* 0x00000010320b7819 */ /* 0x110fe40000001215 */
[----:B------:R-:W-:Y:S02]  /*5110*/  SHF.R.U32.HI R16, RZ, 0x10, R21 ;  /* 0x00000010ff107819 */ /* 0x000fe40000011615 */
[----:B-----5:R-:W-:Y:S02]  /*5120*/  LOP3.LUT R11, R11, R60, RZ, 0x3c, !PT ;  /* 0x0000003c0b0b7212 */ /* 0x020fe400078e3cff */
[----:B------:R-:W-:Y:S02]  /*5130*/  LOP3.LUT R25, R25, R62, RZ, 0x3c, !PT ;  /* 0x0000003e19197212 */ /* 0x000fe400078e3cff */
[----:B------:R-:W-:Y:S01]  /*5140*/  LOP3.LUT R6, R6, 0xffff0000, R9, 0x78, !PT ;  /* 0xffff000006067812 */ /* 0x000fe200078e7809 */
[----:B------:R-:W-:Y:S01]  /*5150*/  IMAD.U32 R9, R11, 0x10000, RZ ;  /* 0x000100000b097824 */ /* 0x000fe200078e00ff */
[----:B------:R-:W-:-:S02]  /*5160*/  SHF.L.U64.HI R12, R22, 0x10, R25 ;  /* 0x00000010160c7819 */ /* 0x000fc40000010219 */
[----:B------:R-:W-:Y:S02]  /*5170*/  LOP3.LUT R16, R16, R53, RZ, 0x3c, !PT ;  /* 0x0000003510107212 */ /* 0x000fe400078e3cff */
[----:B------:R-:W-:Y:S02]  /*5180*/  LOP3.LUT R63, R63, 0xffff, R22, 0x78, !PT ;  /* 0x0000ffff3f3f7812 */ /* 0x000fe400078e7816 */
[----:B------:R-:W-:Y:S02]  /*5190*/  LOP3.LUT R7, R7, 0xffff0000, R12, 0x78, !PT ;  /* 0xffff000007077812 */ /* 0x000fe400078e780c */
[----:B------:R-:W-:Y:S01]  /*51a0*/  LOP3.LUT R50, R50, 0xffff0000, R9, 0x78, !PT ;  /* 0xffff000032327812 */ /* 0x000fe200078e7809 */
[----:B------:R-:W2:Y:S01]  /*51b0*/  LDG.E R12, desc[UR6][R42.64+0x98] ;  /* 0x000098062a0c7981 */ /* 0x000ea2000c1e1900 */
[----:B------:R-:W-:-:S03]  /*51c0*/  SHF.L.U64.HI R22, R11, 0x10, R16 ;  /* 0x000000100b167819 */ /* 0x000fc60000010210 */
[----:B------:R-:W2:Y:S01]  /*51d0*/  LDG.E R9, desc[UR6][R42.64+0x18] ;  /* 0x000018062a097981 */ /* 0x000ea2000c1e1900 */
[----:B------:R-:W-:Y:S02]  /*51e0*/  LOP3.LUT R65, R21, 0xffff0000, R22, 0x78, !PT ;  /* 0xffff000015417812 */ /* 0x000fe400078e7816 */
[--C-:B------:R-:W-:Y:S01]  /*51f0*/  SHF.R.U64 R35, R6, 0x8, R7.reuse ;  /* 0x0000000806237819 */ /* 0x100fe20000001207 */
[----:B------:R-:W3:Y:S01]  /*5200*/  LDG.E R21, desc[UR6][R42.64+0x58] ;  /* 0x000058062a157981 */ /* 0x000ee2000c1e1900 */
[----:B------:R-:W-:Y:S02]  /*5210*/  SHF.R.U32.HI R64, RZ, 0x8, R7 ;  /* 0x00000008ff407819 */ /* 0x000fe40000011607 */
[----:B------:R-:W-:Y:S01]  /*5220*/  SHF.R.U64 R49, R28, 0x10, R17 ;  /* 0x000000101c317819 */ /* 0x000fe20000001211 */
[----:B------:R-:W4:Y:S01]  /*5230*/  LDG.E R22, desc[UR6][R42.64+0xd8] ;  /* 0x0000d8062a167981 */ /* 0x000f22000c1e1900 */
[----:B------:R-:W-:Y:S02]  /*5240*/  LOP3.LUT R35, R35, R50, RZ, 0x3c, !PT ;  /* 0x0000003223237212 */ /* 0x000fe400078e3cff */
[----:B------:R-:W-:-:S02]  /*5250*/  LOP3.LUT R64, R64, R65, RZ, 0x3c, !PT ;  /* 0x0000004140407212 */ /* 0x000fc400078e3cff */
[----:B------:R-:W-:Y:S02]  /*5260*/  LOP3.LUT R49, R49, R56, RZ, 0x3c, !PT ;  /* 0x0000003831317212 */ /* 0x000fe400078e3cff */
[----:B------:R-:W-:Y:S01]  /*5270*/  LOP3.LUT R62, R62, 0xffff, R25, 0x78, !PT ;  /* 0x0000ffff3e3e7812 */ /* 0x000fe200078e7819 */
[C---:B------:R-:W-:Y:S01]  /*5280*/  IMAD.SHL.U32 R25, R35.reuse, 0x100, RZ ;  /* 0x0000010023197824 */ /* 0x040fe200078e00ff */
[----:B------:R-:W-:Y:S02]  /*5290*/  LOP3.LUT R60, R60, 0xffff, R11, 0x78, !PT ;  /* 0x0000ffff3c3c7812 */ /* 0x000fe400078e780b */
[----:B------:R-:W-:Y:S01]  /*52a0*/  LOP3.LUT R50, R50, 0xff00ff, R35, 0x78, !PT ;  /* 0x00ff00ff32327812 */ /* 0x000fe200078e7823 */
[----:B------:R-:W5:Y:S01]  /*52b0*/  LDG.E R11, desc[UR6][R42.64+0xb8] ;  /* 0x0000b8062a0b7981 */ /* 0x000f62000c1e1900 */
[----:B------:R-:W-:Y:S01]  /*52c0*/  SHF.L.U64.HI R36, R35, 0x8, R64 ;  /* 0x0000000823247819 */ /* 0x000fe20000010240 */
[----:B------:R-:W-:Y:S01]  /*52d0*/  IMAD.U32 R35, R49, 0x10000, RZ ;  /* 0x0001000031237824 */ /* 0x000fe200078e00ff */
[----:B------:R-:W-:-:S02]  /*52e0*/  LOP3.LUT R53, R53, 0xffff, R16, 0x78, !PT ;  /* 0x0000ffff35357812 */ /* 0x000fc400078e7810 */
[----:B------:R-:W5:Y:S01]  /*52f0*/  LDG.E R16, desc[UR6][R42.64+0x38] ;  /* 0x000038062a107981 */ /* 0x000f62000c1e1900 */
[----:B------:R-:W-:Y:S02]  /*5300*/  LOP3.LUT R6, R6, 0xff00ff00, R25, 0x78, !PT ;  /* 0xff00ff0006067812 */ /* 0x000fe400078e7819 */
[----:B------:R-:W-:Y:S01]  /*5310*/  LOP3.LUT R35, R28, 0xffff0000, R35, 0x78, !PT ;  /* 0xffff00001c237812 */ /* 0x000fe200078e7823 */
[----:B------:R-:W5:Y:S04]  /*5320*/  LDG.E R25, desc[UR6][R42.64+0x78] ;  /* 0x000078062a197981 */ /* 0x000f68000c1e1900 */
[----:B------:R-:W5:Y:S01]  /*5330*/  LDG.E R28, desc[UR6][R42.64+0xf8] ;  /* 0x0000f8062a1c7981 */ /* 0x000f62000c1e1900 */
[----:B------:R-:W-:Y:S02]  /*5340*/  LOP3.LUT R7, R7, 0xff00ff00, R36, 0x78, !PT ;  /* 0xff00ff0007077812 */ /* 0x000fe400078e7824 */
[----:B------:R-:W-:-:S02]  /*5350*/  SHF.R.U32.HI R36, RZ, 0x10, R17 ;  /* 0x00000010ff247819 */ /* 0x000fc40000011611 */
[----:B------:R-:W-:Y:S02]  /*5360*/  SHF.R.U64 R48, R5, 0x10, R4 ;  /* 0x0000001005307819 */ /* 0x000fe40000001204 */
[----:B------:R-:W-:Y:S02]  /*5370*/  LOP3.LUT R36, R36, R41, RZ, 0x3c, !PT ;  /* 0x0000002924247212 */ /* 0x000fe400078e3cff */
[----:B------:R-:W-:Y:S02]  /*5380*/  LOP3.LUT R48, R48, R55, RZ, 0x3c, !PT ;  /* 0x0000003730307212 */ /* 0x000fe400078e3cff */
[--C-:B------:R-:W-:Y:S02]  /*5390*/  LOP3.LUT R41, R41, 0xffff, R36.reuse, 0x78, !PT ;  /* 0x0000ffff29297812 */ /* 0x100fe400078e7824 */
[----:B------:R-:W-:Y:S01]  /*53a0*/  SHF.L.U64.HI R36, R49, 0x10, R36 ;  /* 0x0000001031247819 */ /* 0x000fe20000010224 */
[----:B------:R-:W-:Y:S01]  /*53b0*/  IMAD.U32 R46, R48, 0x10000, RZ ;  /* 0x00010000302e7824 */ /* 0x000fe200078e00ff */
[----:B------:R-:W-:-:S02]  /*53c0*/  SHF.R.U32.HI R66, RZ, 0x10, R4 ;  /* 0x00000010ff427819 */ /* 0x000fc40000011604 */
[----:B------:R-:W-:Y:S02]  /*53d0*/  LOP3.LUT R36, R17, 0xffff0000, R36, 0x78, !PT ;  /* 0xffff000011247812 */ /* 0x000fe400078e7824 */
[----:B------:R-:W-:Y:S02]  /*53e0*/  LOP3.LUT R56, R56, 0xffff, R49, 0x78, !PT ;  /* 0x0000ffff38387812 */ /* 0x000fe400078e7831 */
[----:B------:R-:W-:Y:S02]  /*53f0*/  LOP3.LUT R49, R66, R61, RZ, 0x3c, !PT ;  /* 0x0000003d42317212 */ /* 0x000fe400078e3cff */
[----:B------:R-:W-:Y:S02]  /*5400*/  LOP3.LUT R5, R5, 0xffff0000, R46, 0x78, !PT ;  /* 0xffff000005057812 */ /* 0x000fe400078e782e */
[----:B------:R-:W-:Y:S02]  /*5410*/  SHF.R.U64 R46, R35, 0x8, R36 ;  /* 0x00000008232e7819 */ /* 0x000fe40000001224 */
[----:B------:R-:W-:-:S02]  /*5420*/  SHF.L.U64.HI R17, R48, 0x10, R49 ;  /* 0x0000001030117819 */ /* 0x000fc40000010231 */
[----:B------:R-:W-:Y:S02]  /*5430*/  LOP3.LUT R46, R46, R5, RZ, 0x3c, !PT ;  /* 0x000000052e2e7212 */ /* 0x000fe400078e3cff */
[----:B------:R-:W-:Y:S02]  /*5440*/  LOP3.LUT R55, R55, 0xffff, R48, 0x78, !PT ;  /* 0x0000ffff37377812 */ /* 0x000fe400078e7830 */
[----:B------:R-:W-:Y:S02]  /*5450*/  LOP3.LUT R61, R61, 0xffff, R49, 0x78, !PT ;  /* 0x0000ffff3d3d7812 */ /* 0x000fe400078e7831 */
[----:B------:R-:W-:Y:S02]  /*5460*/  LOP3.LUT R48, R4, 0xffff0000, R17, 0x78, !PT ;  /* 0xffff000004307812 */ /* 0x000fe400078e7811 */
[----:B------:R-:W-:Y:S01]  /*5470*/  SHF.R.U32.HI R49, RZ, 0x8, R36 ;  /* 0x00000008ff317819 */ /* 0x000fe20000011624 */
[----:B------:R-:W-:-:S03]  /*5480*/  IMAD.SHL.U32 R4, R46, 0x100, RZ ;  /* 0x000001002e047824 */ /* 0x000fc600078e00ff */
[----:B------:R-:W-:Y:S02]  /*5490*/  LOP3.LUT R49, R49, R48, RZ, 0x3c, !PT ;  /* 0x0000003031317212 */ /* 0x000fe400078e3cff */
[----:B------:R-:W-:Y:S02]  /*54a0*/  LOP3.LUT R4, R35, 0xff00ff00, R4, 0x78, !PT ;  /* 0xff00ff0023047812 */ /* 0x000fe400078e7804 */
[----:B------:R-:W-:Y:S02]  /*54b0*/  LOP3.LUT R17, R5, 0xff00ff, R46, 0x78, !PT ;  /* 0x00ff00ff05117812 */ /* 0x000fe400078e782e */
[--C-:B------:R-:W-:Y:S02]  /*54c0*/  SHF.L.U64.HI R5, R46, 0x8, R49.reuse ;  /* 0x000000082e057819 */ /* 0x100fe40000010231 */
[----:B------:R-:W-:Y:S02]  /*54d0*/  LOP3.LUT R35, R48, 0xff00ff, R49, 0x78, !PT ;  /* 0x00ff00ff30237812 */ /* 0x000fe400078e7831 */
[----:B------:R-:W-:-:S02]  /*54e0*/  SHF.R.U64 R49, R45, 0x10, R18 ;  /* 0x000000102d317819 */ /* 0x000fc40000001212 */
[----:B------:R-:W-:Y:S02]  /*54f0*/  LOP3.LUT R64, R65, 0xff00ff, R64, 0x78, !PT ;  /* 0x00ff00ff41407812 */ /* 0x000fe400078e7840 */
[----:B------:R-:W-:Y:S02]  /*5500*/  LOP3.LUT R49, R49, R54, RZ, 0x3c, !PT ;  /* 0x0000003631317212 */ /* 0x000fe400078e3cff */
[----:B------:R-:W-:Y:S02]  /*5510*/  SHF.R.U32.HI R65, RZ, 0x10, R18 ;  /* 0x00000010ff417819 */ /* 0x000fe40000011612 */
[----:B------:R-:W-:Y:S01]  /*5520*/  LOP3.LUT R5, R36, 0xff00ff00, R5, 0x78, !PT ;  /* 0xff00ff0024057812 */ /* 0x000fe200078e7805 */
[----:B------:R-:W-:Y:S01]  /*5530*/  IMAD.U32 R36, R49, 0x10000, RZ ;  /* 0x0001000031247824 */ /* 0x000fe200078e00ff */
[----:B------:R-:W-:-:S04]  /*5540*/  LOP3.LUT R46, R65, R58, RZ, 0x3c, !PT ;  /* 0x0000003a412e7212 */ /* 0x000fc800078e3cff */
[----:B------:R-:W-:Y:S02]  /*5550*/  LOP3.LUT R36, R45, 0xffff0000, R36, 0x78, !PT ;  /* 0xffff00002d247812 */ /* 0x000fe400078e7824 */
[--C-:B------:R-:W-:Y:S02]  /*5560*/  SHF.L.U64.HI R45, R49, 0x10, R46.reuse ;  /* 0x00000010312d7819 */ /* 0x100fe4000001022e */
[----:B------:R-:W-:Y:S02]  /*5570*/  LOP3.LUT R58, R58, 0xffff, R46, 0x78, !PT ;  /* 0x0000ffff3a3a7812 */ /* 0x000fe400078e782e */
[----:B------:R-:W-:-:S04]  /*5580*/  SHF.R.U64 R46, R31, 0x10, R2 ;  /* 0x000000101f2e7819 */ /* 0x000fc80000001202 */
[----:B------:R-:W-:Y:S02]  /*5590*/  LOP3.LUT R46, R46, R59, RZ, 0x3c, !PT ;  /* 0x0000003b2e2e7212 */ /* 0x000fe400078e3cff */
[----:B------:R-:W-:Y:S02]  /*55a0*/  LOP3.LUT R45, R18, 0xffff0000, R45, 0x78, !PT ;  /* 0xffff0000122d7812 */ /* 0x000fe400078e782d */
[----:B------:R-:W-:Y:S01]  /*55b0*/  SHF.R.U32.HI R48, RZ, 0x10, R2 ;  /* 0x00000010ff307819 */ /* 0x000fe20000011602 */
[----:B------:R-:W-:Y:S01]  /*55c0*/  IMAD.U32 R18, R46, 0x10000, RZ ;  /* 0x000100002e127824 */ /* 0x000fe200078e00ff */
[----:B------:R-:W-:Y:S02]  /*55d0*/  LOP3.LUT R54, R54, 0xffff, R49, 0x78, !PT ;  /* 0x0000ffff36367812 */ /* 0x000fe400078e7831 */
[----:B------:R-:W-:Y:S02]  /*55e0*/  LOP3.LUT R48, R48, R57, RZ, 0x3c, !PT ;  /* 0x0000003930307212 */ /* 0x000fe400078e3cff */
[----:B------:R-:W-:-:S02]  /*55f0*/  LOP3.LUT R18, R31, 0xffff0000, R18, 0x78, !PT ;  /* 0xffff00001f127812 */ /* 0x000fc400078e7812 */
[----:B------:R-:W-:Y:S02]  /*5600*/  SHF.R.U64 R49, R36, 0x8, R45 ;  /* 0x0000000824317819 */ /* 0x000fe4000000122d */
[--C-:B------:R-:W-:Y:S02]  /*5610*/  SHF.L.U64.HI R65, R46, 0x10, R48.reuse ;  /* 0x000000102e417819 */ /* 0x100fe40000010230 */
[----:B------:R-:W-:Y:S02]  /*5620*/  LOP3.LUT R49, R49, R18, RZ, 0x3c, !PT ;  /* 0x0000001231317212 */ /* 0x000fe400078e3cff */
        /* <DEDUP_REMOVED lines=9> */
[----:B------:R-:W-:-:S02]  /*56c0*/  LOP3.LUT R18, R18, 0xff00ff, R49, 0x78, !PT ;  /* 0x00ff00ff12127812 */ /* 0x000fc400078e7831 */
[--C-:B------:R-:W-:Y:S02]  /*56d0*/  SHF.R.U64 R48, R19, 0x10, R8.reuse ;  /* 0x0000001013307819 */ /* 0x100fe40000001208 */
[----:B------:R-:W-:Y:S02]  /*56e0*/  SHF.R.U32.HI R49, RZ, 0x10, R8 ;  /* 0x00000010ff317819 */ /* 0x000fe40000011608 */
[----:B------:R-:W-:Y:S02]  /*56f0*/  LOP3.LUT R48, R48, R27, RZ, 0x3c, !PT ;  /* 0x0000001b30307212 */ /* 0x000fe400078e3cff */
[----:B------:R-:W-:Y:S02]  /*5700*/  LOP3.LUT R49, R49, R32, RZ, 0x3c, !PT ;  /* 0x0000002031317212 */ /* 0x000fe400078e3cff */
[----:B------:R-:W-:Y:S01]  /*5710*/  LOP3.LUT R45, R45, 0xff00ff00, R46, 0x78, !PT ;  /* 0xff00ff002d2d7812 */ /* 0x000fe200078e782e */
[----:B------:R-:W-:Y:S01]  /*5720*/  IMAD.U32 R46, R48, 0x10000, RZ ;  /* 0x00010000302e7824 */ /* 0x000fe200078e00ff */
[----:B------:R-:W-:-:S02]  /*5730*/  LOP3.LUT R27, R27, 0xffff, R48, 0x78, !PT ;  /* 0x0000ffff1b1b7812 */ /* 0x000fc400078e7830 */
[----:B------:R-:W-:Y:S02]  /*5740*/  SHF.L.U64.HI R31, R48, 0x10, R49 ;  /* 0x00000010301f7819 */ /* 0x000fe40000010231 */
[----:B------:R-:W-:Y:S02]  /*5750*/  SHF.R.U64 R48, R38, 0x10, R3 ;  /* 0x0000001026307819 */ /* 0x000fe40000001203 */
[----:B------:R-:W-:Y:S02]  /*5760*/  LOP3.LUT R32, R32, 0xffff, R49, 0x78, !PT ;  /* 0x0000ffff20207812 */ /* 0x000fe400078e7831 */
[----:B------:R-:W-:Y:S02]  /*5770*/  SHF.R.U32.HI R49, RZ, 0x10, R3 ;  /* 0x00000010ff317819 */ /* 0x000fe40000011603 */
[----:B------:R-:W-:Y:S02]  /*5780*/  LOP3.LUT R48, R48, R51, RZ, 0x3c, !PT ;  /* 0x0000003330307212 */ /* 0x000fe400078e3cff */
[----:B------:R-:W-:-:S02]  /*5790*/  LOP3.LUT R49, R49, R26, RZ, 0x3c, !PT ;  /* 0x0000001a31317212 */ /* 0x000fc400078e3cff */
[----:B------:R-:W-:Y:S01]  /*57a0*/  LOP3.LUT R8, R8, 0xffff0000, R31, 0x78, !PT ;  /* 0xffff000008087812 */ /* 0x000fe200078e781f */
[C---:B------:R-:W-:Y:S01]  /*57b0*/  IMAD.U32 R31, R48.reuse, 0x10000, RZ ;  /* 0x00010000301f7824 */ /* 0x040fe200078e00ff */
[----:B------:R-:W-:Y:S02]  /*57c0*/  LOP3.LUT R51, R51, 0xffff, R48, 0x78, !PT ;  /* 0x0000ffff33337812 */ /* 0x000fe400078e7830 */
[----:B------:R-:W-:Y:S02]  /*57d0*/  LOP3.LUT R19, R19, 0xffff0000, R46, 0x78, !PT ;  /* 0xffff000013137812 */ /* 0x000fe400078e782e */
[----:B------:R-:W-:Y:S02]  /*57e0*/  SHF.L.U64.HI R48, R48, 0x10, R49 ;  /* 0x0000001030307819 */ /* 0x000fe40000010231 */
[----:B------:R-:W-:Y:S02]  /*57f0*/  LOP3.LUT R31, R38, 0xffff0000, R31, 0x78, !PT ;  /* 0xffff0000261f7812 */ /* 0x000fe400078e781f */
[----:B------:R-:W-:-:S02]  /*5800*/  LOP3.LUT R48, R3, 0xffff0000, R48, 0x78, !PT ;  /* 0xffff000003307812 */ /* 0x000fc400078e7830 */
[--C-:B------:R-:W-:Y:S02]  /*5810*/  SHF.R.U64 R46, R19, 0x8, R8.reuse ;  /* 0x00000008132e7819 */ /* 0x100fe40000001208 */
[----:B------:R-:W-:Y:S02]  /*5820*/  SHF.R.U32.HI R65, RZ, 0x8, R8 ;  /* 0x00000008ff417819 */ /* 0x000fe40000011608 */
[----:B------:R-:W-:Y:S02]  /*5830*/  LOP3.LUT R46, R46, R31, RZ, 0x3c, !PT ;  /* 0x0000001f2e2e7212 */ /* 0x000fe400078e3cff */
[----:B------:R-:W-:Y:S02]  /*5840*/  LOP3.LUT R65, R65, R48, RZ, 0x3c, !PT ;  /* 0x0000003041417212 */ /* 0x000fe400078e3cff */
[----:B------:R-:W-:Y:S02]  /*5850*/  LOP3.LUT R26, R26, 0xffff, R49, 0x78, !PT ;  /* 0x0000ffff1a1a7812 */ /* 0x000fe400078e7831 */
[C---:B------:R-:W-:Y:S01]  /*5860*/  SHF.L.U64.HI R49, R46.reuse, 0x8, R65 ;  /* 0x000000082e317819 */ /* 0x040fe20000010241 */
[----:B------:R-:W-:Y:S01]  /*5870*/  IMAD.SHL.U32 R38, R46, 0x100, RZ ;  /* 0x000001002e267824 */ /* 0x000fe200078e00ff */
[----:B------:R-:W-:-:S02]  /*5880*/  LOP3.LUT R31, R31, 0xff00ff, R46, 0x78, !PT ;  /* 0x00ff00ff1f1f7812 */ /* 0x000fc400078e782e */
[----:B------:R-:W-:Y:S02]  /*5890*/  LOP3.LUT R8, R8, 0xff00ff00, R49, 0x78, !PT ;  /* 0xff00ff0008087812 */ /* 0x000fe400078e7831 */
[--C-:B------:R-:W-:Y:S02]  /*58a0*/  SHF.R.U64 R49, R47, 0x10, R30.reuse ;  /* 0x000000102f317819 */ /* 0x100fe4000000121e */
[----:B------:R-:W-:Y:S02]  /*58b0*/  SHF.R.U32.HI R46, RZ, 0x10, R30 ;  /* 0x00000010ff2e7819 */ /* 0x000fe4000001161e */
[----:B------:R-:W-:Y:S02]  /*58c0*/  LOP3.LUT R49, R49, R44, RZ, 0x3c, !PT ;  /* 0x0000002c31317212 */ /* 0x000fe400078e3cff */
[----:B------:R-:W-:Y:S02]  /*58d0*/  LOP3.LUT R46, R46, R37, RZ, 0x3c, !PT ;  /* 0x000000252e2e7212 */ /* 0x000fe400078e3cff */
[----:B------:R-:W-:Y:S01]  /*58e0*/  LOP3.LUT R3, R19, 0xff00ff00, R38, 0x78, !PT ;  /* 0xff00ff0013037812 */ /* 0x000fe200078e7826 */
[----:B------:R-:W-:Y:S01]  /*58f0*/  IMAD.U32 R38, R49, 0x10000, RZ ;  /* 0x0001000031267824 */ /* 0x000fe200078e00ff */
[----:B------:R-:W-:-:S02]  /*5900*/  LOP3.LUT R44, R44, 0xffff, R49, 0x78, !PT ;  /* 0x0000ffff2c2c7812 */ /* 0x000fc400078e7831 */
        /* <DEDUP_REMOVED lines=8> */
[----:B------:R-:W-:Y:S02]  /*5990*/  LOP3.LUT R46, R46, R29, RZ, 0x3c, !PT ;  /* 0x0000001d2e2e7212 */ /* 0x000fe400078e3cff */
[----:B------:R-:W-:Y:S02]  /*59a0*/  LOP3.LUT R39, R39, 0xffff0000, R38, 0x78, !PT ;  /* 0xffff000027277812 */ /* 0x000fe400078e7826 */
[----:B------:R-:W-:Y:S02]  /*59b0*/  SHF.R.U64 R38, R47, 0x8, R30 ;  /* 0x000000082f267819 */ /* 0x000fe4000000121e */
[----:B------:R-:W-:Y:S02]  /*59c0*/  LOP3.LUT R52, R52, 0xffff, R49, 0x78, !PT ;  /* 0x0000ffff34347812 */ /* 0x000fe400078e7831 */
[----:B------:R-:W-:Y:S02]  /*59d0*/  SHF.L.U64.HI R49, R49, 0x10, R46 ;  /* 0x0000001031317819 */ /* 0x000fe4000001022e */
[----:B------:R-:W-:-:S02]  /*59e0*/  LOP3.LUT R38, R38, R39, RZ, 0x3c, !PT ;  /* 0x0000002726267212 */ /* 0x000fc400078e3cff */
[----:B------:R-:W-:Y:S02]  /*59f0*/  LOP3.LUT R66, R20, 0xffff0000, R49, 0x78, !PT ;  /* 0xffff000014427812 */ /* 0x000fe400078e7831 */
[----:B------:R-:W-:Y:S01]  /*5a00*/  SHF.R.U32.HI R49, RZ, 0x8, R30 ;  /* 0x00000008ff317819 */ /* 0x000fe2000001161e */
[----:B------:R-:W-:-:S03]  /*5a10*/  IMAD.SHL.U32 R20, R38, 0x100, RZ ;  /* 0x0000010026147824 */ /* 0x000fc600078e00ff */
[----:B------:R-:W-:Y:S02]  /*5a20*/  LOP3.LUT R49, R49, R66, RZ, 0x3c, !PT ;  /* 0x0000004231317212 */ /* 0x000fe400078e3cff */
[----:B------:R-:W-:Y:S02]  /*5a30*/  LOP3.LUT R20, R47, 0xff00ff00, R20, 0x78, !PT ;  /* 0xff00ff002f147812 */ /* 0x000fe400078e7814 */
[--C-:B------:R-:W-:Y:S02]  /*5a40*/  SHF.L.U64.HI R47, R38, 0x8, R49.reuse ;  /* 0x00000008262f7819 */ /* 0x100fe40000010231 */
        /* <DEDUP_REMOVED lines=15> */
[----:B------:R-:W-:Y:S01]  /*5b40*/  IMAD.U32 R10, R30, 0x10000, RZ ;  /* 0x000100001e0a7824 */ /* 0x000fe200078e00ff */
[----:B------:R-:W-:Y:S02]  /*5b50*/  LOP3.LUT R19, R48, 0xff00ff, R65, 0x78, !PT ;  /* 0x00ff00ff30137812 */ /* 0x000fe400078e7841 */
[----:B------:R-:W-:Y:S02]  /*5b60*/  LOP3.LUT R49, R49, R34, RZ, 0x3c, !PT ;  /* 0x0000002231317212 */ /* 0x000fe400078e3cff */
[----:B------:R-:W-:Y:S02]  /*5b70*/  LOP3.LUT R65, R15, 0xffff0000, R10, 0x78, !PT ;  /* 0xffff00000f417812 */ /* 0x000fe400078e780a */
[----:B------:R-:W-:-:S02]  /*5b80*/  SHF.L.U64.HI R15, R30, 0x10, R49 ;  /* 0x000000101e0f7819 */ /* 0x000fc40000010231 */
[----:B------:R-:W-:Y:S02]  /*5b90*/  LOP3.LUT R10, R23, 0xffff, R30, 0x78, !PT ;  /* 0x0000ffff170a7812 */ /* 0x000fe400078e781e */
[----:B------:R-:W-:Y:S02]  /*5ba0*/  LOP3.LUT R40, R40, 0xffff, R38, 0x78, !PT ;  /* 0x0000ffff28287812 */ /* 0x000fe400078e7826 */
[----:B------:R-:W-:Y:S02]  /*5bb0*/  LOP3.LUT R34, R34, 0xffff, R49, 0x78, !PT ;  /* 0x0000ffff22227812 */ /* 0x000fe400078e7831 */
[--C-:B------:R-:W-:Y:S02]  /*5bc0*/  SHF.R.U64 R30, R39, 0x8, R24.reuse ;  /* 0x00000008271e7819 */ /* 0x100fe40000001218 */
[----:B------:R-:W-:Y:S02]  /*5bd0*/  LOP3.LUT R38, R14, 0xffff0000, R15, 0x78, !PT ;  /* 0xffff00000e267812 */ /* 0x000fe400078e780f */
[----:B------:R-:W-:-:S02]  /*5be0*/  SHF.R.U32.HI R49, RZ, 0x8, R24 ;  /* 0x00000008ff317819 */ /* 0x000fc40000011618 */
[----:B------:R-:W-:Y:S02]  /*5bf0*/  LOP3.LUT R30, R30, R65, RZ, 0x3c, !PT ;  /* 0x000000411e1e7212 */ /* 0x000fe400078e3cff */
[----:B------:R-:W-:Y:S02]  /*5c00*/  LOP3.LUT R49, R49, R38, RZ, 0x3c, !PT ;  /* 0x0000002631317212 */ /* 0x000fe400078e3cff */
[----:B------:R-:W-:Y:S01]  /*5c10*/  LOP3.LUT R65, R65, 0xff00ff, R30, 0x78, !PT ;  /* 0x00ff00ff41417812 */ /* 0x000fe200078e781e */
[C---:B------:R-:W-:Y:S01]  /*5c20*/  IMAD.SHL.U32 R14, R30.reuse, 0x100, RZ ;  /* 0x000001001e0e7824 */ /* 0x040fe200078e00ff */
[----:B------:R-:W-:Y:S02]  /*5c30*/  SHF.L.U64.HI R23, R30, 0x8, R49 ;  /* 0x000000081e177819 */ /* 0x000fe40000010231 */
[----:B--2---:R-:W-:-:S04]  /*5c40*/  SHF.R.U64 R30, R9, 0x10, R12 ;  /* 0x00000010091e7819 */ /* 0x004fc8000000120c */
[----:B---3--:R-:W-:Y:S02]  /*5c50*/  LOP3.LUT R30, R30, R21, RZ, 0x3c, !PT ;  /* 0x000000151e1e7212 */ /* 0x008fe400078e3cff */
[----:B------:R-:W-:Y:S02]  /*5c60*/  LOP3.LUT R15, R39, 0xff00ff00, R14, 0x78, !PT ;  /* 0xff00ff00270f7812 */ /* 0x000fe400078e780e */
[----:B------:R-:W-:Y:S01]  /*5c70*/  LOP3.LUT R14, R24, 0xff00ff00, R23, 0x78, !PT ;  /* 0xff00ff00180e7812 */ /* 0x000fe200078e7817 */
[----:B------:R-:W-:Y:S01]  /*5c80*/  IMAD.U32 R24, R30, 0x10000, RZ ;  /* 0x000100001e187824 */ /* 0x000fe200078e00ff */
[----:B------:R-:W-:-:S04]  /*5c90*/  SHF.R.U32.HI R39, RZ, 0x10, R12 ;  /* 0x00000010ff277819 */ /* 0x000fc8000001160c */
[----:B----4-:R-:W-:Y:S02]  /*5ca0*/  LOP3.LUT R39, R39, R22, RZ, 0x3c, !PT ;  /* 0x0000001627277212 */ /* 0x010fe400078e3cff */
[----:B------:R-:W-:Y:S02]  /*5cb0*/  LOP3.LUT R23, R9, 0xffff0000, R24, 0x78, !PT ;  /* 0xffff000009177812 */ /* 0x000fe400078e7818 */
[----:B------:R-:W-:Y:S02]  /*5cc0*/  LOP3.LUT R9, R21, 0xffff, R30, 0x78, !PT ;  /* 0x0000ffff15097812 */ /* 0x000fe400078e781e */
[----:B-----5:R-:W-:Y:S02]  /*5cd0*/  SHF.R.U64 R24, R16, 0x10, R11 ;  /* 0x0000001010187819 */ /* 0x020fe4000000120b */
[--C-:B------:R-:W-:Y:S02]  /*5ce0*/  SHF.L.U64.HI R21, R30, 0x10, R39.reuse ;  /* 0x000000101e157819 */ /* 0x100fe40000010227 */
[----:B------:R-:W-:Y:S01]  /*5cf0*/  LOP3.LUT R22, R22, 0xffff, R39, 0x78, !PT ;  /* 0x0000ffff16167812 */ /* 0x000fe200078e7827 */
[----:B------:R-:W2:Y:S01]  /*5d00*/  LDG.E R30, desc[UR6][R42.64+0x9c] ;  /* 0x00009c062a1e7981 */ /* 0x000ea2000c1e1900 */
[----:B------:R-:W-:-:S02]  /*5d10*/  SHF.R.U32.HI R39, RZ, 0x10, R11 ;  /* 0x00000010ff277819 */ /* 0x000fc4000001160b */
[----:B------:R-:W-:Y:S02]  /*5d20*/  LOP3.LUT R24, R24, R25, RZ, 0x3c, !PT ;  /* 0x0000001918187212 */ /* 0x000fe400078e3cff */
[----:B------:R-:W-:Y:S02]  /*5d30*/  LOP3.LUT R39, R39, R28, RZ, 0x3c, !PT ;  /* 0x0000001c27277212 */ /* 0x000fe400078e3cff */
[----:B------:R-:W-:Y:S01]  /*5d40*/  LOP3.LUT R12, R12, 0xffff0000, R21, 0x78, !PT ;  /* 0xffff00000c0c7812 */ /* 0x000fe200078e7815 */
[C---:B------:R-:W-:Y:S01]  /*5d50*/  IMAD.U32 R21, R24.reuse, 0x10000, RZ ;  /* 0x0001000018157824 */ /* 0x040fe200078e00ff */
[----:B------:R-:W-:Y:S02]  /*5d60*/  LOP3.LUT R25, R25, 0xffff, R24, 0x78, !PT ;  /* 0x0000ffff19197812 */ /* 0x000fe400078e7818 */
[--C-:B------:R-:W-:Y:S02]  /*5d70*/  SHF.L.U64.HI R24, R24, 0x10, R39.reuse ;  /* 0x0000001018187819 */ /* 0x100fe40000010227 */
[----:B------:R-:W-:-:S02]  /*5d80*/  LOP3.LUT R28, R28, 0xffff, R39, 0x78, !PT ;  /* 0x0000ffff1c1c7812 */ /* 0x000fc400078e7827 */
[----:B------:R-:W-:Y:S02]  /*5d90*/  LOP3.LUT R39, R11, 0xffff0000, R24, 0x78, !PT ;  /* 0xffff00000b277812 */ /* 0x000fe400078e7818 */
[----:B------:R-:W-:Y:S02]  /*5da0*/  LOP3.LUT R16, R16, 0xffff0000, R21, 0x78, !PT ;  /* 0xffff000010107812 */ /* 0x000fe400078e7815 */
[--C-:B------:R-:W-:Y:S01]  /*5db0*/  SHF.R.U64 R11, R23, 0x8, R12.reuse ;  /* 0x00000008170b7819 */ /* 0x100fe2000000120c */
[----:B------:R-:W3:Y:S03]  /*5dc0*/  LDG.E R21, desc[UR6][R42.64+0x1c] ;  /* 0x00001c062a157981 */ /* 0x000ee6000c1e1900 */
[----:B------:R-:W-:Y:S02]  /*5dd0*/  LOP3.LUT R11, R11, R16, RZ, 0x3c, !PT ;  /* 0x000000100b0b7212 */ /* 0x000fe400078e3cff */
[----:B------:R-:W-:-:S03]  /*5de0*/  SHF.R.U32.HI R24, RZ, 0x8, R12 ;  /* 0x00000008ff187819 */ /* 0x000fc6000001160c */
[----:B------:R-:W-:Y:S01]  /*5df0*/  IMAD.SHL.U32 R48, R11, 0x100, RZ ;  /* 0x000001000b307824 */ /* 0x000fe200078e00ff */
[----:B------:R-:W-:Y:S02]  /*5e00*/  LOP3.LUT R24, R24, R39, RZ, 0x3c, !PT ;  /* 0x0000002718187212 */ /* 0x000fe400078e3cff */
[----:B------:R-:W-:Y:S02]  /*5e10*/  LOP3.LUT R49, R38, 0xff00ff, R49, 0x78, !PT ;  /* 0x00ff00ff26317812 */ /* 0x000fe400078e7831 */
[----:B------:R-:W-:Y:S02]  /*5e20*/  LOP3.LUT R48, R23, 0xff00ff00, R48, 0x78, !PT ;  /* 0xff00ff0017307812 */ /* 0x000fe400078e7830 */
[----:B------:R-:W-:Y:S02]  /*5e30*/  LOP3.LUT R38, R16, 0xff00ff, R11, 0x78, !PT ;  /* 0x00ff00ff10267812 */ /* 0x000fe400078e780b */
[----:B------:R-:W-:Y:S01]  /*5e40*/  SHF.L.U64.HI R23, R11, 0x8, R24 ;  /* 0x000000080b177819 */ /* 0x000fe20000010218 */
[----:B------:R-:W4:Y:S04]  /*5e50*/  LDG.E R16, desc[UR6][R42.64+0xdc] ;  /* 0x0000dc062a107981 */ /* 0x000f28000c1e1900 */
[----:B------:R-:W5:Y:S01]  /*5e60*/  LDG.E R11, desc[UR6][R42.64+0x5c] ;  /* 0x00005c062a0b7981 */ /* 0x000f62000c1e1900 */
[----:B------:R-:W-:-:S02]  /*5e70*/  LOP3.LUT R29, R29, 0xffff, R46, 0x78, !PT ;  /* 0x0000ffff1d1d7812 */ /* 0x000fc400078e782e */
[----:B------:R-:W-:Y:S02]  /*5e80*/  LOP3.LUT R46, R12, 0xff00ff00, R23, 0x78, !PT ;  /* 0xff00ff000c2e7812 */ /* 0x000fe400078e7817 */
[----:B------:R-:W-:Y:S02]  /*5e90*/  LOP3.LUT R39, R39, 0xff00ff, R24, 0x78, !PT ;  /* 0x00ff00ff27277812 */ /* 0x000fe400078e7818 */
[--C-:B--2---:R-:W-:Y:S02]  /*5ea0*/  SHF.R.U32.HI R23, RZ, 0x10, R30.reuse ;  /* 0x00000010ff177819 */ /* 0x104fe4000001161e */
[----:B---3--:R-:W-:Y:S02]  /*5eb0*/  SHF.R.U64 R24, R21, 0x10, R30 ;  /* 0x0000001015187819 */ /* 0x008fe4000000121e */
[----:B----4-:R-:W-:Y:S02]  /*5ec0*/  LOP3.LUT R23, R23, R16, RZ, 0x3c, !PT ;  /* 0x0000001017177212 */ /* 0x010fe400078e3cff */
[----:B-----5:R-:W-:-:S02]  /*5ed0*/  LOP3.LUT R24, R24, R11, RZ, 0x3c, !PT ;  /* 0x0000000b18187212 */ /* 0x020fc400078e3cff */
[--C-:B------:R-:W-:Y:S02]  /*5ee0*/  LOP3.LUT R12, R16, 0xffff, R23.reuse, 0x78, !PT ;  /* 0x0000ffff100c7812 */ /* 0x100fe400078e7817 */
[----:B------:R-:W-:Y:S01]  /*5ef0*/  LOP3.LUT R11, R11, 0xffff, R24, 0x78, !PT ;  /* 0x0000ffff0b0b7812 */ /* 0x000fe200078e7818 */
[----:B------:R-:W2:Y:S01]  /*5f00*/  LDG.E R16, desc[UR6][R42.64+0xbc] ;  /* 0x0000bc062a107981 */ /* 0x000ea2000c1e1900 */
[C---:B------:R-:W-:Y:S01]  /*5f10*/  SHF.L.U64.HI R23, R24.reuse, 0x10, R23 ;  /* 0x0000001018177819 */ /* 0x040fe20000010217 */
[----:B------:R-:W-:-:S03]  /*5f20*/  IMAD.U32 R24, R24, 0x10000, RZ ;  /* 0x0001000018187824 */ /* 0x000fc600078e00ff */
[----:B------:R-:W-:Y:S02]  /*5f30*/  LOP3.LUT R30, R30, 0xffff0000, R23, 0x78, !PT ;  /* 0xffff00001e1e7812 */ /* 0x000fe400078e7817 */
[----:B------:R-:W-:Y:S01]  /*5f40*/  LOP3.LUT R21, R21, 0xffff0000, R24, 0x78, !PT ;  /* 0xffff000015157812 */ /* 0x000fe200078e7818 */
[----:B------:R-:W3:Y:S04]  /*5f50*/  LDG.E R23, desc[UR6][R42.64+0x7c] ;  /* 0x00007c062a177981 */ /* 0x000ee8000c1e1900 */
[----:B------:R0:W4:Y:S02]  /*5f60*/  LDG.E R24, desc[UR6][R42.64+0xfc] ;  /* 0x0000fc062a187981 */ /* 0x000124000c1e1900 */
[----:B0-----:R-:W-:Y:S02]  /*5f70*/  SHF.R.U32.HI R42, RZ, 0x8, R30 ;  /* 0x00000008ff2a7819 */ /* 0x001fe4000001161e */
[----:B--2---:R-:W-:-:S02]  /*5f80*/  SHF.R.U32.HI R43, RZ, 0x10, R16 ;  /* 0x00000010ff2b7819 */ /* 0x004fc40000011610 */
[----:B------:R-:W-:-:S04]  /*5f90*/  SHF.R.U64 R68, R69, 0x10, R16 ;  /* 0x0000001045447819 */ /* 0x000fc80000001210 */
[----:B---3--:R-:W-:Y:S02]  /*5fa0*/  LOP3.LUT R68, R68, R23, RZ, 0x3c, !PT ;  /* 0x0000001744447212 */ /* 0x008fe400078e3cff */
[----:B----4-:R-:W-:Y:S02]  /*5fb0*/  LOP3.LUT R43, R43, R24, RZ, 0x3c, !PT ;  /* 0x000000182b2b7212 */ /* 0x010fe400078e3cff */
[----:B------:R-:W-:Y:S02]  /*5fc0*/  LOP3.LUT R23, R23, 0xffff, R68, 0x78, !PT ;  /* 0x0000ffff17177812 */ /* 0x000fe400078e7844 */
[--C-:B------:R-:W-:Y:S02]  /*5fd0*/  LOP3.LUT R24, R24, 0xffff, R43.reuse, 0x78, !PT ;  /* 0x0000ffff18187812 */ /* 0x100fe400078e782b */
[C---:B------:R-:W-:Y:S01]  /*5fe0*/  SHF.L.U64.HI R43, R68.reuse, 0x10, R43 ;  /* 0x00000010442b7819 */ /* 0x040fe2000001022b */
[----:B------:R-:W-:-:S03]  /*5ff0*/  IMAD.U32 R68, R68, 0x10000, RZ ;  /* 0x0001000044447824 */ /* 0x000fc600078e00ff */
[----:B------:R-:W-:Y:S02]  /*6000*/  LOP3.LUT R43, R16, 0xffff0000, R43, 0x78, !PT ;  /* 0xffff0000102b7812 */ /* 0x000fe400078e782b */
[----:B------:R-:W-:Y:S02]  /*6010*/  LOP3.LUT R68, R69, 0xffff0000, R68, 0x78, !PT ;  /* 0xffff000045447812 */ /* 0x000fe400078e7844 */
[----:B------:R-:W-:-:S04]  /*6020*/  SHF.R.U64 R69, R21, 0x8, R30 ;  /* 0x0000000815457819 */ /* 0x000fc8000000121e */
        /* <DEDUP_REMOVED lines=9> */
[----:B------:R-:W-:Y:S02]  /*60c0*/  LOP3.LUT R68, R68, R47, RZ, 0x3c, !PT ;  /* 0x0000002f44447212 */ /* 0x000fe400078e3cff */
[----:B------:R-:W-:Y:S02]  /*60d0*/  LOP3.LUT R21, R21, R20, RZ, 0x3c, !PT ;  /* 0x0000001415157212 */ /* 0x000fe400078e3cff */
[--C-:B------:R-:W-:Y:S02]  /*60e0*/  LOP3.LUT R47, R47, 0xf0f0f0f, R68.reuse, 0x78, !PT ;  /* 0x0f0f0f0f2f2f7812 */ /* 0x100fe400078e7844 */
[----:B------:R-:W-:-:S02]  /*60f0*/  SHF.L.U64.HI R68, R21, 0x4, R68 ;  /* 0x0000000415447819 */ /* 0x000fc40000010244 */
[----:B------:R-:W-:Y:S01]  /*6100*/  LOP3.LUT R20, R20, 0xf0f0f0f, R21, 0x78, !PT ;  /* 0x0f0f0f0f14147812 */ /* 0x000fe200078e7815 */
        /* <DEDUP_REMOVED lines=19> */
[----:B------:R-:W-:Y:S02]  /*6240*/  LOP3.LUT R48, R48, 0xf0f0f0f, R21, 0x78, !PT ;  /* 0x0f0f0f0f30307812 */ /* 0x000fe400078e7815 */
[C---:B------:R-:W-:Y:S01]  /*6250*/  SHF.L.U64.HI R68, R21.reuse, 0x4, R68 ;  /* 0x0000000415447819 */ /* 0x040fe20000010244 */
[----:B------:R-:W-:Y:S01]  /*6260*/  IMAD.SHL.U32 R21, R21, 0x10, RZ ;  /* 0x0000001015157824 */ /* 0x000fe200078e00ff */
[----:B------:R-:W-:-:S04]  /*6270*/  SHF.R.U32.HI R69, RZ, 0x4, R8 ;  /* 0x00000004ff457819 */ /* 0x000fc80000011608 */
[----:B------:R-:W-:Y:S02]  /*6280*/  LOP3.LUT R2, R2, 0xf0f0f0f0, R21, 0x78, !PT ;  /* 0xf0f0f0f002027812 */ /* 0x000fe400078e7815 */
[----:B------:R-:W-:Y:S02]  /*6290*/  SHF.R.U64 R21, R3, 0x4, R8 ;  /* 0x0000000403157819 */ /* 0x000fe40000001208 */
[----:B------:R-:W-:Y:S02]  /*62a0*/  LOP3.LUT R45, R45, 0xf0f0f0f0, R68, 0x78, !PT ;  /* 0xf0f0f0f02d2d7812 */ /* 0x000fe400078e7844 */
        /* <DEDUP_REMOVED lines=40> */
[----:B------:R-:W-:Y:S01]  /*6530*/  SHF.R.U64 R68, R2, 0x1, R45 ;  /* 0x0000000102447819 */ /* 0x000fe2000000122d */
[----:B------:R-:W-:-:S03]  /*6540*/  IMAD.MOV.U32 R7, RZ, RZ, R4 ;  /* 0x000000ffff077224 */ /* 0x000fc600078e0004 */
[----:B------:R-:W-:Y:S01]  /*6550*/  LOP3.LUT R68, R68, R3, RZ, 0x3c, !PT ;  /* 0x0000000344447212 */ /* 0x000fe200078e3cff */
[----:B------:R-:W-:Y:S01]  /*6560*/  IMAD.MOV.U32 R4, RZ, RZ, R21 ;  /* 0x000000ffff047224 */ /* 0x000fe200078e0015 */
[----:B------:R-:W-:-:S03]  /*6570*/  SHF.R.U32.HI R69, RZ, 0x1, R45 ;  /* 0x00000001ff457819 */ /* 0x000fc6000001162d */
[----:B------:R-:W-:Y:S01]  /*6580*/  IMAD.SHL.U32 R21, R68, 0x2, RZ ;  /* 0x0000000244157824 */ /* 0x000fe200078e00ff */
[----:B------:R-:W-:Y:S01]  /*6590*/  LOP3.LUT R69, R69, R8, RZ, 0x3c, !PT ;  /* 0x0000000845457212 */ /* 0x000fe200078e3cff */
[----:B------:R0:W-:Y:S03]  /*65a0*/  STL.128 [R1], R4 ;  /* 0x0000000401007387 */ /* 0x0001e60000100c00 */
[----:B------:R-:W-:Y:S02]  /*65b0*/  LOP3.LUT R2, R2, 0xaaaaaaaa, R21, 0x78, !PT ;  /* 0xaaaaaaaa02027812 */ /* 0x000fe400078e7815 */
[--C-:B------:R-:W-:Y:S02]  /*65c0*/  LOP3.LUT R8, R8, 0x55555555, R69.reuse, 0x78, !PT ;  /* 0x5555555508087812 */ /* 0x100fe400078e7845 */
[----:B------:R-:W-:Y:S02]  /*65d0*/  SHF.L.U64.HI R21, R68, 0x1, R69 ;  /* 0x0000000144157819 */ /* 0x000fe40000010245 */
[----:B------:R-:W-:-:S02]  /*65e0*/  SHF.R.U64 R69, R20, 0x2, R47 ;  /* 0x0000000214457819 */ /* 0x000fc4000000122f */
[----:B0-----:R-:W-:Y:S02]  /*65f0*/  SHF.R.U32.HI R5, RZ, 0x2, R47 ;  /* 0x00000002ff057819 */ /* 0x001fe4000001162f */
[----:B------:R-:W-:Y:S02]  /*6600*/  LOP3.LUT R69, R69, R48, RZ, 0x3c, !PT ;  /* 0x0000003045457212 */ /* 0x000fe400078e3cff */
[----:B------:R-:W-:Y:S02]  /*6610*/  LOP3.LUT R6, R5, R46, RZ, 0x3c, !PT ;  /* 0x0000002e05067212 */ /* 0x000fe400078e3cff */
[----:B------:R-:W-:Y:S01]  /*6620*/  LOP3.LUT R4, R48, 0x33333333, R69, 0x78, !PT ;  /* 0x3333333330047812 */ /* 0x000fe200078e7845 */
[C---:B------:R-:W-:Y:S01]  /*6630*/  IMAD.SHL.U32 R5, R69.reuse, 0x4, RZ ;  /* 0x0000000445057824 */ /* 0x040fe200078e00ff */
[--C-:B------:R-:W-:Y:S02]  /*6640*/  LOP3.LUT R46, R46, 0x33333333, R6.reuse, 0x78, !PT ;  /* 0x333333332e2e7812 */ /* 0x100fe400078e7806 */
[----:B------:R-:W-:-:S02]  /*6650*/  SHF.L.U64.HI R6, R69, 0x2, R6 ;  /* 0x0000000245067819 */ /* 0x000fc40000010206 */
[--C-:B------:R-:W-:Y:S02]  /*6660*/  SHF.R.U64 R69, R15, 0x2, R14.reuse ;  /* 0x000000020f457819 */ /* 0x100fe4000000120e */
        /* <DEDUP_REMOVED lines=8> */
[----:B------:R-:W-:Y:S02]  /*66f0*/  LOP3.LUT R48, R16, 0x33333333, R69, 0x78, !PT ;  /* 0x3333333310307812 */ /* 0x000fe400078e7845 */
[----:B------:R-:W-:Y:S02]  /*6700*/  LOP3.LUT R16, R14, 0xcccccccc, R7, 0x78, !PT ;  /* 0xcccccccc0e107812 */ /* 0x000fe400078e7807 */
[----:B------:R-:W-:Y:S02]  /*6710*/  LOP3.LUT R15, R15, 0xcccccccc, R6, 0x78, !PT ;  /* 0xcccccccc0f0f7812 */ /* 0x000fe400078e7806 */
[--C-:B------:R-:W-:Y:S02]  /*6720*/  SHF.R.U64 R14, R5, 0x1, R20.reuse ;  /* 0x00000001050e7819 */ /* 0x100fe40000001214 */
[----:B------:R-:W-:-:S02]  /*6730*/  SHF.R.U32.HI R7, RZ, 0x1, R20 ;  /* 0x00000001ff077819 */ /* 0x000fc40000011614 */
[----:B------:R-:W-:Y:S02]  /*6740*/  LOP3.LUT R14, R14, R15, RZ, 0x3c, !PT ;  /* 0x0000000f0e0e7212 */ /* 0x000fe400078e3cff */
[----:B------:R-:W-:Y:S02]  /*6750*/  LOP3.LUT R7, R7, R16, RZ, 0x3c, !PT ;  /* 0x0000001007077212 */ /* 0x000fe400078e3cff */
[----:B------:R-:W-:Y:S02]  /*6760*/  LOP3.LUT R21, R45, 0xaaaaaaaa, R21, 0x78, !PT ;  /* 0xaaaaaaaa2d157812 */ /* 0x000fe400078e7815 */
[--C-:B------:R-:W-:Y:S02]  /*6770*/  SHF.R.U64 R45, R4, 0x1, R46.reuse ;  /* 0x00000001042d7819 */ /* 0x100fe4000000122e */
[----:B------:R-:W-:Y:S02]  /*6780*/  SHF.R.U32.HI R6, RZ, 0x1, R46 ;  /* 0x00000001ff067819 */ /* 0x000fe4000001162e */
[----:B------:R-:W-:-:S02]  /*6790*/  LOP3.LUT R15, R15, 0x55555555, R14, 0x78, !PT ;  /* 0x555555550f0f7812 */ /* 0x000fc400078e780e */
[C---:B------:R-:W-:Y:S01]  /*67a0*/  SHF.L.U64.HI R30, R14.reuse, 0x1, R7 ;  /* 0x000000010e1e7819 */ /* 0x040fe20000010207 */
[----:B------:R-:W-:Y:S01]  /*67b0*/  IMAD.SHL.U32 R14, R14, 0x2, RZ ;  /* 0x000000020e0e7824 */ /* 0x000fe200078e00ff */
[----:B------:R-:W-:Y:S02]  /*67c0*/  LOP3.LUT R45, R45, R48, RZ, 0x3c, !PT ;  /* 0x000000302d2d7212 */ /* 0x000fe400078e3cff */
[----:B------:R-:W-:Y:S02]  /*67d0*/  LOP3.LUT R6, R6, R47, RZ, 0x3c, !PT ;  /* 0x0000002f06067212 */ /* 0x000fe400078e3cff */
[----:B------:R-:W-:Y:S02]  /*67e0*/  LOP3.LUT R14, R5, 0xaaaaaaaa, R14, 0x78, !PT ;  /* 0xaaaaaaaa050e7812 */ /* 0x000fe400078e780e */
[--C-:B------:R-:W-:Y:S02]  /*67f0*/  LOP3.LUT R47, R47, 0x55555555, R6.reuse, 0x78, !PT ;  /* 0x555555552f2f7812 */ /* 0x100fe400078e7806 */
[----:B------:R-:W-:-:S02]  /*6800*/  SHF.L.U64.HI R5, R45, 0x1, R6 ;  /* 0x000000012d057819 */ /* 0x000fc40000010206 */
[----:B------:R-:W-:Y:S02]  /*6810*/  LOP3.LUT R16, R16, 0x55555555, R7, 0x78, !PT ;  /* 0x5555555510107812 */ /* 0x000fe400078e7807 */
[--C-:B------:R-:W-:Y:S02]  /*6820*/  SHF.R.U64 R6, R50, 0x4, R64.reuse ;  /* 0x0000000432067819 */ /* 0x100fe40000001240 */
[----:B------:R-:W-:Y:S01]  /*6830*/  LOP3.LUT R48, R48, 0x55555555, R45, 0x78, !PT ;  /* 0x5555555530307812 */ /* 0x000fe200078e782d */
[----:B------:R-:W-:Y:S01]  /*6840*/  IMAD.SHL.U32 R45, R45, 0x2, RZ ;  /* 0x000000022d2d7824 */ /* 0x000fe200078e00ff */
[----:B------:R-:W-:Y:S02]  /*6850*/  SHF.R.U32.HI R7, RZ, 0x4, R64 ;  /* 0x00000004ff077819 */ /* 0x000fe40000011640 */
[----:B------:R-:W-:Y:S02]  /*6860*/  LOP3.LUT R6, R6, R67, RZ, 0x3c, !PT ;  /* 0x0000004306067212 */ /* 0x000fe400078e3cff */
[----:B------:R-:W-:-:S02]  /*6870*/  LOP3.LUT R7, R7, R66, RZ, 0x3c, !PT ;  /* 0x0000004207077212 */ /* 0x000fc400078e3cff */
[----:B------:R-:W-:Y:S02]  /*6880*/  LOP3.LUT R45, R4, 0xaaaaaaaa, R45, 0x78, !PT ;  /* 0xaaaaaaaa042d7812 */ /* 0x000fe400078e782d */
[----:B------:R-:W-:Y:S02]  /*6890*/  LOP3.LUT R4, R67, 0xf0f0f0f, R6, 0x78, !PT ;  /* 0x0f0f0f0f43047812 */ /* 0x000fe400078e7806 */
[----:B------:R-:W-:Y:S02]  /*68a0*/  SHF.L.U64.HI R67, R6, 0x4, R7 ;  /* 0x0000000406437819 */ /* 0x000fe40000010207 */
[----:B------:R-:W-:Y:S02]  /*68b0*/  LOP3.LUT R46, R46, 0xaaaaaaaa, R5, 0x78, !PT ;  /* 0xaaaaaaaa2e2e7812 */ /* 0x000fe400078e7805 */
[----:B------:R-:W-:Y:S02]  /*68c0*/  LOP3.LUT R67, R64, 0xf0f0f0f0, R67, 0x78, !PT ;  /* 0xf0f0f0f040437812 */ /* 0x000fe400078e7843 */
[----:B------:R-:W-:-:S02]  /*68d0*/  LOP3.LUT R5, R66, 0xf0f0f0f, R7, 0x78, !PT ;  /* 0x0f0f0f0f42057812 */ /* 0x000fc400078e7807 */
[--C-:B------:R-:W-:Y:S02]  /*68e0*/  SHF.R.U64 R64, R17, 0x4, R35.reuse ;  /* 0x0000000411407819 */ /* 0x100fe40000001223 */
[----:B------:R-:W-:Y:S01]  /*68f0*/  SHF.R.U32.HI R66, RZ, 0x4, R35 ;  /* 0x00000004ff427819 */ /* 0x000fe20000011623 */
[----:B------:R-:W-:Y:S01]  /*6900*/  IMAD.SHL.U32 R7, R6, 0x10, RZ ;  /* 0x0000001006077824 */ /* 0x000fe200078e00ff */
[----:B------:R-:W-:Y:S02]  /*6910*/  LOP3.LUT R64, R64, R65, RZ, 0x3c, !PT ;  /* 0x0000004140407212 */ /* 0x000fe400078e3cff */
[----:B------:R-:W-:Y:S02]  /*6920*/  LOP3.LUT R66, R66, R49, RZ, 0x3c, !PT ;  /* 0x0000003142427212 */ /* 0x000fe400078e3cff */
[----:B------:R-:W-:Y:S02]  /*6930*/  LOP3.LUT R3, R3, 0x55555555, R68, 0x78, !PT ;  /* 0x5555555503037812 */ /* 0x000fe400078e7844 */
[----:B------:R-:W-:-:S02]  /*6940*/  LOP3.LUT R50, R50, 0xf0f0f0f0, R7, 0x78, !PT ;  /* 0xf0f0f0f032327812 */ /* 0x000fc400078e7807 */
[----:B------:R-:W-:Y:S02]  /*6950*/  LOP3.LUT R6, R65, 0xf0f0f0f, R64, 0x78, !PT ;  /* 0x0f0f0f0f41067812 */ /* 0x000fe400078e7840 */
[----:B------:R-:W-:Y:S02]  /*6960*/  LOP3.LUT R7, R49, 0xf0f0f0f, R66, 0x78, !PT ;  /* 0x0f0f0f0f31077812 */ /* 0x000fe400078e7842 */
[--C-:B------:R-:W-:Y:S02]  /*6970*/  SHF.R.U64 R65, R18, 0x4, R36.reuse ;  /* 0x0000000412417819 */ /* 0x100fe40000001224 */
[----:B------:R-:W-:Y:S02]  /*6980*/  SHF.R.U32.HI R68, RZ, 0x4, R36 ;  /* 0x00000004ff447819 */ /* 0x000fe40000011624 */
[C---:B------:R-:W-:Y:S01]  /*6990*/  SHF.L.U64.HI R66, R64.reuse, 0x4, R66 ;  /* 0x0000000440427819 */ /* 0x040fe20000010242 */
[----:B------:R-:W-:Y:S01]  /*69a0*/  IMAD.SHL.U32 R64, R64, 0x10, RZ ;  /* 0x0000001040407824 */ /* 0x000fe200078e00ff */
[----:B------:R-:W-:-:S02]  /*69b0*/  LOP3.LUT R65, R65, R38, RZ, 0x3c, !PT ;  /* 0x0000002641417212 */ /* 0x000fc400078e3cff */
[----:B------:R-:W-:Y:S02]  /*69c0*/  LOP3.LUT R68, R68, R39, RZ, 0x3c, !PT ;  /* 0x0000002744447212 */ /* 0x000fe400078e3cff */
[----:B------:R-:W-:Y:S02]  /*69d0*/  LOP3.LUT R17, R17, 0xf0f0f0f0, R64, 0x78, !PT ;  /* 0xf0f0f0f011117812 */ /* 0x000fe400078e7840 */
[--C-:B------:R-:W-:Y:S01]  /*69e0*/  LOP3.LUT R64, R39, 0xf0f0f0f, R68.reuse, 0x78, !PT ;  /* 0x0f0f0f0f27407812 */ /* 0x100fe200078e7844 */
[C---:B------:R-:W-:Y:S01]  /*69f0*/  IMAD.SHL.U32 R39, R65.reuse, 0x10, RZ ;  /* 0x0000001041277824 */ /* 0x040fe200078e00ff */
[----:B------:R-:W-:Y:S02]  /*6a00*/  SHF.L.U64.HI R49, R65, 0x4, R68 ;  /* 0x0000000441317819 */ /* 0x000fe40000010244 */
[----:B------:R-:W-:Y:S02]  /*6a10*/  LOP3.LUT R66, R35, 0xf0f0f0f0, R66, 0x78, !PT ;  /* 0xf0f0f0f023427812 */ /* 0x000fe400078e7842 */
[----:B------:R-:W-:-:S02]  /*6a20*/  LOP3.LUT R18, R18, 0xf0f0f0f0, R39, 0x78, !PT ;  /* 0xf0f0f0f012127812 */ /* 0x000fc400078e7827 */
[----:B------:R-:W-:Y:S02]  /*6a30*/  LOP3.LUT R39, R36, 0xf0f0f0f0, R49, 0x78, !PT ;  /* 0xf0f0f0f024277812 */ /* 0x000fe400078e7831 */
[----:B------:R-:W-:Y:S02]  /*6a40*/  LOP3.LUT R35, R38, 0xf0f0f0f, R65, 0x78, !PT ;  /* 0x0f0f0f0f26237812 */ /* 0x000fe400078e7841 */
[--C-:B------:R-:W-:Y:S02]  /*6a50*/  SHF.R.U64 R49, R31, 0x4, R19.reuse ;  /* 0x000000041f317819 */ /* 0x100fe40000001213 */
[----:B------:R-:W-:Y:S02]  /*6a60*/  SHF.R.U32.HI R38, RZ, 0x4, R19 ;  /* 0x00000004ff267819 */ /* 0x000fe40000011613 */
[----:B------:R-:W-:Y:S02]  /*6a70*/  LOP3.LUT R49, R49, R42, RZ, 0x3c, !PT ;  /* 0x0000002a31317212 */ /* 0x000fe400078e3cff */
[----:B------:R-:W-:-:S02]  /*6a80*/  LOP3.LUT R38, R38, R43, RZ, 0x3c, !PT ;  /* 0x0000002b26267212 */ /* 0x000fc400078e3cff */
[----:B------:R-:W-:Y:S02]  /*6a90*/  LOP3.LUT R36, R42, 0xf0f0f0f, R49, 0x78, !PT ;  /* 0x0f0f0f0f2a247812 */ /* 0x000fe400078e7831 */
[--C-:B------:R-:W-:Y:S02]  /*6aa0*/  SHF.L.U64.HI R42, R49, 0x4, R38.reuse ;  /* 0x00000004312a7819 */ /* 0x100fe40000010226 */
[----:B------:R-:W-:Y:S02]  /*6ab0*/  LOP3.LUT R65, R43, 0xf0f0f0f, R38, 0x78, !PT ;  /* 0x0f0f0f0f2b417812 */ /* 0x000fe400078e7826 */
[----:B------:R-:W-:Y:S02]  /*6ac0*/  LOP3.LUT R43, R19, 0xf0f0f0f0, R42, 0x78, !PT ;  /* 0xf0f0f0f0132b7812 */ /* 0x000fe400078e782a */
[--C-:B------:R-:W-:Y:S01]  /*6ad0*/  SHF.R.U64 R19, R50, 0x2, R67.reuse ;  /* 0x0000000232137819 */ /* 0x100fe20000001243 */
[----:B------:R-:W-:Y:S01]  /*6ae0*/  IMAD.SHL.U32 R38, R49, 0x10, RZ ;  /* 0x0000001031267824 */ /* 0x000fe200078e00ff */
[----:B------:R-:W-:-:S02]  /*6af0*/  SHF.R.U32.HI R42, RZ, 0x2, R67 ;  /* 0x00000002ff2a7819 */ /* 0x000fc40000011643 */
[----:B------:R-:W-:Y:S02]  /*6b00*/  LOP3.LUT R19, R19, R18, RZ, 0x3c, !PT ;  /* 0x0000001213137212 */ /* 0x000fe400078e3cff */
[----:B------:R-:W-:Y:S02]  /*6b10*/  LOP3.LUT R42, R42, R39, RZ, 0x3c, !PT ;  /* 0x000000272a2a7212 */ /* 0x000fe400078e3cff */
[----:B------:R-:W-:Y:S02]  /*6b20*/  LOP3.LUT R31, R31, 0xf0f0f0f0, R38, 0x78, !PT ;  /* 0xf0f0f0f01f1f7812 */ /* 0x000fe400078e7826 */
[----:B------:R-:W-:Y:S02]  /*6b30*/  LOP3.LUT R38, R18, 0x33333333, R19, 0x78, !PT ;  /* 0x3333333312267812 */ /* 0x000fe400078e7813 */
[C-C-:B------:R-:W-:Y:S01]  /*6b40*/  SHF.L.U64.HI R18, R19.reuse, 0x2, R42.reuse ;  /* 0x0000000213127819 */ /* 0x140fe2000001022a */
[----:B------:R-:W-:Y:S01]  /*6b50*/  IMAD.SHL.U32 R19, R19, 0x4, RZ ;  /* 0x0000000413137824 */ /* 0x000fe200078e00ff */
[----:B------:R-:W-:-:S04]  /*6b60*/  LOP3.LUT R39, R39, 0x33333333, R42, 0x78, !PT ;  /* 0x3333333327277812 */ /* 0x000fc800078e782a */
[----:B------:R-:W-:Y:S02]  /*6b70*/  LOP3.LUT R19, R50, 0xcccccccc, R19, 0x78, !PT ;  /* 0xcccccccc32137812 */ /* 0x000fe400078e7813 */
[----:B------:R-:W-:Y:S02]  /*6b80*/  LOP3.LUT R50, R67, 0xcccccccc, R18, 0x78, !PT ;  /* 0xcccccccc43327812 */ /* 0x000fe400078e7812 */
[--C-:B------:R-:W-:Y:S02]  /*6b90*/  SHF.R.U64 R18, R17, 0x2, R66.reuse ;  /* 0x0000000211127819 */ /* 0x100fe40000001242 */
[----:B------:R-:W-:Y:S02]  /*6ba0*/  SHF.R.U32.HI R42, RZ, 0x2, R66 ;  /* 0x00000002ff2a7819 */ /* 0x000fe40000011642 */
[----:B------:R-:W-:Y:S02]  /*6bb0*/  LOP3.LUT R18, R18, R31, RZ, 0x3c, !PT ;  /* 0x0000001f12127212 */ /* 0x000fe400078e3cff */
[----:B------:R-:W-:-:S02]  /*6bc0*/  LOP3.LUT R49, R42, R43, RZ, 0x3c, !PT ;  /* 0x0000002b2a317212 */ /* 0x000fc400078e3cff */
[----:B------:R-:W-:Y:S02]  /*6bd0*/  LOP3.LUT R42, R31, 0x33333333, R18, 0x78, !PT ;  /* 0x333333331f2a7812 */ /* 0x000fe400078e7812 */
[C-C-:B------:R-:W-:Y:S01]  /*6be0*/  SHF.L.U64.HI R31, R18.reuse, 0x2, R49.reuse ;  /* 0x00000002121f7819 */ /* 0x140fe20000010231 */
        /* <DEDUP_REMOVED lines=12> */
[----:B------:R-:W-:Y:S01]  /*6cb0*/  IMAD.SHL.U32 R31, R31, 0x2, RZ ;  /* 0x000000021f1f7824 */ /* 0x000fe200078e00ff */
[--C-:B------:R-:W-:Y:S02]  /*6cc0*/  SHF.R.U32.HI R49, RZ, 0x1, R50.reuse ;  /* 0x00000001ff317819 */ /* 0x100fe40000011632 */
[----:B------:R-:W-:Y:S02]  /*6cd0*/  SHF.R.U64 R66, R19, 0x1, R50 ;  /* 0x0000000113427819 */ /* 0x000fe40000001232 */
[----:B------:R-:W-:Y:S02]  /*6ce0*/  LOP3.LUT R38, R38, 0xaaaaaaaa, R31, 0x78, !PT ;  /* 0xaaaaaaaa26267812 */ /* 0x000fe400078e781f */
[----:B------:R-:W-:Y:S02]  /*6cf0*/  LOP3.LUT R39, R39, 0xaaaaaaaa, R30, 0x78, !PT ;  /* 0xaaaaaaaa27277812 */ /* 0x000fe400078e781e */
[----:B------:R-:W-:-:S02]  /*6d00*/  SHF.R.U32.HI R31, RZ, 0x2, R5 ;  /* 0x00000002ff1f7819 */ /* 0x000fc40000011605 */
[----:B------:R-:W-:Y:S02]  /*6d10*/  SHF.R.U64 R30, R4, 0x2, R5 ;  /* 0x00000002041e7819 */ /* 0x000fe40000001205 */
[----:B------:R-:W-:Y:S02]  /*6d20*/  LOP3.LUT R49, R49, R18, RZ, 0x3c, !PT ;  /* 0x0000001231317212 */ /* 0x000fe400078e3cff */
[----:B------:R-:W-:Y:S02]  /*6d30*/  LOP3.LUT R66, R66, R17, RZ, 0x3c, !PT ;  /* 0x0000001142427212 */ /* 0x000fe400078e3cff */
[----:B------:R-:W-:Y:S02]  /*6d40*/  LOP3.LUT R31, R31, R64, RZ, 0x3c, !PT ;  /* 0x000000401f1f7212 */ /* 0x000fe400078e3cff */
[----:B------:R-:W-:Y:S02]  /*6d50*/  LOP3.LUT R30, R30, R35, RZ, 0x3c, !PT ;  /* 0x000000231e1e7212 */ /* 0x000fe400078e3cff */
[----:B------:R-:W-:-:S02]  /*6d60*/  LOP3.LUT R18, R18, 0x55555555, R49, 0x78, !PT ;  /* 0x5555555512127812 */ /* 0x000fc400078e7831 */
[----:B------:R-:W-:Y:S02]  /*6d70*/  LOP3.LUT R17, R17, 0x55555555, R66, 0x78, !PT ;  /* 0x5555555511117812 */ /* 0x000fe400078e7842 */
[C---:B------:R-:W-:Y:S01]  /*6d80*/  SHF.L.U64.HI R49, R66.reuse, 0x1, R49 ;  /* 0x0000000142317819 */ /* 0x040fe20000010231 */
[----:B------:R-:W-:Y:S01]  /*6d90*/  IMAD.SHL.U32 R66, R66, 0x2, RZ ;  /* 0x0000000242427824 */ /* 0x000fe200078e00ff */
[--C-:B------:R-:W-:Y:S02]  /*6da0*/  LOP3.LUT R67, R64, 0x33333333, R31.reuse, 0x78, !PT ;  /* 0x3333333340437812 */ /* 0x100fe400078e781f */
[C---:B------:R-:W-:Y:S01]  /*6db0*/  SHF.L.U64.HI R64, R30.reuse, 0x2, R31 ;  /* 0x000000021e407819 */ /* 0x040fe2000001021f */
[----:B------:R-:W-:Y:S01]  /*6dc0*/  IMAD.SHL.U32 R31, R30, 0x4, RZ ;  /* 0x000000041e1f7824 */ /* 0x000fe200078e00ff */
[----:B------:R-:W-:Y:S02]  /*6dd0*/  LOP3.LUT R19, R19, 0xaaaaaaaa, R66, 0x78, !PT ;  /* 0xaaaaaaaa13137812 */ /* 0x000fe400078e7842 */
[----:B------:R-:W-:-:S02]  /*6de0*/  LOP3.LUT R66, R35, 0x33333333, R30, 0x78, !PT ;  /* 0x3333333323427812 */ /* 0x000fc400078e781e */
        /* <DEDUP_REMOVED lines=9> */
[----:B------:R-:W-:-:S05]  /*6e80*/  IMAD.SHL.U32 R31, R31, 0x4, RZ ;  /* 0x000000041f1f7824 */ /* 0x000fca00078e00ff */
        /* <DEDUP_REMOVED lines=8> */
[C---:B------:R-:W-:Y:S02]  /*6f10*/  SHF.L.U64.HI R6, R7.reuse, 0x1, R6 ;  /* 0x0000000107067819 */ /* 0x040fe40000010206 */
[--C-:B------:R-:W-:Y:S01]  /*6f20*/  SHF.R.U32.HI R64, RZ, 0x1, R67.reuse ;  /* 0x00000001ff407819 */ /* 0x100fe20000011643 */
[----:B------:R-:W-:Y:S01]  /*6f30*/  IMAD.SHL.U32 R7, R7, 0x2, RZ ;  /* 0x0000000207077824 */ /* 0x000fe200078e00ff */
[----:B------:R-:W-:Y:S02]  /*6f40*/  LOP3.LUT R31, R5, 0xaaaaaaaa, R6, 0x78, !PT ;  /* 0xaaaaaaaa051f7812 */ /* 0x000fe400078e7806 */
[----:B------:R-:W-:-:S02]  /*6f50*/  SHF.R.U64 R5, R66, 0x1, R67 ;  /* 0x0000000142057819 */ /* 0x000fc40000001243 */
[----:B------:R-:W-:Y:S02]  /*6f60*/  LOP3.LUT R64, R64, R65, RZ, 0x3c, !PT ;  /* 0x0000004140407212 */ /* 0x000fe400078e3cff */
[----:B------:R-:W-:Y:S02]  /*6f70*/  LOP3.LUT R5, R5, R4, RZ, 0x3c, !PT ;  /* 0x0000000405057212 */ /* 0x000fe400078e3cff */
[----:B------:R-:W-:Y:S02]  /*6f80*/  LOP3.LUT R30, R30, 0xaaaaaaaa, R7, 0x78, !PT ;  /* 0xaaaaaaaa1e1e7812 */ /* 0x000fe400078e7807 */
[----:B------:R-:W-:Y:S02]  /*6f90*/  LOP3.LUT R7, R65, 0x55555555, R64, 0x78, !PT ;  /* 0x5555555541077812 */ /* 0x000fe400078e7840 */
[----:B------:R-:W-:Y:S02]  /*6fa0*/  SHF.R.U64 R65, R63, 0x8, R62 ;  /* 0x000000083f417819 */ /* 0x000fe4000000123e */
[----:B------:R-:W-:-:S02]  /*6fb0*/  LOP3.LUT R6, R4, 0x55555555, R5, 0x78, !PT ;  /* 0x5555555504067812 */ /* 0x000fc400078e7805 */
[C---:B------:R-:W-:Y:S01]  /*6fc0*/  SHF.L.U64.HI R64, R5.reuse, 0x1, R64 ;  /* 0x0000000105407819 */ /* 0x040fe20000010240 */
[----:B------:R-:W-:Y:S01]  /*6fd0*/  IMAD.SHL.U32 R5, R5, 0x2, RZ ;  /* 0x0000000205057824 */ /* 0x000fe200078e00ff */
[----:B------:R-:W-:-:S04]  /*6fe0*/  LOP3.LUT R65, R65, R60, RZ, 0x3c, !PT ;  /* 0x0000003c41417212 */ /* 0x000fc800078e3cff */
[----:B------:R-:W-:Y:S02]  /*6ff0*/  LOP3.LUT R4, R66, 0xaaaaaaaa, R5, 0x78, !PT ;  /* 0xaaaaaaaa42047812 */ /* 0x000fe400078e7805 */
[----:B------:R-:W-:Y:S01]  /*7000*/  LOP3.LUT R5, R67, 0xaaaaaaaa, R64, 0x78, !PT ;  /* 0xaaaaaaaa43057812 */ /* 0x000fe200078e7840 */
[----:B------:R-:W-:-:S04]  /*7010*/  IMAD.SHL.U32 R64, R65, 0x100, RZ ;  /* 0x0000010041407824 */ /* 0x000fc800078e00ff */
[----:B------:R0:W-:Y:S01]  /*7020*/  STL.128 [R1+0x70], R4 ;  /* 0x0000700401007387 */ /* 0x0001e20000100c00 */
[----:B------:R-:W-:Y:S02]  /*7030*/  SHF.R.U32.HI R66, RZ, 0x8, R62 ;  /* 0x00000008ff427819 */ /* 0x000fe4000001163e */
[----:B0-----:R-:W-:Y:S02]  /*7040*/  LOP3.LUT R5, R63, 0xff00ff00, R64, 0x78, !PT ;  /* 0xff00ff003f057812 */ /* 0x001fe400078e7840 */
[----:B------:R-:W-:Y:S02]  /*7050*/  LOP3.LUT R6, R60, 0xff00ff, R65, 0x78, !PT ;  /* 0x00ff00ff3c067812 */ /* 0x000fe400078e7841 */
[--C-:B------:R-:W-:Y:S02]  /*7060*/  SHF.R.U64 R60, R56, 0x8, R41.reuse ;  /* 0x00000008383c7819 */ /* 0x100fe40000001229 */
[----:B------:R-:W-:Y:S02]  /*7070*/  SHF.R.U32.HI R64, RZ, 0x8, R41 ;  /* 0x00000008ff407819 */ /* 0x000fe40000011629 */
[----:B------:R-:W-:-:S02]  /*7080*/  LOP3.LUT R60, R60, R55, RZ, 0x3c, !PT ;  /* 0x000000373c3c7212 */ /* 0x000fc400078e3cff */
[----:B------:R-:W-:Y:S02]  /*7090*/  LOP3.LUT R64, R64, R61, RZ, 0x3c, !PT ;  /* 0x0000003d40407212 */ /* 0x000fe400078e3cff */
[----:B------:R-:W-:Y:S01]  /*70a0*/  LOP3.LUT R55, R55, 0xff00ff, R60, 0x78, !PT ;  /* 0x00ff00ff37377812 */ /* 0x000fe200078e783c */
[C---:B------:R-:W-:Y:S01]  /*70b0*/  IMAD.SHL.U32 R7, R60.reuse, 0x100, RZ ;  /* 0x000001003c077824 */ /* 0x040fe200078e00ff */
[--C-:B------:R-:W-:Y:S02]  /*70c0*/  LOP3.LUT R61, R61, 0xff00ff, R64.reuse, 0x78, !PT ;  /* 0x00ff00ff3d3d7812 */ /* 0x100fe400078e7840 */
[----:B------:R-:W-:Y:S02]  /*70d0*/  SHF.L.U64.HI R64, R60, 0x8, R64 ;  /* 0x000000083c407819 */ /* 0x000fe40000010240 */
[----:B------:R-:W-:Y:S02]  /*70e0*/  SHF.R.U64 R60, R54, 0x8, R58 ;  /* 0x00000008363c7819 */ /* 0x000fe4000000123a */
[----:B------:R-:W-:-:S02]  /*70f0*/  LOP3.LUT R66, R66, R53, RZ, 0x3c, !PT ;  /* 0x0000003542427212 */ /* 0x000fc400078e3cff */
[----:B------:R-:W-:Y:S02]  /*7100*/  LOP3.LUT R60, R60, R59, RZ, 0x3c, !PT ;  /* 0x0000003b3c3c7212 */ /* 0x000fe400078e3cff */
[--C-:B------:R-:W-:Y:S02]  /*7110*/  LOP3.LUT R4, R53, 0xff00ff, R66.reuse, 0x78, !PT ;  /* 0x00ff00ff35047812 */ /* 0x100fe400078e7842 */
[----:B------:R-:W-:Y:S02]  /*7120*/  SHF.L.U64.HI R53, R65, 0x8, R66 ;  /* 0x0000000841357819 */ /* 0x000fe40000010242 */
[----:B------:R-:W-:Y:S02]  /*7130*/  LOP3.LUT R41, R41, 0xff00ff00, R64, 0x78, !PT ;  /* 0xff00ff0029297812 */ /* 0x000fe400078e7840 */
[----:B------:R-:W-:Y:S02]  /*7140*/  SHF.R.U32.HI R64, RZ, 0x8, R58 ;  /* 0x00000008ff407819 */ /* 0x000fe4000001163a */
[----:B------:R-:W-:Y:S01]  /*7150*/  LOP3.LUT R56, R56, 0xff00ff00, R7, 0x78, !PT ;  /* 0xff00ff0038387812 */ /* 0x000fe200078e7807 */
[----:B------:R-:W-:Y:S01]  /*7160*/  IMAD.SHL.U32 R7, R60, 0x100, RZ ;  /* 0x000001003c077824 */ /* 0x000fe200078e00ff */
[----:B------:R-:W-:-:S02]  /*7170*/  LOP3.LUT R62, R62, 0xff00ff00, R53, 0x78, !PT ;  /* 0xff00ff003e3e7812 */ /* 0x000fc400078e7835 */
[----:B------:R-:W-:Y:S02]  /*7180*/  LOP3.LUT R53, R64, R57, RZ, 0x3c, !PT ;  /* 0x0000003940357212 */ /* 0x000fe400078e3cff */
[----:B------:R-:W-:Y:S02]  /*7190*/  LOP3.LUT R54, R54, 0xff00ff00, R7, 0x78, !PT ;  /* 0xff00ff0036367812 */ /* 0x000fe400078e7807 */
[----:B------:R-:W-:Y:S02]  /*71a0*/  SHF.L.U64.HI R7, R60, 0x8, R53 ;  /* 0x000000083c077819 */ /* 0x000fe40000010235 */
[--C-:B------:R-:W-:Y:S02]  /*71b0*/  SHF.R.U64 R64, R27, 0x8, R32.reuse ;  /* 0x000000081b407819 */ /* 0x100fe40000001220 */
[----:B------:R-:W-:Y:S02]  /*71c0*/  LOP3.LUT R58, R58, 0xff00ff00, R7, 0x78, !PT ;  /* 0xff00ff003a3a7812 */ /* 0x000fe400078e7807 */
[----:B------:R-:W-:-:S02]  /*71d0*/  SHF.R.U32.HI R7, RZ, 0x8, R32 ;  /* 0x00000008ff077819 */ /* 0x000fc40000011620 */
[----:B------:R-:W-:Y:S02]  /*71e0*/  LOP3.LUT R57, R57, 0xff00ff, R53, 0x78, !PT ;  /* 0x00ff00ff39397812 */ /* 0x000fe400078e7835 */
[----:B------:R-:W-:Y:S02]  /*71f0*/  LOP3.LUT R7, R7, R26, RZ, 0x3c, !PT ;  /* 0x0000001a07077212 */ /* 0x000fe400078e3cff */
[----:B------:R-:W-:Y:S02]  /*7200*/  LOP3.LUT R64, R64, R51, RZ, 0x3c, !PT ;  /* 0x0000003340407212 */ /* 0x000fe400078e3cff */
[----:B------:R-:W-:Y:S02]  /*7210*/  SHF.R.U64 R53, R44, 0x8, R37 ;  /* 0x000000082c357819 */ /* 0x000fe40000001225 */
[--C-:B------:R-:W-:Y:S02]  /*7220*/  LOP3.LUT R26, R26, 0xff00ff, R7.reuse, 0x78, !PT ;  /* 0x00ff00ff1a1a7812 */ /* 0x100fe400078e7807 */
[----:B------:R-:W-:-:S02]  /*7230*/  SHF.L.U64.HI R7, R64, 0x8, R7 ;  /* 0x0000000840077819 */ /* 0x000fc40000010207 */
[----:B------:R-:W-:Y:S02]  /*7240*/  LOP3.LUT R53, R53, R52, RZ, 0x3c, !PT ;  /* 0x0000003435357212 */ /* 0x000fe400078e3cff */
[----:B------:R-:W-:Y:S01]  /*7250*/  LOP3.LUT R59, R59, 0xff00ff, R60, 0x78, !PT ;  /* 0x00ff00ff3b3b7812 */ /* 0x000fe200078e783c */
[----:B------:R-:W-:Y:S01]  /*7260*/  IMAD.SHL.U32 R60, R64, 0x100, RZ ;  /* 0x00000100403c7824 */ /* 0x000fe200078e00ff */
[----:B------:R-:W-:Y:S02]  /*7270*/  LOP3.LUT R51, R51, 0xff00ff, R64, 0x78, !PT ;  /* 0x00ff00ff33337812 */ /* 0x000fe400078e7840 */
[----:B------:R-:W-:Y:S02]  /*7280*/  SHF.R.U32.HI R64, RZ, 0x8, R37 ;  /* 0x00000008ff407819 */ /* 0x000fe40000011625 */
[----:B------:R-:W-:Y:S01]  /*7290*/  LOP3.LUT R32, R32, 0xff00ff00, R7, 0x78, !PT ;  /* 0xff00ff0020207812 */ /* 0x000fe200078e7807 */
[----:B------:R-:W-:Y:S01]  /*72a0*/  IMAD.SHL.U32 R7, R53, 0x100, RZ ;  /* 0x0000010035077824 */ /* 0x000fe200078e00ff */
[----:B------:R-:W-:-:S02]  /*72b0*/  LOP3.LUT R64, R64, R29, RZ, 0x3c, !PT ;  /* 0x0000001d40407212 */ /* 0x000fc400078e3cff */
[----:B------:R-:W-:Y:S02]  /*72c0*/  LOP3.LUT R27, R27, 0xff00ff00, R60, 0x78, !PT ;  /* 0xff00ff001b1b7812 */ /* 0x000fe400078e783c */
[----:B------:R-:W-:Y:S02]  /*72d0*/  LOP3.LUT R60, R44, 0xff00ff00, R7, 0x78, !PT ;  /* 0xff00ff002c3c7812 */ /* 0x000fe400078e7807 */
[----:B------:R-:W-:Y:S02]  /*72e0*/  LOP3.LUT R7, R29, 0xff00ff, R64, 0x78, !PT ;  /* 0x00ff00ff1d077812 */ /* 0x000fe400078e7840 */
[----:B------:R-:W-:Y:S02]  /*72f0*/  LOP3.LUT R52, R52, 0xff00ff, R53, 0x78, !PT ;  /* 0x00ff00ff34347812 */ /* 0x000fe400078e7835 */
[----:B------:R-:W-:Y:S02]  /*7300*/  SHF.R.U64 R29, R6, 0x4, R4 ;  /* 0x00000004061d7819 */ /* 0x000fe40000001204 */
[----:B------:R-:W-:-:S02]  /*7310*/  SHF.L.U64.HI R44, R53, 0x8, R64 ;  /* 0x00000008352c7819 */ /* 0x000fc40000010240 */
[----:B------:R-:W-:Y:S02]  /*7320*/  LOP3.LUT R29, R29, R52, RZ, 0x3c, !PT ;  /* 0x000000341d1d7212 */ /* 0x000fe400078e3cff */
[----:B------:R-:W-:Y:S02]  /*7330*/  LOP3.LUT R37, R37, 0xff00ff00, R44, 0x78, !PT ;  /* 0xff00ff0025257812 */ /* 0x000fe400078e782c */
[----:B------:R-:W-:Y:S01]  /*7340*/  SHF.R.U32.HI R44, RZ, 0x4, R4 ;  /* 0x00000004ff2c7819 */ /* 0x000fe20000011604 */
[----:B------:R-:W-:Y:S01]  /*7350*/  IMAD.SHL.U32 R53, R29, 0x10, RZ ;  /* 0x000000101d357824 */ /* 0x000fe200078e00ff */
[----:B------:R-:W-:Y:S02]  /*7360*/  SHF.R.U64 R63, R5, 0x4, R62 ;  /* 0x00000004053f7819 */ /* 0x000fe4000000123e */
[----:B------:R-:W-:Y:S02]  /*7370*/  LOP3.LUT R44, R44, R7, RZ, 0x3c, !PT ;  /* 0x000000072c2c7212 */ /* 0x000fe400078e3cff */
[----:B------:R-:W-:-:S02]  /*7380*/  LOP3.LUT R63, R63, R60, RZ, 0x3c, !PT ;  /* 0x0000003c3f3f7212 */ /* 0x000fc400078e3cff */
[----:B------:R-:W-:Y:S02]  /*7390*/  LOP3.LUT R53, R6, 0xf0f0f0f0, R53, 0x78, !PT ;  /* 0xf0f0f0f006357812 */ /* 0x000fe400078e7835 */
[----:B------:R-:W-:Y:S02]  /*73a0*/  LOP3.LUT R6, R52, 0xf0f0f0f, R29, 0x78, !PT ;  /* 0x0f0f0f0f34067812 */ /* 0x000fe400078e781d */
[----:B------:R-:W-:Y:S02]  /*73b0*/  SHF.R.U32.HI R52, RZ, 0x4, R62 ;  /* 0x00000004ff347819 */ /* 0x000fe4000001163e */
[--C-:B------:R-:W-:Y:S02]  /*73c0*/  LOP3.LUT R7, R7, 0xf0f0f0f, R44.reuse, 0x78, !PT ;  /* 0x0f0f0f0f07077812 */ /* 0x100fe400078e782c */
[----:B------:R-:W-:Y:S01]  /*73d0*/  SHF.L.U64.HI R29, R29, 0x4, R44 ;  /* 0x000000041d1d7819 */ /* 0x000fe2000001022c */
[----:B------:R-:W-:Y:S01]  /*73e0*/  IMAD.SHL.U32 R44, R63, 0x10, RZ ;  /* 0x000000103f2c7824 */ /* 0x000fe200078e00ff */
[----:B------:R-:W-:-:S02]  /*73f0*/  LOP3.LUT R52, R52, R37, RZ, 0x3c, !PT ;  /* 0x0000002534347212 */ /* 0x000fc400078e3cff */
[----:B------:R-:W-:Y:S02]  /*7400*/  LOP3.LUT R60, R60, 0xf0f0f0f, R63, 0x78, !PT ;  /* 0x0f0f0f0f3c3c7812 */ /* 0x000fe400078e783f */
[----:B------:R-:W-:Y:S02]  /*7410*/  LOP3.LUT R44, R5, 0xf0f0f0f0, R44, 0x78, !PT ;  /* 0xf0f0f0f0052c7812 */ /* 0x000fe400078e782c */
[----:B------:R-:W-:Y:S02]  /*7420*/  SHF.L.U64.HI R5, R63, 0x4, R52 ;  /* 0x000000043f057819 */ /* 0x000fe40000010234 */
[----:B------:R-:W-:Y:S02]  /*7430*/  SHF.R.U64 R63, R33, 0x8, R40 ;  /* 0x00000008213f7819 */ /* 0x000fe40000001228 */
[----:B------:R-:W-:Y:S02]  /*7440*/  LOP3.LUT R37, R37, 0xf0f0f0f, R52, 0x78, !PT ;  /* 0x0f0f0f0f25257812 */ /* 0x000fe400078e7834 */
[----:B------:R-:W-:-:S02]  /*7450*/  LOP3.LUT R63, R63, R10, RZ, 0x3c, !PT ;  /* 0x0000000a3f3f7212 */ /* 0x000fc400078e3cff */
[----:B------:R-:W-:Y:S02]  /*7460*/  LOP3.LUT R52, R62, 0xf0f0f0f0, R5, 0x78, !PT ;  /* 0xf0f0f0f03e347812 */ /* 0x000fe400078e7805 */
[----:B------:R-:W-:Y:S02]  /*7470*/  SHF.R.U32.HI R5, RZ, 0x8, R40 ;  /* 0x00000008ff057819 */ /* 0x000fe40000011628 */
[----:B------:R-:W-:Y:S01]  /*7480*/  LOP3.LUT R29, R4, 0xf0f0f0f0, R29, 0x78, !PT ;  /* 0xf0f0f0f0041d7812 */ /* 0x000fe200078e781d */
[----:B------:R-:W-:Y:S01]  /*7490*/  IMAD.SHL.U32 R4, R63, 0x100, RZ ;  /* 0x000001003f047824 */ /* 0x000fe200078e00ff */
[----:B------:R-:W-:Y:S02]  /*74a0*/  LOP3.LUT R62, R5, R34, RZ, 0x3c, !PT ;  /* 0x00000022053e7212 */ /* 0x000fe400078e3cff */
[----:B------:R-:W-:Y:S02]  /*74b0*/  LOP3.LUT R5, R10, 0xff00ff, R63, 0x78, !PT ;  /* 0x00ff00ff0a057812 */ /* 0x000fe400078e783f */
[----:B------:R-:W-:-:S02]  /*74c0*/  LOP3.LUT R4, R33, 0xff00ff00, R4, 0x78, !PT ;  /* 0xff00ff0021047812 */ /* 0x000fc400078e7804 */
[--C-:B------:R-:W-:Y:S02]  /*74d0*/  LOP3.LUT R10, R34, 0xff00ff, R62.reuse, 0x78, !PT ;  /* 0x00ff00ff220a7812 */ /* 0x100fe400078e783e */
[----:B------:R-:W-:Y:S02]  /*74e0*/  SHF.L.U64.HI R33, R63, 0x8, R62 ;  /* 0x000000083f217819 */ /* 0x000fe4000001023e */
[----:B------:R-:W-:Y:S02]  /*74f0*/  SHF.R.U64 R62, R55, 0x4, R61 ;  /* 0x00000004373e7819 */ /* 0x000fe4000000123d */
[----:B------:R-:W-:Y:S02]  /*7500*/  LOP3.LUT R34, R40, 0xff00ff00, R33, 0x78, !PT ;  /* 0xff00ff0028227812 */ /* 0x000fe400078e7821 */
[----:B------:R-:W-:Y:S02]  /*7510*/  LOP3.LUT R62, R62, R5, RZ, 0x3c, !PT ;  /* 0x000000053e3e7212 */ /* 0x000fe400078e3cff */
[----:B------:R-:W-:-:S02]  /*7520*/  SHF.R.U32.HI R33, RZ, 0x4, R61 ;  /* 0x00000004ff217819 */ /* 0x000fc4000001163d */
[----:B------:R-:W-:Y:S01]  /*7530*/  SHF.R.U64 R63, R56, 0x4, R41 ;  /* 0x00000004383f7819 */ /* 0x000fe20000001229 */
[----:B------:R-:W-:Y:S01]  /*7540*/  IMAD.SHL.U32 R40, R62, 0x10, RZ ;  /* 0x000000103e287824 */ /* 0x000fe200078e00ff */
[----:B------:R-:W-:Y:S02]  /*7550*/  LOP3.LUT R33, R33, R10, RZ, 0x3c, !PT ;  /* 0x0000000a21217212 */ /* 0x000fe400078e3cff */
[----:B------:R-:W-:Y:S02]  /*7560*/  LOP3.LUT R63, R63, R4, RZ, 0x3c, !PT ;  /* 0x000000043f3f7212 */ /* 0x000fe400078e3cff */
[----:B------:R-:W-:Y:S02]  /*7570*/  LOP3.LUT R55, R55, 0xf0f0f0f0, R40, 0x78, !PT ;  /* 0xf0f0f0f037377812 */ /* 0x000fe400078e7828 */
[--C-:B------:R-:W-:Y:S02]  /*7580*/  LOP3.LUT R10, R10, 0xf0f0f0f, R33.reuse, 0x78, !PT ;  /* 0x0f0f0f0f0a0a7812 */ /* 0x100fe400078e7821 */
[----:B------:R-:W-:Y:S01]  /*7590*/  SHF.L.U64.HI R40, R62, 0x4, R33 ;  /* 0x000000043e287819 */ /* 0x000fe20000010221 */
[----:B------:R-:W-:Y:S01]  /*75a0*/  IMAD.SHL.U32 R33, R63, 0x10, RZ ;  /* 0x000000103f217824 */ /* 0x000fe200078e00ff */
[----:B------:R-:W-:-:S02]  /*75b0*/  SHF.R.U32.HI R65, RZ, 0x4, R41 ;  /* 0x00000004ff417819 */ /* 0x000fc40000011629 */
[----:B------:R-:W-:Y:S02]  /*75c0*/  SHF.R.U64 R64, R9, 0x8, R22 ;  /* 0x0000000809407819 */ /* 0x000fe40000001216 */
[----:B------:R-:W-:Y:S02]  /*75d0*/  LOP3.LUT R5, R5, 0xf0f0f0f, R62, 0x78, !PT ;  /* 0x0f0f0f0f05057812 */ /* 0x000fe400078e783e */
[----:B------:R-:W-:Y:S02]  /*75e0*/  LOP3.LUT R62, R65, R34, RZ, 0x3c, !PT ;  /* 0x00000022413e7212 */ /* 0x000fe400078e3cff */
[----:B------:R-:W-:Y:S02]  /*75f0*/  LOP3.LUT R64, R64, R25, RZ, 0x3c, !PT ;  /* 0x0000001940407212 */ /* 0x000fe400078e3cff */
[----:B------:R-:W-:Y:S02]  /*7600*/  LOP3.LUT R33, R56, 0xf0f0f0f0, R33, 0x78, !PT ;  /* 0xf0f0f0f038217812 */ /* 0x000fe400078e7821 */
[----:B------:R-:W-:-:S02]  /*7610*/  LOP3.LUT R56, R4, 0xf0f0f0f, R63, 0x78, !PT ;  /* 0x0f0f0f0f04387812 */ /* 0x000fc400078e783f */
[----:B------:R-:W-:Y:S02]  /*7620*/  LOP3.LUT R40, R61, 0xf0f0f0f0, R40, 0x78, !PT ;  /* 0xf0f0f0f03d287812 */ /* 0x000fe400078e7828 */
[--C-:B------:R-:W-:Y:S02]  /*7630*/  LOP3.LUT R34, R34, 0xf0f0f0f, R62.reuse, 0x78, !PT ;  /* 0x0f0f0f0f22227812 */ /* 0x100fe400078e783e */
[----:B------:R-:W-:Y:S01]  /*7640*/  SHF.L.U64.HI R4, R63, 0x4, R62 ;  /* 0x000000043f047819 */ /* 0x000fe2000001023e */
[----:B------:R-:W-:Y:S01]  /*7650*/  IMAD.SHL.U32 R62, R64, 0x100, RZ ;  /* 0x00000100403e7824 */ /* 0x000fe200078e00ff */
[----:B------:R-:W-:-:S04]  /*7660*/  SHF.R.U32.HI R61, RZ, 0x8, R22 ;  /* 0x00000008ff3d7819 */ /* 0x000fc80000011616 */
[----:B------:R-:W-:Y:S02]  /*7670*/  LOP3.LUT R61, R61, R28, RZ, 0x3c, !PT ;  /* 0x0000001c3d3d7212 */ /* 0x000fe400078e3cff */
[----:B------:R-:W-:Y:S02]  /*7680*/  LOP3.LUT R62, R9, 0xff00ff00, R62, 0x78, !PT ;  /* 0xff00ff00093e7812 */ /* 0x000fe400078e783e */
[----:B------:R-:W-:Y:S02]  /*7690*/  LOP3.LUT R9, R25, 0xff00ff, R64, 0x78, !PT ;  /* 0x00ff00ff19097812 */ /* 0x000fe400078e7840 */
[----:B------:R-:W-:Y:S02]  /*76a0*/  SHF.L.U64.HI R25, R64, 0x8, R61 ;  /* 0x0000000840197819 */ /* 0x000fe4000001023d */
[----:B------:R-:W-:Y:S02]  /*76b0*/  SHF.R.U64 R64, R59, 0x4, R57 ;  /* 0x000000043b407819 */ /* 0x000fe40000001239 */
[----:B------:R-:W-:-:S02]  /*76c0*/  LOP3.LUT R41, R41, 0xf0f0f0f0, R4, 0x78, !PT ;  /* 0xf0f0f0f029297812 */ /* 0x000fc400078e7804 */
[----:B------:R-:W-:Y:S02]  /*76d0*/  LOP3.LUT R64, R64, R9, RZ, 0x3c, !PT ;  /* 0x0000000940407212 */ /* 0x000fe400078e3cff */
[----:B------:R-:W-:Y:S02]  /*76e0*/  LOP3.LUT R22, R22, 0xff00ff00, R25, 0x78, !PT ;  /* 0xff00ff0016167812 */ /* 0x000fe400078e7819 */
[----:B------:R-:W-:Y:S02]  /*76f0*/  LOP3.LUT R4, R28, 0xff00ff, R61, 0x78, !PT ;  /* 0x00ff00ff1c047812 */ /* 0x000fe400078e783d */
[----:B------:R-:W-:Y:S01]  /*7700*/  SHF.R.U32.HI R25, RZ, 0x4, R57 ;  /* 0x00000004ff197819 */ /* 0x000fe20000011639 */
[----:B------:R-:W-:-:S03]  /*7710*/  IMAD.SHL.U32 R28, R64, 0x10, RZ ;  /* 0x00000010401c7824 */ /* 0x000fc600078e00ff */
[----:B------:R-:W-:Y:S02]  /*7720*/  LOP3.LUT R25, R25, R4, RZ, 0x3c, !PT ;  /* 0x0000000419197212 */ /* 0x000fe400078e3cff */
[----:B------:R-:W-:Y:S02]  /*7730*/  LOP3.LUT R59, R59, 0xf0f0f0f0, R28, 0x78, !PT ;  /* 0xf0f0f0f03b3b7812 */ /* 0x000fe400078e781c */
[--C-:B------:R-:W-:Y:S02]  /*7740*/  SHF.R.U64 R63, R54, 0x4, R58.reuse ;  /* 0x00000004363f7819 */ /* 0x100fe4000000123a */
[--C-:B------:R-:W-:Y:S02]  /*7750*/  LOP3.LUT R4, R4, 0xf0f0f0f, R25.reuse, 0x78, !PT ;  /* 0x0f0f0f0f04047812 */ /* 0x100fe400078e7819 */
[----:B------:R-:W-:Y:S02]  /*7760*/  SHF.L.U64.HI R28, R64, 0x4, R25 ;  /* 0x00000004401c7819 */ /* 0x000fe40000010219 */
[----:B------:R-:W-:-:S02]  /*7770*/  SHF.R.U32.HI R25, RZ, 0x4, R58 ;  /* 0x00000004ff197819 */ /* 0x000fc4000001163a */
[----:B------:R-:W-:Y:S02]  /*7780*/  LOP3.LUT R63, R63, R62, RZ, 0x3c, !PT ;  /* 0x0000003e3f3f7212 */ /* 0x000fe400078e3cff */
[----:B------:R-:W-:Y:S02]  /*7790*/  LOP3.LUT R9, R9, 0xf0f0f0f, R64, 0x78, !PT ;  /* 0x0f0f0f0f09097812 */ /* 0x000fe400078e7840 */
[----:B------:R-:W-:Y:S01]  /*77a0*/  LOP3.LUT R64, R25, R22, RZ, 0x3c, !PT ;  /* 0x0000001619407212 */ /* 0x000fe200078e3cff */
[C---:B------:R-:W-:Y:S01]  /*77b0*/  IMAD.SHL.U32 R61, R63.reuse, 0x10, RZ ;  /* 0x000000103f3d7824 */ /* 0x040fe200078e00ff */
[----:B------:R-:W-:Y:S02]  /*77c0*/  LOP3.LUT R25, R62, 0xf0f0f0f, R63, 0x78, !PT ;  /* 0x0f0f0f0f3e197812 */ /* 0x000fe400078e783f */
[--C-:B------:R-:W-:Y:S02]  /*77d0*/  LOP3.LUT R22, R22, 0xf0f0f0f, R64.reuse, 0x78, !PT ;  /* 0x0f0f0f0f16167812 */ /* 0x100fe400078e7840 */
[----:B------:R-:W-:-:S02]  /*77e0*/  SHF.L.U64.HI R63, R63, 0x4, R64 ;  /* 0x000000043f3f7819 */ /* 0x000fc40000010240 */
[----:B------:R-:W-:Y:S02]  /*77f0*/  SHF.R.U64 R64, R60, 0x2, R37 ;  /* 0x000000023c407819 */ /* 0x000fe40000001225 */
[----:B------:R-:W-:Y:S02]  /*7800*/  LOP3.LUT R62, R58, 0xf0f0f0f0, R63, 0x78, !PT ;  /* 0xf0f0f0f03a3e7812 */ /* 0x000fe400078e783f */
[----:B------:R-:W-:Y:S02]  /*7810*/  LOP3.LUT R64, R64, R25, RZ, 0x3c, !PT ;  /* 0x0000001940407212 */ /* 0x000fe400078e3cff */
[----:B------:R-:W-:Y:S02]  /*7820*/  LOP3.LUT R61, R54, 0xf0f0f0f0, R61, 0x78, !PT ;  /* 0xf0f0f0f0363d7812 */ /* 0x000fe400078e783d */
[----:B------:R-:W-:Y:S02]  /*7830*/  SHF.R.U32.HI R63, RZ, 0x2, R37 ;  /* 0x00000002ff3f7819 */ /* 0x000fe40000011625 */
[----:B------:R-:W-:Y:S01]  /*7840*/  LOP3.LUT R54, R57, 0xf0f0f0f0, R28, 0x78, !PT ;  /* 0xf0f0f0f039367812 */ /* 0x000fe200078e781c */
[----:B------:R-:W-:Y:S01]  /*7850*/  IMAD.SHL.U32 R57, R64, 0x4, RZ ;  /* 0x0000000440397824 */ /* 0x000fe200078e00ff */
[----:B------:R-:W-:-:S04]  /*7860*/  LOP3.LUT R63, R63, R22, RZ, 0x3c, !PT ;  /* 0x000000163f3f7212 */ /* 0x000fc800078e3cff */
        /* <DEDUP_REMOVED lines=8> */
[----:B------:R-:W-:Y:S02]  /*78f0*/  SHF.R.U64 R66, R44, 0x2, R52 ;  /* 0x000000022c427819 */ /* 0x000fe40000001234 */
[----:B------:R-:W-:Y:S02]  /*7900*/  LOP3.LUT R63, R63, R54, RZ, 0x3c, !PT ;  /* 0x000000363f3f7212 */ /* 0x000fe400078e3cff */
[----:B------:R-:W-:-:S02]  /*7910*/  LOP3.LUT R25, R53, 0xcccccccc, R22, 0x78, !PT ;  /* 0xcccccccc35197812 */ /* 0x000fc400078e7816 */
[----:B------:R-:W-:Y:S02]  /*7920*/  LOP3.LUT R66, R66, R61, RZ, 0x3c, !PT ;  /* 0x0000003d42427212 */ /* 0x000fe400078e3cff */
[----:B------:R-:W-:Y:S02]  /*7930*/  LOP3.LUT R53, R59, 0x33333333, R64, 0x78, !PT ;  /* 0x333333333b357812 */ /* 0x000fe400078e7840 */
[--C-:B------:R-:W-:Y:S02]  /*7940*/  LOP3.LUT R54, R54, 0x33333333, R63.reuse, 0x78, !PT ;  /* 0x3333333336367812 */ /* 0x100fe400078e783f */
[----:B------:R-:W-:Y:S02]  /*7950*/  SHF.L.U64.HI R64, R64, 0x2, R63 ;  /* 0x0000000240407819 */ /* 0x000fe4000001023f */
[----:B------:R-:W-:Y:S01]  /*7960*/  SHF.R.U32.HI R63, RZ, 0x2, R52 ;  /* 0x00000002ff3f7819 */ /* 0x000fe20000011634 */
[----:B------:R-:W-:-:S03]  /*7970*/  IMAD.SHL.U32 R59, R66, 0x4, RZ ;  /* 0x00000004423b7824 */ /* 0x000fc600078e00ff */
[----:B------:R-:W-:Y:S02]  /*7980*/  LOP3.LUT R63, R63, R62, RZ, 0x3c, !PT ;  /* 0x0000003e3f3f7212 */ /* 0x000fe400078e3cff */
[----:B------:R-:W-:Y:S02]  /*7990*/  LOP3.LUT R22, R44, 0xcccccccc, R59, 0x78, !PT ;  /* 0xcccccccc2c167812 */ /* 0x000fe400078e783b */
[----:B------:R-:W-:Y:S02]  /*79a0*/  LOP3.LUT R44, R62, 0x33333333, R63, 0x78, !PT ;  /* 0x333333333e2c7812 */ /* 0x000fe400078e783f */
[----:B------:R-:W-:-:S04]  /*79b0*/  SHF.R.U64 R62, R11, 0x8, R12 ;  /* 0x000000080b3e7819 */ /* 0x000fc8000000120c */
[----:B------:R-:W-:Y:S02]  /*79c0*/  LOP3.LUT R62, R62, R23, RZ, 0x3c, !PT ;  /* 0x000000173e3e7212 */ /* 0x000fe400078e3cff */
[----:B------:R-:W-:Y:S02]  /*79d0*/  LOP3.LUT R37, R37, 0xcccccccc, R60, 0x78, !PT ;  /* 0xcccccccc25257812 */ /* 0x000fe400078e783c */
[----:B------:R-:W-:Y:S01]  /*79e0*/  SHF.L.U64.HI R59, R66, 0x2, R63 ;  /* 0x00000002423b7819 */ /* 0x000fe2000001023f */
[----:B------:R-:W-:Y:S01]  /*79f0*/  IMAD.SHL.U32 R60, R62, 0x100, RZ ;  /* 0x000001003e3c7824 */ /* 0x000fe200078e00ff */
[----:B------:R-:W-:Y:S02]  /*7a00*/  SHF.R.U32.HI R63, RZ, 0x8, R12 ;  /* 0x00000008ff3f7819 */ /* 0x000fe4000001160c */
[----:B------:R-:W-:Y:S02]  /*7a10*/  LOP3.LUT R52, R52, 0xcccccccc, R59, 0x78, !PT ;  /* 0xcccccccc34347812 */ /* 0x000fe400078e783b */
[----:B------:R-:W-:-:S02]  /*7a20*/  LOP3.LUT R59, R11, 0xff00ff00, R60, 0x78, !PT ;  /* 0xff00ff000b3b7812 */ /* 0x000fc400078e783c */
[----:B------:R-:W-:Y:S02]  /*7a30*/  LOP3.LUT R63, R63, R24, RZ, 0x3c, !PT ;  /* 0x000000183f3f7212 */ /* 0x000fe400078e3cff */
[----:B------:R-:W-:Y:S02]  /*7a40*/  LOP3.LUT R11, R23, 0xff00ff, R62, 0x78, !PT ;  /* 0x00ff00ff170b7812 */ /* 0x000fe400078e783e */
[----:B------:R-:W-:Y:S02]  /*7a50*/  SHF.R.U64 R60, R51, 0x4, R26 ;  /* 0x00000004333c7819 */ /* 0x000fe4000000121a */
[--C-:B------:R-:W-:Y:S02]  /*7a60*/  SHF.L.U64.HI R23, R62, 0x8, R63.reuse ;  /* 0x000000083e177819 */ /* 0x100fe4000001023f */
[----:B------:R-:W-:Y:S02]  /*7a70*/  LOP3.LUT R60, R60, R11, RZ, 0x3c, !PT ;  /* 0x0000000b3c3c7212 */ /* 0x000fe400078e3cff */
[----:B------:R-:W-:-:S02]  /*7a80*/  LOP3.LUT R24, R24, 0xff00ff, R63, 0x78, !PT ;  /* 0x00ff00ff18187812 */ /* 0x000fc400078e783f */
[----:B------:R-:W-:Y:S02]  /*7a90*/  SHF.R.U32.HI R63, RZ, 0x4, R26 ;  /* 0x00000004ff3f7819 */ /* 0x000fe4000001161a */
[----:B------:R-:W-:Y:S01]  /*7aa0*/  LOP3.LUT R23, R12, 0xff00ff00, R23, 0x78, !PT ;  /* 0xff00ff000c177812 */ /* 0x000fe200078e7817 */
[----:B------:R-:W-:Y:S01]  /*7ab0*/  IMAD.SHL.U32 R12, R60, 0x10, RZ ;  /* 0x000000103c0c7824 */ /* 0x000fe200078e00ff */
[----:B------:R-:W-:Y:S02]  /*7ac0*/  LOP3.LUT R63, R63, R24, RZ, 0x3c, !PT ;  /* 0x000000183f3f7212 */ /* 0x000fe400078e3cff */
[----:B------:R-:W-:Y:S02]  /*7ad0*/  LOP3.LUT R11, R11, 0xf0f0f0f, R60, 0x78, !PT ;  /* 0x0f0f0f0f0b0b7812 */ /* 0x000fe400078e783c */
[----:B------:R-:W-:Y:S02]  /*7ae0*/  LOP3.LUT R51, R51, 0xf0f0f0f0, R12, 0x78, !PT ;  /* 0xf0f0f0f033337812 */ /* 0x000fe400078e780c */
[----:B------:R-:W-:-:S02]  /*7af0*/  LOP3.LUT R12, R24, 0xf0f0f0f, R63, 0x78, !PT ;  /* 0x0f0f0f0f180c7812 */ /* 0x000fc400078e783f */
[----:B------:R-:W-:Y:S02]  /*7b00*/  SHF.L.U64.HI R63, R60, 0x4, R63 ;  /* 0x000000043c3f7819 */ /* 0x000fe4000001023f */
[--C-:B------:R-:W-:Y:S02]  /*7b10*/  SHF.R.U64 R62, R27, 0x4, R32.reuse ;  /* 0x000000041b3e7819 */ /* 0x100fe40000001220 */
[----:B------:R-:W-:Y:S02]  /*7b20*/  SHF.R.U32.HI R60, RZ, 0x4, R32 ;  /* 0x00000004ff3c7819 */ /* 0x000fe40000011620 */
[----:B------:R-:W-:Y:S02]  /*7b30*/  LOP3.LUT R62, R62, R59, RZ, 0x3c, !PT ;  /* 0x0000003b3e3e7212 */ /* 0x000fe400078e3cff */
[----:B------:R-:W-:-:S03]  /*7b40*/  LOP3.LUT R65, R60, R23, RZ, 0x3c, !PT ;  /* 0x000000173c417212 */ /* 0x000fc600078e3cff */
[C---:B------:R-:W-:Y:S01]  /*7b50*/  IMAD.SHL.U32 R24, R62.reuse, 0x10, RZ ;  /* 0x000000103e187824 */ /* 0x040fe200078e00ff */
[--C-:B------:R-:W-:Y:S02]  /*7b60*/  LOP3.LUT R60, R23, 0xf0f0f0f, R65.reuse, 0x78, !PT ;  /* 0x0f0f0f0f173c7812 */ /* 0x100fe400078e7841 */
[----:B------:R-:W-:Y:S02]  /*7b70*/  SHF.L.U64.HI R65, R62, 0x4, R65 ;  /* 0x000000043e417819 */ /* 0x000fe40000010241 */
[----:B------:R-:W-:Y:S02]  /*7b80*/  LOP3.LUT R59, R59, 0xf0f0f0f, R62, 0x78, !PT ;  /* 0x0f0f0f0f3b3b7812 */ /* 0x000fe400078e783e */
[----:B------:R-:W-:Y:S02]  /*7b90*/  LOP3.LUT R27, R27, 0xf0f0f0f0, R24, 0x78, !PT ;  /* 0xf0f0f0f01b1b7812 */ /* 0x000fe400078e7818 */
[----:B------:R-:W-:Y:S02]  /*7ba0*/  LOP3.LUT R62, R32, 0xf0f0f0f0, R65, 0x78, !PT ;  /* 0xf0f0f0f0203e7812 */ /* 0x000fe400078e7841 */
[----:B------:R-:W-:-:S02]  /*7bb0*/  SHF.R.U64 R24, R56, 0x2, R34 ;  /* 0x0000000238187819 */ /* 0x000fc40000001222 */
[----:B------:R-:W-:Y:S02]  /*7bc0*/  SHF.R.U32.HI R65, RZ, 0x2, R34 ;  /* 0x00000002ff417819 */ /* 0x000fe40000011622 */
[----:B------:R-:W-:Y:S02]  /*7bd0*/  LOP3.LUT R24, R24, R59, RZ, 0x3c, !PT ;  /* 0x0000003b18187212 */ /* 0x000fe400078e3cff */
[----:B------:R-:W-:Y:S02]  /*7be0*/  LOP3.LUT R65, R65, R60, RZ, 0x3c, !PT ;  /* 0x0000003c41417212 */ /* 0x000fe400078e3cff */
[----:B------:R-:W-:Y:S01]  /*7bf0*/  LOP3.LUT R23, R26, 0xf0f0f0f0, R63, 0x78, !PT ;  /* 0xf0f0f0f01a177812 */ /* 0x000fe200078e783f */
[----:B------:R-:W-:Y:S01]  /*7c00*/  IMAD.SHL.U32 R63, R24, 0x4, RZ ;  /* 0x00000004183f7824 */ /* 0x000fe200078e00ff */
[----:B------:R-:W-:Y:S02]  /*7c10*/  LOP3.LUT R60, R60, 0x33333333, R65, 0x78, !PT ;  /* 0x333333333c3c7812 */ /* 0x000fe400078e7841 */
[----:B------:R-:W-:-:S02]  /*7c20*/  LOP3.LUT R59, R59, 0x33333333, R24, 0x78, !PT ;  /* 0x333333333b3b7812 */ /* 0x000fc400078e7818 */
[----:B------:R-:W-:Y:S02]  /*7c30*/  SHF.L.U64.HI R65, R24, 0x2, R65 ;  /* 0x0000000218417819 */ /* 0x000fe40000010241 */
[----:B------:R-:W-:-:S04]  /*7c40*/  SHF.R.U64 R24, R55, 0x2, R40 ;  /* 0x0000000237187819 */ /* 0x000fc80000001228 */
[----:B------:R-:W-:Y:S02]  /*7c50*/  LOP3.LUT R24, R24, R51, RZ, 0x3c, !PT ;  /* 0x0000003318187212 */ /* 0x000fe400078e3cff */
[----:B------:R-:W-:Y:S02]  /*7c60*/  LOP3.LUT R29, R29, 0xcccccccc, R64, 0x78, !PT ;  /* 0xcccccccc1d1d7812 */ /* 0x000fe400078e7840 */
[----:B------:R-:W-:Y:S01]  /*7c70*/  LOP3.LUT R32, R56, 0xcccccccc, R63, 0x78, !PT ;  /* 0xcccccccc38207812 */ /* 0x000fe200078e783f */
[----:B------:R-:W-:Y:S01]  /*7c80*/  IMAD.SHL.U32 R26, R24, 0x4, RZ ;  /* 0x00000004181a7824 */ /* 0x000fe200078e00ff */
[----:B------:R-:W-:Y:S02]  /*7c90*/  SHF.R.U32.HI R56, RZ, 0x2, R40 ;  /* 0x00000002ff387819 */ /* 0x000fe40000011628 */
[----:B------:R-:W-:Y:S02]  /*7ca0*/  SHF.R.U64 R64, R33, 0x2, R41 ;  /* 0x0000000221407819 */ /* 0x000fe40000001229 */
[----:B------:R-:W-:-:S02]  /*7cb0*/  LOP3.LUT R63, R56, R23, RZ, 0x3c, !PT ;  /* 0x00000017383f7212 */ /* 0x000fc400078e3cff */
[----:B------:R-:W-:Y:S02]  /*7cc0*/  LOP3.LUT R64, R64, R27, RZ, 0x3c, !PT ;  /* 0x0000001b40407212 */ /* 0x000fe400078e3cff */
[----:B------:R-:W-:Y:S02]  /*7cd0*/  LOP3.LUT R26, R55, 0xcccccccc, R26, 0x78, !PT ;  /* 0xcccccccc371a7812 */ /* 0x000fe400078e781a */
[----:B------:R-:W-:Y:S02]  /*7ce0*/  LOP3.LUT R55, R51, 0x33333333, R24, 0x78, !PT ;  /* 0x3333333333377812 */ /* 0x000fe400078e7818 */
[----:B------:R-:W-:Y:S01]  /*7cf0*/  SHF.L.U64.HI R51, R24, 0x2, R63 ;  /* 0x0000000218337819 */ /* 0x000fe2000001023f */
[----:B------:R-:W-:Y:S01]  /*7d00*/  IMAD.SHL.U32 R24, R64, 0x4, RZ ;  /* 0x0000000440187824 */ /* 0x000fe200078e00ff */
[----:B------:R-:W-:Y:S02]  /*7d10*/  SHF.R.U32.HI R67, RZ, 0x2, R41 ;  /* 0x00000002ff437819 */ /* 0x000fe40000011629 */
[----:B------:R-:W-:-:S02]  /*7d20*/  LOP3.LUT R61, R61, 0x33333333, R66, 0x78, !PT ;  /* 0x333333333d3d7812 */ /* 0x000fc400078e7842 */
[----:B------:R-:W-:Y:S02]  /*7d30*/  LOP3.LUT R67, R67, R62, RZ, 0x3c, !PT ;  /* 0x0000003e43437212 */ /* 0x000fe400078e3cff */
[----:B------:R-:W-:Y:S02]  /*7d40*/  LOP3.LUT R56, R23, 0x33333333, R63, 0x78, !PT ;  /* 0x3333333317387812 */ /* 0x000fe400078e783f */
[----:B------:R-:W-:Y:S02]  /*7d50*/  LOP3.LUT R23, R33, 0xcccccccc, R24, 0x78, !PT ;  /* 0xcccccccc21177812 */ /* 0x000fe400078e7818 */
[----:B------:R-:W-:Y:S02]  /*7d60*/  LOP3.LUT R63, R27, 0x33333333, R64, 0x78, !PT ;  /* 0x333333331b3f7812 */ /* 0x000fe400078e7840 */
[----:B------:R-:W-:Y:S02]  /*7d70*/  LOP3.LUT R33, R34, 0xcccccccc, R65, 0x78, !PT ;  /* 0xcccccccc22217812 */ /* 0x000fe400078e7841 */
[----:B------:R-:W-:-:S02]  /*7d80*/  LOP3.LUT R27, R40, 0xcccccccc, R51, 0x78, !PT ;  /* 0xcccccccc281b7812 */ /* 0x000fc400078e7833 */
[----:B------:R-:W-:Y:S02]  /*7d90*/  SHF.L.U64.HI R24, R64, 0x2, R67 ;  /* 0x0000000240187819 */ /* 0x000fe40000010243 */
[--C-:B------:R-:W-:Y:S02]  /*7da0*/  SHF.R.U64 R34, R57, 0x1, R58.reuse ;  /* 0x0000000139227819 */ /* 0x100fe4000000123a */
[----:B------:R-:W-:Y:S02]  /*7db0*/  SHF.R.U32.HI R51, RZ, 0x1, R58 ;  /* 0x00000001ff337819 */ /* 0x000fe4000001163a */
[----:B------:R-:W-:Y:S02]  /*7dc0*/  SHF.R.U64 R64, R61, 0x1, R44 ;  /* 0x000000013d407819 */ /* 0x000fe4000000122c */
[----:B------:R-:W-:Y:S02]  /*7dd0*/  LOP3.LUT R34, R34, R59, RZ, 0x3c, !PT ;  /* 0x0000003b22227212 */ /* 0x000fe400078e3cff */
[----:B------:R-:W-:-:S02]  /*7de0*/  LOP3.LUT R51, R51, R60, RZ, 0x3c, !PT ;  /* 0x0000003c33337212 */ /* 0x000fc400078e3cff */
[----:B------:R-:W-:Y:S02]  /*7df0*/  LOP3.LUT R64, R64, R63, RZ, 0x3c, !PT ;  /* 0x0000003f40407212 */ /* 0x000fe400078e3cff */
[----:B------:R-:W-:Y:S02]  /*7e00*/  LOP3.LUT R62, R62, 0x33333333, R67, 0x78, !PT ;  /* 0x333333333e3e7812 */ /* 0x000fe400078e7843 */
[----:B------:R-:W-:Y:S01]  /*7e10*/  SHF.R.U32.HI R65, RZ, 0x1, R44 ;  /* 0x00000001ff417819 */ /* 0x000fe2000001162c */
[----:B------:R-:W-:Y:S01]  /*7e20*/  IMAD.SHL.U32 R40, R34, 0x2, RZ ;  /* 0x0000000222287824 */ /* 0x000fe200078e00ff */
[--C-:B------:R-:W-:Y:S02]  /*7e30*/  LOP3.LUT R60, R60, 0x55555555, R51.reuse, 0x78, !PT ;  /* 0x555555553c3c7812 */ /* 0x100fe400078e7833 */
[----:B------:R-:W-:Y:S02]  /*7e40*/  LOP3.LUT R59, R59, 0x55555555, R34, 0x78, !PT ;  /* 0x555555553b3b7812 */ /* 0x000fe400078e7822 */
[----:B------:R-:W-:Y:S01]  /*7e50*/  SHF.L.U64.HI R51, R34, 0x1, R51 ;  /* 0x0000000122337819 */ /* 0x000fe20000010233 */
[----:B------:R-:W-:Y:S01]  /*7e60*/  IMAD.SHL.U32 R34, R64, 0x2, RZ ;  /* 0x0000000240227824 */ /* 0x000fe200078e00ff */
[----:B------:R-:W-:-:S02]  /*7e70*/  LOP3.LUT R65, R65, R62, RZ, 0x3c, !PT ;  /* 0x0000003e41417212 */ /* 0x000fc400078e3cff */
[----:B------:R-:W-:Y:S02]  /*7e80*/  LOP3.LUT R24, R41, 0xcccccccc, R24, 0x78, !PT ;  /* 0xcccccccc29187812 */ /* 0x000fe400078e7818 */
[----:B------:R-:W-:Y:S02]  /*7e90*/  LOP3.LUT R34, R61, 0xaaaaaaaa, R34, 0x78, !PT ;  /* 0xaaaaaaaa3d227812 */ /* 0x000fe400078e7822 */
[----:B------:R-:W-:Y:S02]  /*7ea0*/  LOP3.LUT R41, R62, 0x55555555, R65, 0x78, !PT ;  /* 0x555555553e297812 */ /* 0x000fe400078e7841 */
[--C-:B------:R-:W-:Y:S02]  /*7eb0*/  SHF.R.U64 R61, R28, 0x1, R37.reuse ;  /* 0x000000011c3d7819 */ /* 0x100fe40000001225 */
[----:B------:R-:W-:Y:S02]  /*7ec0*/  SHF.R.U32.HI R62, RZ, 0x1, R37 ;  /* 0x00000001ff3e7819 */ /* 0x000fe40000011625 */
[----:B------:R-:W-:-:S02]  /*7ed0*/  LOP3.LUT R61, R61, R32, RZ, 0x3c, !PT ;  /* 0x000000203d3d7212 */ /* 0x000fc400078e3cff */
[----:B------:R-:W-:Y:S02]  /*7ee0*/  LOP3.LUT R62, R62, R33, RZ, 0x3c, !PT ;  /* 0x000000213e3e7212 */ /* 0x000fe400078e3cff */
[----:B------:R-:W-:Y:S02]  /*7ef0*/  LOP3.LUT R57, R57, 0xaaaaaaaa, R40, 0x78, !PT ;  /* 0xaaaaaaaa39397812 */ /* 0x000fe400078e7828 */
[----:B------:R-:W-:Y:S02]  /*7f00*/  LOP3.LUT R40, R63, 0x55555555, R64, 0x78, !PT ;  /* 0x555555553f287812 */ /* 0x000fe400078e7840 */
[----:B------:R-:W-:Y:S01]  /*7f10*/  SHF.L.U64.HI R63, R64, 0x1, R65 ;  /* 0x00000001403f7819 */ /* 0x000fe20000010241 */
[----:B------:R-:W-:Y:S01]  /*7f20*/  IMAD.SHL.U32 R65, R61, 0x2, RZ ;  /* 0x000000023d417824 */ /* 0x000fe200078e00ff */
[----:B------:R-:W-:Y:S02]  /*7f30*/  LOP3.LUT R33, R33, 0x55555555, R62, 0x78, !PT ;  /* 0x5555555521217812 */ /* 0x000fe400078e783e */
[----:B------:R-:W-:-:S02]  /*7f40*/  LOP3.LUT R32, R32, 0x55555555, R61, 0x78, !PT ;  /* 0x5555555520207812 */ /* 0x000fc400078e783d */
[----:B------:R-:W-:Y:S02]  /*7f50*/  SHF.L.U64.HI R62, R61, 0x1, R62 ;  /* 0x000000013d3e7819 */ /* 0x000fe4000001023e */
[----:B------:R-:W-:-:S04]  /*7f60*/  SHF.R.U64 R61, R25, 0x1, R29 ;  /* 0x00000001193d7819 */ /* 0x000fc8000000121d */
[----:B------:R-:W-:-:S05]  /*7f70*/  LOP3.LUT R61, R61, R26, RZ, 0x3c, !PT ;  /* 0x0000001a3d3d7212 */ /* 0x000fca00078e3cff */
[----:B------:R-:W-:-:S05]  /*7f80*/  IMAD.SHL.U32 R64, R61, 0x2, RZ ;  /* 0x000000023d407824 */ /* 0x000fca00078e00ff */
[----:B------:R-:W-:Y:S02]  /*7f90*/  LOP3.LUT R25, R25, 0xaaaaaaaa, R64, 0x78, !PT ;  /* 0xaaaaaaaa19197812 */ /* 0x000fe400078e7840 */
[----:B------:R-:W-:-:S04]  /*7fa0*/  SHF.R.U64 R64, R22, 0x1, R52 ;  /* 0x0000000116407819 */ /* 0x000fc80000001234 */
[----:B------:R-:W-:Y:S02]  /*7fb0*/  LOP3.LUT R64, R64, R23, RZ, 0x3c, !PT ;  /* 0x0000001740407212 */ /* 0x000fe400078e3cff */
[----:B------:R-:W-:-:S03]  /*7fc0*/  LOP3.LUT R58, R58, 0xaaaaaaaa, R51, 0x78, !PT ;  /* 0xaaaaaaaa3a3a7812 */ /* 0x000fc600078e7833 */
[----:B------:R-:W-:-:S05]  /*7fd0*/  IMAD.SHL.U32 R51, R64, 0x2, RZ ;  /* 0x0000000240337824 */ /* 0x000fca00078e00ff */
[----:B------:R-:W-:Y:S02]  /*7fe0*/  LOP3.LUT R22, R22, 0xaaaaaaaa, R51, 0x78, !PT ;  /* 0xaaaaaaaa16167812 */ /* 0x000fe400078e7833 */
[----:B------:R-:W-:-:S04]  /*7ff0*/  SHF.R.U32.HI R51, RZ, 0x1, R52 ;  /* 0x00000001ff337819 */ /* 0x000fc80000011634 */
[----:B------:R-:W-:Y:S02]  /*8000*/  LOP3.LUT R51, R51, R24, RZ, 0x3c, !PT ;  /* 0x0000001833337212 */ /* 0x000fe400078e3cff */
[----:B------:R-:W-:Y:S02]  /*8010*/  LOP3.LUT R28, R28, 0xaaaaaaaa, R65, 0x78, !PT ;  /* 0xaaaaaaaa1c1c7812 */ /* 0x000fe400078e7841 */
[--C-:B------:R-:W-:Y:S02]  /*8020*/  LOP3.LUT R24, R24, 0x55555555, R51.reuse, 0x78, !PT ;  /* 0x5555555518187812 */ /* 0x100fe400078e7833 */
[----:B------:R-:W-:Y:S02]  /*8030*/  LOP3.LUT R23, R23, 0x55555555, R64, 0x78, !PT ;  /* 0x5555555517177812 */ /* 0x000fe400078e7840 */
[----:B------:R-:W-:Y:S02]  /*8040*/  SHF.L.U64.HI R51, R64, 0x1, R51 ;  /* 0x0000000140337819 */ /* 0x000fe40000010233 */
[----:B------:R-:W-:-:S02]  /*8050*/  SHF.R.U32.HI R65, RZ, 0x1, R54 ;  /* 0x00000001ff417819 */ /* 0x000fc40000011636 */
[----:B------:R-:W-:Y:S02]  /*8060*/  SHF.R.U64 R64, R53, 0x1, R54 ;  /* 0x0000000135407819 */ /* 0x000fe40000001236 */
[----:B------:R-:W-:Y:S02]  /*8070*/  LOP3.LUT R65, R65, R56, RZ, 0x3c, !PT ;  /* 0x0000003841417212 */ /* 0x000fe400078e3cff */
[----:B------:R-:W-:Y:S02]  /*8080*/  LOP3.LUT R64, R64, R55, RZ, 0x3c, !PT ;  /* 0x0000003740407212 */ /* 0x000fe400078e3cff */
[--C-:B------:R-:W-:Y:S02]  /*8090*/  LOP3.LUT R56, R56, 0x55555555, R65.reuse, 0x78, !PT ;  /* 0x5555555538387812 */ /* 0x100fe400078e7841 */
[----:B------:R-:W-:Y:S02]  /*80a0*/  LOP3.LUT R55, R55, 0x55555555, R64, 0x78, !PT ;  /* 0x5555555537377812 */ /* 0x000fe400078e7840 */
[C---:B------:R-:W-:Y:S01]  /*80b0*/  SHF.L.U64.HI R65, R64.reuse, 0x1, R65 ;  /* 0x0000000140417819 */ /* 0x040fe20000010241 */
[----:B------:R-:W-:Y:S01]  /*80c0*/  IMAD.SHL.U32 R64, R64, 0x2, RZ ;  /* 0x0000000240407824 */ /* 0x000fe200078e00ff */
[----:B------:R-:W-:-:S02]  /*80d0*/  SHF.R.U32.HI R66, RZ, 0x1, R29 ;  /* 0x00000001ff427819 */ /* 0x000fc4000001161d */
[----:B------:R-:W-:Y:S02]  /*80e0*/  LOP3.LUT R54, R54, 0xaaaaaaaa, R65, 0x78, !PT ;  /* 0xaaaaaaaa36367812 */ /* 0x000fe400078e7841 */
[----:B------:R-:W-:Y:S02]  /*80f0*/  LOP3.LUT R53, R53, 0xaaaaaaaa, R64, 0x78, !PT ;  /* 0xaaaaaaaa35357812 */ /* 0x000fe400078e7840 */
[--C-:B------:R-:W-:Y:S02]  /*8100*/  SHF.R.U64 R64, R6, 0x2, R7.reuse ;  /* 0x0000000206407819 */ /* 0x100fe40000001207 */
[----:B------:R-:W-:Y:S02]  /*8110*/  SHF.R.U32.HI R65, RZ, 0x2, R7 ;  /* 0x00000002ff417819 */ /* 0x000fe40000011607 */
[----:B------:R-:W-:Y:S02]  /*8120*/  LOP3.LUT R66, R66, R27, RZ, 0x3c, !PT ;  /* 0x0000001b42427212 */ /* 0x000fe400078e3cff */
[----:B------:R-:W-:-:S02]  /*8130*/  LOP3.LUT R64, R64, R9, RZ, 0x3c, !PT ;  /* 0x0000000940407212 */ /* 0x000fc400078e3cff */
[----:B------:R-:W-:Y:S02]  /*8140*/  LOP3.LUT R65, R65, R4, RZ, 0x3c, !PT ;  /* 0x0000000441417212 */ /* 0x000fe400078e3cff */
[----:B------:R-:W-:Y:S02]  /*8150*/  LOP3.LUT R26, R26, 0x55555555, R61, 0x78, !PT ;  /* 0x555555551a1a7812 */ /* 0x000fe400078e783d */
[--C-:B------:R-:W-:Y:S02]  /*8160*/  LOP3.LUT R27, R27, 0x55555555, R66.reuse, 0x78, !PT ;  /* 0x555555551b1b7812 */ /* 0x100fe400078e7842 */
[----:B------:R-:W-:Y:S02]  /*8170*/  SHF.L.U64.HI R61, R61, 0x1, R66 ;  /* 0x000000013d3d7819 */ /* 0x000fe40000010242 */
[--C-:B------:R-:W-:Y:S02]  /*8180*/  LOP3.LUT R4, R4, 0x33333333, R65.reuse, 0x78, !PT ;  /* 0x3333333304047812 */ /* 0x100fe400078e7841 */
[C---:B------:R-:W-:Y:S01]  /*8190*/  SHF.L.U64.HI R66, R64.reuse, 0x2, R65 ;  /* 0x0000000240427819 */ /* 0x040fe20000010241 */
[----:B------:R-:W-:Y:S01]  /*81a0*/  IMAD.SHL.U32 R65, R64, 0x4, RZ ;  /* 0x0000000440417824 */ /* 0x000fe200078e00ff */
[----:B------:R-:W-:-:S02]  /*81b0*/  LOP3.LUT R9, R9, 0x33333333, R64, 0x78, !PT ;  /* 0x3333333309097812 */ /* 0x000fc400078e7840 */
[----:B------:R-:W-:Y:S02]  /*81c0*/  SHF.R.U32.HI R67, RZ, 0x2, R10 ;  /* 0x00000002ff437819 */ /* 0x000fe4000001160a */
[----:B------:R-:W-:Y:S02]  /*81d0*/  LOP3.LUT R64, R6, 0xcccccccc, R65, 0x78, !PT ;  /* 0xcccccccc06407812 */ /* 0x000fe400078e7841 */
[----:B------:R-:W-:Y:S02]  /*81e0*/  LOP3.LUT R65, R7, 0xcccccccc, R66, 0x78, !PT ;  /* 0xcccccccc07417812 */ /* 0x000fe400078e7842 */
[----:B------:R-:W-:Y:S02]  /*81f0*/  SHF.R.U64 R66, R5, 0x2, R10 ;  /* 0x0000000205427819 */ /* 0x000fe4000000120a */
[----:B------:R-:W-:Y:S02]  /*8200*/  LOP3.LUT R67, R67, R12, RZ, 0x3c, !PT ;  /* 0x0000000c43437212 */ /* 0x000fe400078e3cff */
[----:B------:R-:W-:-:S02]  /*8210*/  LOP3.LUT R66, R66, R11, RZ, 0x3c, !PT ;  /* 0x0000000b42427212 */ /* 0x000fc400078e3cff */
[----:B------:R-:W-:-:S03]  /*8220*/  LOP3.LUT R7, R12, 0x33333333, R67, 0x78, !PT ;  /* 0x333333330c077812 */ /* 0x000fc600078e7843 */
[C---:B------:R-:W-:Y:S01]  /*8230*/  IMAD.SHL.U32 R12, R66.reuse, 0x4, RZ ;  /* 0x00000004420c7824 */ /* 0x040fe200078e00ff */
[----:B------:R-:W-:Y:S02]  /*8240*/  SHF.L.U64.HI R67, R66, 0x2, R67 ;  /* 0x0000000242437819 */ /* 0x000fe40000010243 */
[----:B------:R-:W-:Y:S02]  /*8250*/  LOP3.LUT R6, R11, 0x33333333, R66, 0x78, !PT ;  /* 0x333333330b067812 */ /* 0x000fe400078e7842 */
[----:B------:R-:W-:Y:S02]  /*8260*/  LOP3.LUT R11, R5, 0xcccccccc, R12, 0x78, !PT ;  /* 0xcccccccc050b7812 */ /* 0x000fe400078e780c */
[----:B------:R-:W-:Y:S02]  /*8270*/  LOP3.LUT R12, R10, 0xcccccccc, R67, 0x78, !PT ;  /* 0xcccccccc0a0c7812 */ /* 0x000fe400078e7843 */
[--C-:B------:R-:W-:Y:S02]  /*8280*/  SHF.R.U64 R67, R9, 0x1, R4.reuse ;  /* 0x0000000109437819 */ /* 0x100fe40000001204 */
[----:B------:R-:W-:-:S02]  /*8290*/  SHF.R.U32.HI R10, RZ, 0x1, R4 ;  /* 0x00000001ff0a7819 */ /* 0x000fc40000011604 */
[----:B------:R-:W-:Y:S02]  /*82a0*/  LOP3.LUT R67, R67, R6, RZ, 0x3c, !PT ;  /* 0x0000000643437212 */ /* 0x000fe400078e3cff */
[----:B------:R-:W-:-:S04]  /*82b0*/  LOP3.LUT R10, R10, R7, RZ, 0x3c, !PT ;  /* 0x000000070a0a7212 */ /* 0x000fc800078e3cff */
[--C-:B------:R-:W-:Y:S02]  /*82c0*/  LOP3.LUT R7, R7, 0x55555555, R10.reuse, 0x78, !PT ;  /* 0x5555555507077812 */ /* 0x100fe400078e780a */
[C---:B------:R-:W-:Y:S01]  /*82d0*/  SHF.L.U64.HI R5, R67.reuse, 0x1, R10 ;  /* 0x0000000143057819 */ /* 0x040fe2000001020a */
[----:B------:R-:W-:-:S05]  /*82e0*/  IMAD.SHL.U32 R10, R67, 0x2, RZ ;  /* 0x00000002430a7824 */ /* 0x000fca00078e00ff */
[----:B------:R-:W-:Y:S02]  /*82f0*/  LOP3.LUT R9, R9, 0xaaaaaaaa, R10, 0x78, !PT ;  /* 0xaaaaaaaa09097812 */ /* 0x000fe400078e780a */
[----:B------:R-:W-:Y:S02]  /*8300*/  LOP3.LUT R5, R4, 0xaaaaaaaa, R5, 0x78, !PT ;  /* 0xaaaaaaaa04057812 */ /* 0x000fe400078e7805 */
[----:B------:R-:W-:Y:S01]  /*8310*/  SHF.R.U64 R10, R64, 0x1, R65 ;  /* 0x00000001400a7819 */ /* 0x000fe20000001241 */
[----:B------:R-:W-:Y:S01]  /*8320*/  IMAD.MOV.U32 R4, RZ, RZ, R9 ;  /* 0x000000ffff047224 */ /* 0x000fe200078e0009 */
[----:B------:R-:W-:Y:S02]  /*8330*/  LOP3.LUT R6, R6, 0x55555555, R67, 0x78, !PT ;  /* 0x5555555506067812 */ /* 0x000fe400078e7843 */
[----:B------:R-:W-:Y:S02]  /*8340*/  SHF.R.U32.HI R67, RZ, 0x1, R65 ;  /* 0x00000001ff437819 */ /* 0x000fe40000011641 */
[----:B------:R-:W-:Y:S01]  /*8350*/  LOP3.LUT R10, R10, R11, RZ, 0x3c, !PT ;  /* 0x0000000b0a0a7212 */ /* 0x000fe200078e3cff */
[----:B------:R0:W-:Y:S01]  /*8360*/  STL.128 [R1+0xf0], R4 ;  /* 0x0000f00401007387 */ /* 0x0001e20000100c00 */
[----:B------:R-:W-:-:S02]  /*8370*/  LOP3.LUT R67, R67, R12, RZ, 0x3c, !PT ;  /* 0x0000000c43437212 */ /* 0x000fc400078e3cff */
[----:B------:R-:W-:Y:S01]  /*8380*/  LOP3.LUT R11, R11, 0x55555555, R10, 0x78, !PT ;  /* 0x555555550b0b7812 */ /* 0x000fe200078e780a */
[C---:B------:R-:W-:Y:S01]  /*8390*/  IMAD.SHL.U32 R9, R10.reuse, 0x2, RZ ;  /* 0x000000020a097824 */ /* 0x040fe200078e00ff */
[--C-:B------:R-:W-:Y:S02]  /*83a0*/  SHF.L.U64.HI R10, R10, 0x1, R67.reuse ;  /* 0x000000010a0a7819 */ /* 0x100fe40000010243 */
[----:B------:R-:W-:Y:S02]  /*83b0*/  LOP3.LUT R12, R12, 0x55555555, R67, 0x78, !PT ;  /* 0x555555550c0c7812 */ /* 0x000fe400078e7843 */
[----:B------:R-:W-:Y:S01]  /*83c0*/  LOP3.LUT R9, R64, 0xaaaaaaaa, R9, 0x78, !PT ;  /* 0xaaaaaaaa40097812 */ /* 0x000fe200078e7809 */
[----:B0-----:R-:W-:Y:S02]  /*83d0*/  IMAD.MOV.U32 R6, RZ, RZ, R59 ;  /* 0x000000ffff067224 */ /* 0x001fe400078e003b */
[----:B------:R-:W-:Y:S02]  /*83e0*/  IMAD.MOV.U32 R7, RZ, RZ, R60 ;  /* 0x000000ffff077224 */ /* 0x000fe400078e003c */
[----:B------:R-:W-:-:S02]  /*83f0*/  IMAD.MOV.U32 R4, RZ, RZ, R57 ;  /* 0x000000ffff047224 */ /* 0x000fc400078e0039 */
[----:B------:R-:W-:Y:S01]  /*8400*/  IMAD.MOV.U32 R5, RZ, RZ, R58 ;  /* 0x000000ffff057224 */ /* 0x000fe200078e003a */
[----:B------:R-:W-:-:S04]  /*8410*/  LOP3.LUT R10, R65, 0xaaaaaaaa, R10, 0x78, !PT ;  /* 0xaaaaaaaa410a7812 */ /* 0x000fc800078e780a */
        /* <DEDUP_REMOVED lines=71> */
[----:B------:R-:W-:-:S04]  /*8890*/  LOP3.LUT R2, R9, 0xf, RZ, 0xc0, !PT ;  /* 0x0000000f09027812 */ /* 0x000fc800078ec0ff */
[----:B------:R-:W-:Y:S01]  /*88a0*/  ISETP.NE.AND P0, PT, R2, RZ, PT ;  /* 0x000000ff0200720c */ /* 0x000fe20003f05270 */
[----:B------:R-:W1:Y:S01]  /*88b0*/  LDC.64 R48, c[0x0][0x358] ;  /* 0x0000d600ff307b82 */ /* 0x000e620000000a00 */
[----:B0-----:R-:W-:-:S04]  /*88c0*/  SHF.R.S32.HI R4, RZ, 0x1f, R3 ;  /* 0x0000001fff047819 */ /* 0x001fc80000011403 */
[----:B------:R-:W-:Y:S01]  /*88d0*/  LEA.HI R3, R4, R3, RZ, 0x6 ;  /* 0x0000000304037211 */ /* 0x000fe200078f30ff */
[----:B------:R-:W-:-:S03]  /*88e0*/  IMAD.MOV.U32 R4, RZ, RZ, RZ ;  /* 0x000000ffff047224 */ /* 0x000fc600078e00ff */
[----:B------:R-:W-:-:S05]  /*88f0*/  SHF.R.S32.HI R3, RZ, 0x6, R3 ;  /* 0x00000006ff037819 */ /* 0x000fca0000011403 */
[----:B------:R-:W-:Y:S01]  /*8900*/  IMAD.IADD R5, R13, 0x1, -R3 ;  /* 0x000000010d057824 */ /* 0x000fe200078e0a03 */
        /* <DEDUP_REMOVED lines=18> */
[----:B------:R-:W-:Y:S01]  /*8a30*/  IMAD.MOV.U32 R58, RZ, RZ, R5 ;  /* 0x000000ffff3a7224 */ /* 0x000fe200078e0005 */
[----:B0-----:R-:W-:Y:S01]  /*8a40*/  IADD3 R59, PT, PT, R8, UR4, R3 ;  /* 0x00000004083b7c10 */ /* 0x001fe2000fffe003 */
[----:B------:R-:W-:Y:S02]  /*8a50*/  IMAD.MOV.U32 R6, RZ, RZ, R13 ;  /* 0x000000ffff067224 */ /* 0x000fe400078e000d */
[----:B------:R-:W-:-:S07]  /*8a60*/  IMAD.MOV R62, RZ, RZ, -R4 ;  /* 0x000000ffff3e7224 */ /* 0x000fce00078e0a04 */
.L_x_69:
[----:B--2---:R-:W2:Y:S01]  /*8a70*/  LDL.128 R8, [R61+-0x40] ;  /* 0xffffc0003d087983 */ /* 0x004ea20000100c00 */
        /* <DEDUP_REMOVED lines=13> */
[----:B------:R-:W-:Y:S01]  /*8b50*/  R2UR UR7, R49 ;  /* 0x00000000310772ca */ /* 0x000fe200000e0000 */
[----:B-1----:R-:W-:Y:S01]  /*8b60*/  VIADD R61, R61, 0x80 ;  /* 0x000000803d3d7836 */ /* 0x002fe20000000000 */
[C---:B------:R-:W-:Y:S01]  /*8b70*/  R2UR UR8, R48.reuse ;  /* 0x00000000300872ca */ /* 0x040fe200000e0000 */
[----:B------:R-:W-:Y:S01]  /*8b80*/  IMAD R58, R3, 0x10, R58 ;  /* 0x00000010033a7824 */ /* 0x000fe200078e023a */
[C---:B------:R-:W-:Y:S02]  /*8b90*/  R2UR UR9, R49.reuse ;  /* 0x00000000310972ca */ /* 0x040fe400000e0000 */
[----:B------:R-:W-:Y:S02]  /*8ba0*/  R2UR UR10, R48 ;  /* 0x00000000300a72ca */ /* 0x000fe400000e0000 */
[----:B------:R-:W-:-:S02]  /*8bb0*/  R2UR UR11, R49 ;  /* 0x00000000310b72ca */ /* 0x000fc400000e0000 */
[C---:B------:R-:W-:Y:S02]  /*8bc0*/  R2UR UR12, R48.reuse ;  /* 0x00000000300c72ca */ /* 0x040fe400000e0000 */
[C---:B------:R-:W-:Y:S02]  /*8bd0*/  R2UR UR13, R49.reuse ;  /* 0x00000000310d72ca */ /* 0x040fe400000e0000 */
[C---:B------:R-:W-:Y:S02]  /*8be0*/  R2UR UR14, R48.reuse ;  /* 0x00000000300e72ca */ /* 0x040fe400000e0000 */
[C---:B------:R-:W-:Y:S02]  /*8bf0*/  R2UR UR15, R49.reuse ;  /* 0x00000000310f72ca */ /* 0x040fe400000e0000 */
[----:B------:R-:W-:Y:S02]  /*8c00*/  R2UR UR16, R48 ;  /* 0x00000000301072ca */ /* 0x000fe400000e0000 */
[----:B------:R-:W-:-:S02]  /*8c10*/  R2UR UR17, R49 ;  /* 0x00000000311172ca */ /* 0x000fc400000e0000 */
[----:B------:R-:W-:Y:S01]  /*8c20*/  ISETP.NE.AND P1, PT, R62, RZ, PT ;  /* 0x000000ff3e00720c */ /* 0x000fe20003f25270 */
[----:B--2---:R0:W-:Y:S02]  /*8c30*/  STG.E.64 desc[UR4][R52.64], R8 ;  /* 0x0000000834007986 */ /* 0x0041e4000c101b04 */
[----:B0-----:R-:W-:-:S04]  /*8c40*/  IMAD.WIDE.U32 R8, R6, 0x8, R50 ;  /* 0x0000000806087825 */ /* 0x001fc800078e0032 */
[----:B------:R-:W-:Y:S01]  /*8c50*/  IMAD R6, R3, 0x10, R6 ;  /* 0x0000001003067824 */ /* 0x000fe200078e0206 */
[----:B------:R0:W-:Y:S02]  /*8c60*/  STG.E.64 desc[UR6][R8.64], R10 ;  /* 0x0000000a08007986 */ /* 0x0001e4000c101b06 */
[----:B0-----:R-:W-:-:S04]  /*8c70*/  IMAD.WIDE.U32 R8, R59, 0x8, R50 ;  /* 0x000000083b087825 */ /* 0x001fc800078e0032 */
[----:B------:R-:W-:Y:S01]  /*8c80*/  IMAD.WIDE.U32 R10, R7, 0x8, R50 ;  /* 0x00000008070a7825 */ /* 0x000fe200078e0032 */
[----:B---3--:R0:W-:Y:S03]  /*8c90*/  STG.E.64 desc[UR4][R8.64], R16 ;  /* 0x0000001008007986 */ /* 0x0081e6000c101b04 */
[C---:B------:R-:W-:Y:S02]  /*8ca0*/  IMAD R59, R3.reuse, 0x10, R59 ;  /* 0x00000010033b7824 */ /* 0x040fe400078e023b */
[----:B------:R-:W-:Y:S02]  /*8cb0*/  IMAD R7, R3, 0x10, R7 ;  /* 0x0000001003077824 */ /* 0x000fe400078e0207 */
[----:B0-----:R-:W-:-:S04]  /*8cc0*/  IMAD.WIDE.U32 R8, R60, 0x8, R50 ;  /* 0x000000083c087825 */ /* 0x001fc800078e0032 */
[----:B------:R-:W-:Y:S01]  /*8cd0*/  IMAD.WIDE.U32 R16, R12, 0x8, R50 ;  /* 0x000000080c107825 */ /* 0x000fe200078e0032 */
[----:B------:R0:W-:Y:S03]  /*8ce0*/  STG.E.64 desc[UR6][R8.64], R18 ;  /* 0x0000001208007986 */ /* 0x0001e6000c101b06 */
[C---:B------:R-:W-:Y:S01]  /*8cf0*/  IMAD R60, R3.reuse, 0x10, R60 ;  /* 0x00000010033c7824 */ /* 0x040fe200078e023c */
[----:B----4-:R1:W-:Y:S01]  /*8d00*/  STG.E.64 desc[UR8][R10.64], R20 ;  /* 0x000000140a007986 */ /* 0x0103e2000c101b08 */
[----:B------:R-:W-:-:S03]  /*8d10*/  IMAD R12, R3, 0x10, R12 ;  /* 0x00000010030c7824 */ /* 0x000fc600078e020c */
[----:B------:R2:W-:Y:S01]  /*8d20*/  STG.E.64 desc[UR10][R16.64], R22 ;  /* 0x0000001610007986 */ /* 0x0005e2000c101b0a */
[----:B0-----:R-:W-:-:S04]  /*8d30*/  IMAD.WIDE.U32 R8, R14, 0x8, R50 ;  /* 0x000000080e087825 */ /* 0x001fc800078e0032 */
[--C-:B-1----:R-:W-:Y:S01]  /*8d40*/  IMAD.WIDE.U32 R10, R15, 0x8, R50.reuse ;  /* 0x000000080f0a7825 */ /* 0x102fe200078e0032 */
[----:B-----5:R0:W-:Y:S03]  /*8d50*/  STG.E.64 desc[UR12][R8.64], R24 ;  /* 0x0000001808007986 */ /* 0x0201e6000c101b0c */
[--C-:B------:R-:W-:Y:S01]  /*8d60*/  IMAD.WIDE.U32 R18, R44, 0x8, R50.reuse ;  /* 0x000000082c127825 */ /* 0x100fe200078e0032 */
[----:B------:R1:W-:Y:S03]  /*8d70*/  STG.E.64 desc[UR4][R10.64], R26 ;  /* 0x0000001a0a007986 */ /* 0x0003e6000c101b04 */
[--C-:B--2---:R-:W-:Y:S01]  /*8d80*/  IMAD.WIDE.U32 R16, R45, 0x8, R50.reuse ;  /* 0x000000082d107825 */ /* 0x104fe200078e0032 */
[----:B------:R2:W-:Y:S03]  /*8d90*/  STG.E.64 desc[UR6][R18.64], R28 ;  /* 0x0000001c12007986 */ /* 0x0005e6000c101b06 */
[--C-:B------:R-:W-:Y:S01]  /*8da0*/  IMAD.WIDE.U32 R20, R54, 0x8, R50.reuse ;  /* 0x0000000836147825 */ /* 0x100fe200078e0032 */
[----:B------:R2:W-:Y:S03]  /*8db0*/  STG.E.64 desc[UR8][R16.64], R30 ;  /* 0x0000001e10007986 */ /* 0x0005e6000c101b08 */
[----:B0-----:R-:W-:-:S04]  /*8dc0*/  IMAD.WIDE.U32 R8, R47, 0x8, R50 ;  /* 0x000000082f087825 */ /* 0x001fc800078e0032 */
[----:B-1----:R-:W-:-:S04]  /*8dd0*/  IMAD.WIDE.U32 R10, R46, 0x8, R50 ;  /* 0x000000082e0a7825 */ /* 0x002fc800078e0032 */
        /* <DEDUP_REMOVED lines=15> */
[C---:B------:R-:W-:Y:S02]  /*8ed0*/  IMAD R54, R3.reuse, 0x10, R54 ;  /* 0x0000001003367824 */ /* 0x040fe400078e0236 */
[----:B------:R-:W-:-:S02]  /*8ee0*/  IMAD R55, R3, 0x10, R55 ;  /* 0x0000001003377824 */ /* 0x000fc400078e0237 */
[C---:B------:R-:W-:Y:S02]  /*8ef0*/  IMAD R56, R3.reuse, 0x10, R56 ;  /* 0x0000001003387824 */ /* 0x040fe400078e0238 */
[----:B------:R-:W-:Y:S01]  /*8f00*/  IMAD R57, R3, 0x10, R57 ;  /* 0x0000001003397824 */ /* 0x000fe200078e0239 */
[----:B------:R-:W-:Y:S06]  /*8f10*/  @P1 BRA `(.L_x_69) ;  /* 0xfffffff800d41947 */ /* 0x000fec000383ffff */
[----:B------:R-:W-:Y:S05]  /*8f20*/  BSYNC.RECONVERGENT B0 ;  /* 0x0000000000007941 */ /* 0x000fea0003800200 */
.L_x_68:
[----:B------:R-:W-:Y:S05]  /*8f30*/  @!P0 EXIT ;  /* 0x000000000000894d */ /* 0x000fea0003800000 */
[----:B------:R-:W0:Y:S01]  /*8f40*/  LDCU UR4, c[0x0][0x3a4] ;  /* 0x00007480ff0477ac */ /* 0x000e220008000800 */
[----:B------:R-:W-:Y:S01]  /*8f50*/  ISETP.GE.U32.AND P0, PT, R2, 0x8, PT ;  /* 0x000000080200780c */ /* 0x000fe20003f06070 */
[----:B0-----:R-:W-:-:S12]  /*8f60*/  ULOP3.LUT UR5, UR4, 0x7, URZ, 0xc0, !UPT ;  /* 0x0000000704057892 */ /* 0x001fd8000f8ec0ff */
[----:B------:R-:W-:Y:S05]  /*8f70*/  @!P0 BRA `(.L_x_70) ;  /* 0x0000000000bc8947 */ /* 0x000fea0003800000 */
[----:B------:R-:W-:Y:S01]  /*8f80*/  IMAD R2, R4, 0x8, R0 ;  /* 0x0000000804027824 */ /* 0x000fe200078e0200 */
[----:B--2---:R-:W0:Y:S04]  /*8f90*/  LDC.64 R38, c[0x0][0x388] ;  /* 0x0000e200ff267b82 */ /* 0x004e280000000a00 */
[----:B------:R-:W2:Y:S04]  /*8fa0*/  LDL.128 R24, [R2] ;  /* 0x0000000002187983 */ /* 0x000ea80000100c00 */
[----:B------:R-:W3:Y:S04]  /*8fb0*/  LDL.128 R20, [R2+0x10] ;  /* 0x0000100002147983 */ /* 0x000ee80000100c00 */
[----:B------:R-:W4:Y:S04]  /*8fc0*/  LDL.128 R16, [R2+0x20] ;  /* 0x0000200002107983 */ /* 0x000f280000100c00 */
[----:B------:R-:W5:Y:S01]  /*8fd0*/  LDL.128 R8, [R2+0x30] ;  /* 0x0000300002087983 */ /* 0x000f620000100c00 */
[CC--:B------:R-:W-:Y:S01]  /*8fe0*/  IMAD R14, R3.reuse, R4.reuse, R13 ;  /* 0x00000004030e7224 */ /* 0x0c0fe200078e020d */
[C---:B------:R-:W-:Y:S01]  /*8ff0*/  R2UR UR6, R48.reuse ;  /* 0x00000000300672ca */ /* 0x040fe200000e0000 */
[----:B------:R-:W-:Y:S01]  /*9000*/  IMAD R7, R3, R4, R5 ;  /* 0x0000000403077224 */ /* 0x000fe200078e0205 */
[----:B------:R-:W-:Y:S01]  /*9010*/  R2UR UR7, R49 ;  /* 0x00000000310772ca */ /* 0x000fe200000e0000 */
[----:B------:R-:W-:Y:S01]  /*9020*/  IMAD.IADD R28, R3, 0x1, R14 ;  /* 0x00000001031c7824 */ /* 0x000fe200078e020e */
[----:B------:R-:W-:Y:S01]  /*9030*/  R2UR UR8, R48 ;  /* 0x00000000300872ca */ /* 0x000fe200000e0000 */
[----:B------:R-:W-:Y:S01]  /*9040*/  VIADD R4, R4, 0x8 ;  /* 0x0000000804047836 */ /* 0x000fe20000000000 */
[----:B------:R-:W-:Y:S01]  /*9050*/  R2UR UR9, R49 ;  /* 0x00000000310972ca */ /* 0x000fe200000e0000 */
[----:B------:R-:W-:Y:S01]  /*9060*/  IMAD.IADD R30, R3, 0x1, R28 ;  /* 0x00000001031e7824 */ /* 0x000fe200078e021c */
[----:B------:R-:W-:Y:S01]  /*9070*/  R2UR UR10, R48 ;  /* 0x00000000300a72ca */ /* 0x000fe200000e0000 */
[----:B0-----:R-:W-:Y:S01]  /*9080*/  IMAD.WIDE.U32 R6, R7, 0x8, R38 ;  /* 0x0000000807067825 */ /* 0x001fe200078e0026 */
[----:B------:R-:W-:-:S02]  /*9090*/  R2UR UR11, R49 ;  /* 0x00000000310b72ca */ /* 0x000fc400000e0000 */
[----:B------:R-:W-:Y:S01]  /*90a0*/  R2UR UR12, R48 ;  /* 0x00000000300c72ca */ /* 0x000fe200000e0000 */
[----:B------:R-:W-:Y:S01]  /*90b0*/  IMAD.IADD R32, R3, 0x1, R30 ;  /* 0x0000000103207824 */ /* 0x000fe200078e021e */
[C---:B------:R-:W-:Y:S01]  /*90c0*/  R2UR UR13, R49.reuse ;  /* 0x00000000310d72ca */ /* 0x040fe200000e0000 */
[----:B------:R-:W-:Y:S01]  /*90d0*/  IMAD.WIDE.U32 R14, R14, 0x8, R38 ;  /* 0x000000080e0e7825 */ /* 0x000fe200078e0026 */
        /* <DEDUP_REMOVED lines=8> */
[C---:B------:R-:W-:Y:S01]  /*9160*/  R2UR UR19, R49.reuse ;  /* 0x00000000311372ca */ /* 0x040fe200000e0000 */
        /* <DEDUP_REMOVED lines=16> */
.L_x_70:
[----:B------:R-:W-:-:S13]  /*9270*/  ISETP.NE.AND P0, PT, RZ, UR5, PT ;  /* 0x00000005ff007c0c */ /* 0x000fda000bf05270 */
[----:B------:R-:W-:Y:S05]  /*9280*/  @!P0 EXIT ;  /* 0x000000000000894d */ /* 0x000fea0003800000 */
[----:B------:R-:W-:Y:S02]  /*9290*/  UISETP.GE.U32.AND UP0, UPT, UR5, 0x4, UPT ;  /* 0x000000040500788c */ /* 0x000fe4000bf06070 */
[----:B------:R-:W-:-:S07]  /*92a0*/  ULOP3.LUT UR4, UR4, 0x3, URZ, 0xc0, !UPT ;  /* 0x0000000304047892 */ /* 0x000fce000f8ec0ff */
[----:B------:R-:W-:Y:S05]  /*92b0*/  BRA.U !UP0, `(.L_x_71) ;  /* 0x0000000108647547 */ /* 0x000fea000b800000 */
[----:B------:R-:W-:Y:S01]  /*92c0*/  IMAD R2, R4, 0x8, R0 ;  /* 0x0000000804027824 */ /* 0x000fe200078e0200 */
[----:B0-----:R-:W0:Y:S04]  /*92d0*/  LDC.64 R6, c[0x0][0x388] ;  /* 0x0000e200ff067b82 */ /* 0x001e280000000a00 */
[----:B--2---:R-:W2:Y:S04]  /*92e0*/  LDL.128 R8, [R2] ;  /* 0x0000000002087983 */ /* 0x004ea80000100c00 */
[----:B------:R-:W3:Y:S01]  /*92f0*/  LDL.128 R16, [R2+0x10] ;  /* 0x0000100002107983 */ /* 0x000ee20000100c00 */
        /* <DEDUP_REMOVED lines=13> */
[----:B0-----:R-:W-:-:S04]  /*93d0*/  IMAD.WIDE.U32 R14, R15, 0x8, R6 ;  /* 0x000000080f0e7825 */ /* 0x001fc800078e0006 */
[----:B------:R-:W-:-:S04]  /*93e0*/  IMAD.WIDE.U32 R20, R20, 0x8, R6 ;  /* 0x0000000814147825 */ /* 0x000fc800078e0006 */
[----:B------:R-:W-:-:S04]  /*93f0*/  IMAD.WIDE.U32 R22, R22, 0x8, R6 ;  /* 0x0000000816167825 */ /* 0x000fc800078e0006 */
[----:B------:R-:W-:Y:S01]  /*9400*/  IMAD.WIDE.U32 R6, R5, 0x8, R6 ;  /* 0x0000000805067825 */ /* 0x000fe200078e0006 */
[----:B--2---:R1:W-:Y:S04]  /*9410*/  STG.E.64 desc[UR6][R14.64], R8 ;  /* 0x000000080e007986 */ /* 0x0043e8000c101b06 */
[----:B------:R1:W-:Y:S04]  /*9420*/  STG.E.64 desc[UR8][R20.64], R10 ;  /* 0x0000000a14007986 */ /* 0x0003e8000c101b08 */
[----:B---3--:R1:W-:Y:S04]  /*9430*/  STG.E.64 desc[UR10][R22.64], R16 ;  /* 0x0000001016007986 */ /* 0x0083e8000c101b0a */
[----:B------:R1:W-:Y:S02]  /*9440*/  STG.E.64 desc[UR12][R6.64], R18 ;  /* 0x0000001206007986 */ /* 0x0003e4000c101b0c */
.L_x_71:
[----:B------:R-:W-:-:S13]  /*9450*/  ISETP.NE.AND P0, PT, RZ, UR4, PT ;  /* 0x00000004ff007c0c */ /* 0x000fda000bf05270 */
[----:B------:R-:W-:Y:S05]  /*9460*/  @!P0 EXIT ;  /* 0x000000000000894d */ /* 0x000fea0003800000 */
[----:B012---:R-:W0:Y:S01]  /*9470*/  LDC.64 R8, c[0x0][0x388] ;  /* 0x0000e200ff087b82 */ /* 0x007e220000000a00 */
[----:B------:R-:W-:Y:S01]  /*9480*/  UIADD3 UR4, UPT, UPT, -UR4, URZ, URZ ;  /* 0x000000ff04047290 */ /* 0x000fe2000fffe1ff */
[C---:B------:R-:W-:Y:S02]  /*9490*/  VIADD R2, R4.reuse, 0xffffffff ;  /* 0xffffffff04027836 */ /* 0x040fe40000000000 */
[----:B------:R-:W-:Y:S02]  /*94a0*/  IMAD R10, R4, 0x8, R0 ;  /* 0x00000008040a7824 */ /* 0x000fe400078e0200 */
[----:B------:R-:W-:Y:S02]  /*94b0*/  IMAD R2, R3, R2, R13 ;  /* 0x0000000203027224 */ /* 0x000fe400078e020d */
[----:B------:R-:W-:-:S07]  /*94c0*/  IMAD.U32 R0, RZ, RZ, UR4 ;  /* 0x00000004ff007e24 */ /* 0x000fce000f8e00ff */
.L_x_72:
        /* <DEDUP_REMOVED lines=11> */
.L_x_73:
        /* <DEDUP_REMOVED lines=16> */
.L_x_102:


//--------------------- .text.shared_u16_transpose_pack_u64 --------------------------
	.section	.text.shared_u16_transpose_pack_u64,"ax",@progbits
	.align	128
        .global         shared_u16_transpose_pack_u64
        .type           shared_u16_transpose_pack_u64,@function
        .size           shared_u16_transpose_pack_u64,(.L_x_103 - shared_u16_transpose_pack_u64)
        .other          shared_u16_transpose_pack_u64,@"STO_CUDA_ENTRY STV_DEFAULT"
shared_u16_transpose_pack_u64:
.text.shared_u16_transpose_pack_u64:
[----:B------:R-:W0:Y:S01]  /*0000*/  LDC R1, c[0x0][0x37c] ;  /* 0x0000df00ff017b82 */ /* 0x000e220000000800 */
[----:B------:R-:W1:Y:S07]  /*0010*/  S2R R2, SR_TID.X ;  /* 0x0000000000027919 */ /* 0x000e6e0000002100 */
[----:B------:R-:W2:Y:S01]  /*0020*/  S2UR UR36, SR_CTAID.X ;  /* 0x00000000002479c3 */ /* 0x000ea20000002500 */
[----:B------:R-:W3:Y:S01]  /*0030*/  LDCU UR5, c[0x0][0x3a0] ;  /* 0x00007400ff0577ac */ /* 0x000ee20008000800 */
[----:B0-----:R-:W-:Y:S01]  /*0040*/  VIADD R1, R1, 0xffffff80 ;  /* 0xffffff8001017836 */ /* 0x001fe20000000000 */
[----:B------:R-:W2:Y:S01]  /*0050*/  LDCU UR4, c[0x0][0x360] ;  /* 0x00006c00ff0477ac */ /* 0x000ea20008000800 */
[----:B---3--:R-:W-:-:S02]  /*0060*/  ULOP3.LUT UP0, URZ, UR5, 0x3f, URZ, 0xc0, !UPT ;  /* 0x0000003f05ff7892 */ /* 0x008fc4000f80c0ff */
[----:B--2---:R-:W-:-:S06]  /*0070*/  UIMAD UR36, UR36, UR4, URZ ;  /* 0x00000004242472a4 */ /* 0x004fcc000f8e02ff */
[----:B-1----:R-:W-:Y:S01]  /*0080*/  VIADD R2, R2, UR36 ;  /* 0x0000002402027c36 */ /* 0x002fe20008000000 */
[----:B------:R-:W-:Y:S06]  /*0090*/  BRA.U !UP0, `(.L_x_74) ;  /* 0x0000000108407547 */ /* 0x000fec000b800000 */
        /* <DEDUP_REMOVED lines=16> */
.L_x_74:
        /* <DEDUP_REMOVED lines=19> */
.L_x_75:
[----:B------:R-:W0:Y:S01]  /*02d0*/  LDCU UR5, c[0x0][0x3a0] ;  /* 0x00007400ff0577ac */ /* 0x000e220008000800 */
[----:B------:R-:W1:Y:S01]  /*02e0*/  LDC.64 R10, c[0x0][0x358] ;  /* 0x0000d600ff0a7b82 */ /* 0x000e620000000a00 */
[----:B0-----:R-:W-:-:S04]  /*02f0*/  USHF.R.S32.HI UR4, URZ, 0x1f, UR5 ;  /* 0x0000001fff047899 */ /* 0x001fc80008011405 */
[----:B------:R-:W-:-:S04]  /*0300*/  ULEA.HI UR4, UR4, UR5, URZ, 0x6 ;  /* 0x0000000504047291 */ /* 0x000fc8000f8f30ff */
[----:B------:R-:W-:-:S06]  /*0310*/  USHF.R.S32.HI UR4, URZ, 0x6, UR4 ;  /* 0x00000006ff047899 */ /* 0x000fcc0008011404 */
[----:B------:R-:W-:-:S13]  /*0320*/  ISETP.GE.AND P0, PT, R2, UR4, PT ;  /* 0x0000000402007c0c */ /* 0x000fda000bf06270 */
[----:B------:R-:W-:Y:S05]  /*0330*/  @P0 BRA `(.L_x_76) ;  /* 0x0000002c00680947 */ /* 0x000fea0003800000 */
[----:B------:R-:W0:Y:S01]  /*0340*/  LDC.64 R8, c[0x0][0x390] ;  /* 0x0000e400ff087b82 */ /* 0x000e220000000a00 */
[----:B-1----:R-:W-:Y:S01]  /*0350*/  R2UR UR10, R10 ;  /* 0x000000000a0a72ca */ /* 0x002fe200000e0000 */
[----:B------:R-:W-:Y:S01]  /*0360*/  IMAD.SHL.U32 R3, R2, 0x40, RZ ;  /* 0x0000004002037824 */ /* 0x000fe200078e00ff */
[C---:B------:R-:W-:Y:S02]  /*0370*/  R2UR UR11, R11.reuse ;  /* 0x000000000b0b72ca */ /* 0x040fe400000e0000 */
[C---:B------:R-:W-:Y:S02]  /*0380*/  R2UR UR6, R10.reuse ;  /* 0x000000000a0672ca */ /* 0x040fe400000e0000 */
[C---:B------:R-:W-:Y:S02]  /*0390*/  R2UR UR7, R11.reuse ;  /* 0x000000000b0772ca */ /* 0x040fe400000e0000 */
[----:B------:R-:W-:Y:S02]  /*03a0*/  R2UR UR4, R10 ;  /* 0x000000000a0472ca */ /* 0x000fe400000e0000 */
[----:B------:R-:W-:-:S02]  /*03b0*/  R2UR UR5, R11 ;  /* 0x000000000b0572ca */ /* 0x000fc400000e0000 */
[C---:B------:R-:W-:Y:S02]  /*03c0*/  R2UR UR20, R10.reuse ;  /* 0x000000000a1472ca */ /* 0x040fe400000e0000 */
[C---:B------:R-:W-:Y:S02]  /*03d0*/  R2UR UR21, R11.reuse ;  /* 0x000000000b1572ca */ /* 0x040fe400000e0000 */
[C---:B------:R-:W-:Y:S02]  /*03e0*/  R2UR UR22, R10.reuse ;  /* 0x000000000a1672ca */ /* 0x040fe400000e0000 */
[C---:B------:R-:W-:Y:S02]  /*03f0*/  R2UR UR23, R11.reuse ;  /* 0x000000000b1772ca */ /* 0x040fe400000e0000 */
[C---:B------:R-:W-:Y:S02]  /*0400*/  R2UR UR8, R10.reuse ;  /* 0x000000000a0872ca */ /* 0x040fe400000e0000 */
[----:B------:R-:W-:Y:S01]  /*0410*/  R2UR UR9, R11 ;  /* 0x000000000b0972ca */ /* 0x000fe200000e0000 */
[----:B0-----:R-:W-:Y:S01]  /*0420*/  IMAD.WIDE R8, R3, 0x2, R8 ;  /* 0x0000000203087825 */ /* 0x001fe200078e0208 */
[----:B------:R-:W-:-:S02]  /*0430*/  R2UR UR14, R10 ;  /* 0x000000000a0e72ca */ /* 0x000fc400000e0000 */
[C---:B------:R-:W-:Y:S02]  /*0440*/  R2UR UR15, R11.reuse ;  /* 0x000000000b0f72ca */ /* 0x040fe400000e0000 */
[----:B------:R-:W2:Y:S01]  /*0450*/  LDG.E.U16 R20, desc[UR10][R8.64+0x60] ;  /* 0x0000600a08147981 */ /* 0x000ea2000c1e1500 */
[C---:B------:R-:W-:Y:S02]  /*0460*/  R2UR UR18, R10.reuse ;  /* 0x000000000a1272ca */ /* 0x040fe400000e0000 */
[C---:B------:R-:W-:Y:S01]  /*0470*/  R2UR UR19, R11.reuse ;  /* 0x000000000b1372ca */ /* 0x040fe200000e0000 */
[----:B------:R-:W3:Y:S01]  /*0480*/  LDG.E.U16 R4, desc[UR6][R8.64+0x20] ;  /* 0x0000200608047981 */ /* 0x000ee2000c1e1500 */
[C---:B------:R-:W-:Y:S02]  /*0490*/  R2UR UR12, R10.reuse ;  /* 0x000000000a0c72ca */ /* 0x040fe400000e0000 */
[----:B------:R-:W-:Y:S01]  /*04a0*/  R2UR UR13, R11 ;  /* 0x000000000b0d72ca */ /* 0x000fe200000e0000 */
[----:B------:R-:W4:Y:S01]  /*04b0*/  LDG.E.U16 R41, desc[UR4][R8.64] ;  /* 0x0000000408297981 */ /* 0x000f22000c1e1500 */
[----:B------:R-:W-:-:S02]  /*04c0*/  R2UR UR16, R10 ;  /* 0x000000000a1072ca */ /* 0x000fc400000e0000 */
[----:B------:R-:W-:Y:S01]  /*04d0*/  R2UR UR17, R11 ;  /* 0x000000000b1172ca */ /* 0x000fe200000e0000 */
[----:B------:R-:W5:Y:S04]  /*04e0*/  LDG.E.U16 R36, desc[UR20][R8.64+0x24] ;  /* 0x0000241408247981 */ /* 0x000f68000c1e1500 */
[----:B------:R-:W5:Y:S04]  /*04f0*/  LDG.E.U16 R7, desc[UR22][R8.64+0x64] ;  /* 0x0000641608077981 */ /* 0x000f68000c1e1500 */
[----:B------:R-:W5:Y:S04]  /*0500*/  LDG.E.U16 R33, desc[UR10][R8.64+0x44] ;  /* 0x0000440a08217981 */ /* 0x000f68000c1e1500 */
[----:B------:R-:W5:Y:S04]  /*0510*/  LDG.E.U16 R43, desc[UR8][R8.64+0x40] ;  /* 0x00004008082b7981 */ /* 0x000f68000c1e1500 */
[----:B------:R-:W5:Y:S04]  /*0520*/  LDG.E.U16 R40, desc[UR14][R8.64+0x22] ;  /* 0x0000220e08287981 */ /* 0x000f68000c1e1500 */
[----:B------:R-:W5:Y:S01]  /*0530*/  LDG.E.U16 R31, desc[UR6][R8.64+0x4] ;  /* 0x00000406081f7981 */ /* 0x000f62000c1e1500 */
[----:B------:R-:W-:-:S02]  /*0540*/  R2UR UR24, R10 ;  /* 0x000000000a1872ca */ /* 0x000fc400000e0000 */
[C---:B------:R-:W-:Y:S01]  /*0550*/  R2UR UR25, R11.reuse ;  /* 0x000000000b1972ca */ /* 0x040fe200000e0000 */
[----:B------:R-:W5:Y:S01]  /*0560*/  LDG.E.U16 R32, desc[UR18][R8.64+0x62] ;  /* 0x0000621208207981 */ /* 0x000f62000c1e1500 */
[C---:B------:R-:W-:Y:S02]  /*0570*/  R2UR UR26, R10.reuse ;  /* 0x000000000a1a72ca */ /* 0x040fe400000e0000 */
[----:B------:R-:W-:Y:S01]  /*0580*/  R2UR UR27, R11 ;  /* 0x000000000b1b72ca */ /* 0x000fe200000e0000 */
[----:B------:R-:W5:Y:S04]  /*0590*/  LDG.E.U16 R39, desc[UR16][R8.64+0x42] ;  /* 0x0000421008277981 */ /* 0x000f68000c1e1500 */
        /* <DEDUP_REMOVED lines=25> */
[C---:B------:R-:W-:Y:S01]  /*0730*/  R2UR UR31, R11.reuse ;  /* 0x000000000b1f72ca */ /* 0x040fe200000e0000 */
[----:B------:R-:W5:Y:S01]  /*0740*/  LDG.E.U16 R38, desc[UR12][R8.64+0x10] ;  /* 0x0000100c08267981 */ /* 0x000f62000c1e1500 */
        /* <DEDUP_REMOVED lines=9> */
[----:B------:R-:W-:Y:S01]  /*07e0*/  R2UR UR43, R11 ;  /* 0x000000000b2b72ca */ /* 0x000fe200000e0000 */
[----:B--2---:R-:W-:Y:S02]  /*07f0*/  IMAD.U32 R24, R20, 0x10000, RZ ;  /* 0x0001000014187824 */ /* 0x004fe400078e00ff */
[----:B------:R-:W2:Y:S01]  /*0800*/  LDG.E.U16 R20, desc[UR18][R8.64+0x70] ;  /* 0x0000701208147981 */ /* 0x000ea2000c1e1500 */
[----:B---3--:R-:W-:-:S03]  /*0810*/  IMAD.WIDE.U32 R4, R4, 0x10000, RZ ;  /* 0x0001000004047825 */ /* 0x008fc600078e00ff */
[----:B----4-:R-:W-:Y:S02]  /*0820*/  LOP3.LUT R34, R4, R41, RZ, 0xfc, !PT ;  /* 0x0000002904227212 */ /* 0x010fe400078efcff */
[----:B------:R-:W3:Y:S01]  /*0830*/  LDG.E.U16 R41, desc[UR16][R8.64+0x50] ;  /* 0x0000501008297981 */ /* 0x000ee2000c1e1500 */
[----:B-----5:R-:W-:-:S03]  /*0840*/  IMAD.WIDE.U32 R10, R36, 0x10000, RZ ;  /* 0x00010000240a7825 */ /* 0x020fc600078e00ff */
[----:B------:R-:W4:Y:S01]  /*0850*/  LDG.E.U16 R36, desc[UR22][R8.64+0x32] ;  /* 0x0000321608247981 */ /* 0x000f22000c1e1500 */
[----:B------:R-:W-:-:S05]  /*0860*/  IMAD.U32 R7, R7, 0x10000, RZ ;  /* 0x0001000007077824 */ /* 0x000fca00078e00ff */
[----:B------:R-:W-:Y:S02]  /*0870*/  LOP3.LUT R33, R7, R11, R33, 0xfe, !PT ;  /* 0x0000000b07217212 */ /* 0x000fe400078efe21 */
[----:B------:R-:W5:Y:S01]  /*0880*/  LDG.E.U16 R7, desc[UR10][R8.64+0x72] ;  /* 0x0000720a08077981 */ /* 0x000f62000c1e1500 */
[----:B------:R-:W-:Y:S01]  /*0890*/  LOP3.LUT R24, R24, R5, R43, 0xfe, !PT ;  /* 0x0000000518187212 */ /* 0x000fe200078efe2b */
[----:B------:R-:W-:Y:S02]  /*08a0*/  IMAD.WIDE.U32 R4, R40, 0x10000, RZ ;  /* 0x0001000028047825 */ /* 0x000fe400078e00ff */
[----:B------:R-:W5:Y:S01]  /*08b0*/  LDG.E.U16 R40, desc[UR6][R8.64+0x52] ;  /* 0x0000520608287981 */ /* 0x000f62000c1e1500 */
[----:B------:R-:W-:-:S03]  /*08c0*/  LOP3.LUT R11, R10, R31, RZ, 0xfc, !PT ;  /* 0x0000001f0a0b7212 */ /* 0x000fc600078efcff */
[----:B------:R-:W5:Y:S04]  /*08d0*/  LDG.E.U16 R31, desc[UR20][R8.64+0x12] ;  /* 0x00001214081f7981 */ /* 0x000f68000c1e1500 */
[----:B------:R-:W5:Y:S01]  /*08e0*/  LDG.E.U16 R10, desc[UR8][R8.64+0x74] ;  /* 0x00007408080a7981 */ /* 0x000f62000c1e1500 */
[----:B------:R-:W-:-:S05]  /*08f0*/  IMAD.U32 R32, R32, 0x10000, RZ ;  /* 0x0001000020207824 */ /* 0x000fca00078e00ff */
[----:B------:R-:W-:Y:S02]  /*0900*/  LOP3.LUT R39, R32, R5, R39, 0xfe, !PT ;  /* 0x0000000520277212 */ /* 0x000fe400078efe27 */
[----:B------:R-:W-:Y:S01]  /*0910*/  LOP3.LUT R3, R4, R3, RZ, 0xfc, !PT ;  /* 0x0000000304037212 */ /* 0x000fe200078efcff */
[----:B------:R-:W5:Y:S01]  /*0920*/  LDG.E.U16 R32, desc[UR4][R8.64+0x54] ;  /* 0x0000540408207981 */ /* 0x000f62000c1e1500 */
[----:B------:R-:W-:Y:S01]  /*0930*/  IMAD.WIDE.U32 R4, R28, 0x10000, RZ ;  /* 0x000100001c047825 */ /* 0x000fe200078e00ff */
[----:B------:R-:W0:Y:S02]  /*0940*/  LDCU.64 UR4, c[0x0][0x358] ;  /* 0x00006b00ff0477ac */ /* 0x000e240008000a00 */
[----:B------:R-:W5:Y:S01]  /*0950*/  LDG.E.U16 R28, desc[UR26][R8.64+0x34] ;  /* 0x0000341a081c7981 */ /* 0x000f62000c1e1500 */
[----:B------:R-:W-:-:S05]  /*0960*/  IMAD.U32 R15, R15, 0x10000, RZ ;  /* 0x000100000f0f7824 */ /* 0x000fca00078e00ff */
[----:B------:R-:W-:Y:S02]  /*0970*/  LOP3.LUT R30, R15, R5, R30, 0xfe, !PT ;  /* 0x000000050f1e7212 */ /* 0x000fe400078efe1e */
[----:B------:R-:W-:Y:S01]  /*0980*/  LOP3.LUT R23, R4, R23, RZ, 0xfc, !PT ;  /* 0x0000001704177212 */ /* 0x000fe200078efcff */
[----:B------:R-:W-:-:S04]  /*0990*/  IMAD.WIDE.U32 R4, R35, 0x10000, RZ ;  /* 0x0001000023047825 */ /* 0x000fc800078e00ff */
[----:B------:R-:W-:Y:S02]  /*09a0*/  IMAD.U32 R25, R25, 0x10000, RZ ;  /* 0x0001000019197824 */ /* 0x000fe400078e00ff */
[----:B------:R-:W-:-:S04]  /*09b0*/  IMAD.WIDE.U32 R14, R14, 0x10000, RZ ;  /* 0x000100000e0e7825 */ /* 0x000fc800078e00ff */
[----:B------:R-:W-:Y:S01]  /*09c0*/  IMAD.U32 R37, R37, 0x10000, RZ ;  /* 0x0001000025257824 */ /* 0x000fe200078e00ff */
[----:B------:R-:W-:Y:S02]  /*09d0*/  LOP3.LUT R29, R4, R29, RZ, 0xfc, !PT ;  /* 0x0000001d041d7212 */ /* 0x000fe400078efcff */
[----:B------:R-:W-:Y:S02]  /*09e0*/  LOP3.LUT R27, R25, R5, R27, 0xfe, !PT ;  /* 0x00000005191b7212 */ /* 0x000fe400078efe1b */
[----:B------:R-:W5:Y:S01]  /*09f0*/  LDG.E.U16 R25, desc[UR24][R8.64+0x14] ;  /* 0x0000141808197981 */ /* 0x000f62000c1e1500 */
[----:B------:R-:W-:-:S03]  /*0a00*/  LOP3.LUT R13, R37, R15, R13, 0xfe, !PT ;  /* 0x0000000f250d7212 */ /* 0x000fc600078efe0d */
[----:B------:R-:W5:Y:S01]  /*0a10*/  LDG.E.U16 R15, desc[UR34][R8.64+0x76] ;  /* 0x00007622080f7981 */ /* 0x000f62000c1e1500 */
[----:B------:R-:W-:-:S03]  /*0a20*/  IMAD.WIDE.U32 R4, R19, 0x10000, RZ ;  /* 0x0001000013047825 */ /* 0x000fc600078e00ff */
[----:B------:R-:W5:Y:S01]  /*0a30*/  LDG.E.U16 R19, desc[UR30][R8.64+0x36] ;  /* 0x0000361e08137981 */ /* 0x000f62000c1e1500 */
[----:B------:R-:W-:-:S03]  /*0a40*/  IMAD.U32 R35, R18, 0x10000, RZ ;  /* 0x0001000012237824 */ /* 0x000fc600078e00ff */
[----:B------:R-:W5:Y:S01]  /*0a50*/  LDG.E.U16 R18, desc[UR42][R8.64+0x58] ;  /* 0x0000582a08127981 */ /* 0x000f62000c1e1500 */
[----:B------:R-:W-:-:S03]  /*0a60*/  LOP3.LUT R4, R4, R6, RZ, 0xfc, !PT ;  /* 0x0000000604047212 */ /* 0x000fc600078efcff */
[----:B------:R-:W5:Y:S01]  /*0a70*/  LDG.E.U16 R6, desc[UR32][R8.64+0x56] ;  /* 0x0000562008067981 */ /* 0x000f62000c1e1500 */
[----:B------:R-:W-:-:S03]  /*0a80*/  LOP3.LUT R5, R35, R5, R0, 0xfe, !PT ;  /* 0x0000000523057212 */ /* 0x000fc600078efe00 */
[----:B0-----:R-:W5:Y:S01]  /*0a90*/  LDG.E.U16 R0, desc[UR4][R8.64+0x78] ;  /* 0x0000780408007981 */ /* 0x001f62000c1e1500 */
[----:B------:R-:W-:-:S03]  /*0aa0*/  IMAD.U32 R37, R16, 0x10000, RZ ;  /* 0x0001000010257824 */ /* 0x000fc600078e00ff */
[----:B------:R-:W5:Y:S01]  /*0ab0*/  LDG.E.U16 R35, desc[UR28][R8.64+0x16] ;  /* 0x0000161c08237981 */ /* 0x000f62000c1e1500 */
[----:B------:R-:W-:-:S05]  /*0ac0*/  IMAD.WIDE.U32 R16, R17, 0x10000, RZ ;  /* 0x0001000011107825 */ /* 0x000fca00078e00ff */
[----:B------:R-:W-:Y:S02]  /*0ad0*/  LOP3.LUT R12, R37, R17, R12, 0xfe, !PT ;  /* 0x00000011250c7212 */ /* 0x000fe400078efe0c */
[----:B------:R-:W-:Y:S02]  /*0ae0*/  LOP3.LUT R22, R16, R22, RZ, 0xfc, !PT ;  /* 0x0000001610167212 */ /* 0x000fe400078efcff */
[----:B------:R-:W0:Y:S01]  /*0af0*/  LDC.64 R16, c[0x0][0x390] ;  /* 0x0000e400ff107b82 */ /* 0x000e220000000a00 */
[----:B------:R-:W-:Y:S02]  /*0b00*/  LOP3.LUT R14, R14, R26, RZ, 0xfc, !PT ;  /* 0x0000001a0e0e7212 */ /* 0x000fe400078efcff */
[----:B------:R-:W5:Y:S01]  /*0b10*/  LDG.E.U16 R26, desc[UR40][R8.64+0x38] ;  /* 0x00003828081a7981 */ /* 0x000f62000c1e1500 */
[----:B--2---:R-:W-:Y:S02]  /*0b20*/  IMAD.U32 R37, R20, 0x10000, RZ ;  /* 0x0001000014257824 */ /* 0x004fe400078e00ff */
[----:B------:R-:W-:-:S05]  /*0b30*/  IMAD.WIDE.U32 R20, R21, 0x10000, RZ ;  /* 0x0001000015147825 */ /* 0x000fca00078e00ff */
[----:B---3--:R-:W-:Y:S01]  /*0b40*/  LOP3.LUT R41, R37, R21, R41, 0xfe, !PT ;  /* 0x0000001525297212 */ /* 0x008fe200078efe29 */
[----:B------:R-:W-:Y:S01]  /*0b50*/  IMAD.SHL.U32 R21, R2, 0x40, RZ ;  /* 0x0000004002157824 */ /* 0x000fe200078e00ff */
[----:B------:R-:W-:Y:S01]  /*0b60*/  LOP3.LUT R38, R20, R38, RZ, 0xfc, !PT ;  /* 0x0000002614267212 */ /* 0x000fe200078efcff */
[----:B------:R-:W2:Y:S02]  /*0b70*/  LDG.E.U16 R37, desc[UR4][R8.64+0x1a] ;  /* 0x00001a0408257981 */ /* 0x000ea4000c1e1500 */
[----:B0-----:R-:W-:-:S04]  /*0b80*/  IMAD.WIDE R16, R21, 0x2, R16 ;  /* 0x0000000215107825 */ /* 0x001fc800078e0210 */
[----:B----4-:R-:W-:Y:S02]  /*0b90*/  IMAD.WIDE.U32 R20, R36, 0x10000, RZ ;  /* 0x0001000024147825 */ /* 0x010fe400078e00ff */
[----:B------:R-:W3:Y:S02]  /*0ba0*/  LDG.E.U16 R36, desc[UR4][R16.64+0x5a] ;  /* 0x00005a0410247981 */ /* 0x000ee4000c1e1500 */
[----:B-----5:R-:W-:Y:S02]  /*0bb0*/  IMAD.U32 R43, R7, 0x10000, RZ ;  /* 0x00010000072b7824 */ /* 0x020fe400078e00ff */
[----:B------:R0:W4:Y:S03]  /*0bc0*/  LDG.E.U16 R7, desc[UR38][R8.64+0x18] ;  /* 0x0000182608077981 */ /* 0x000126000c1e1500 */
[----:B------:R-:W-:Y:S02]  /*0bd0*/  LOP3.LUT R40, R43, R21, R40, 0xfe, !PT ;  /* 0x000000152b287212 */ /* 0x000fe400078efe28 */
[----:B------:R-:W5:Y:S01]  /*0be0*/  LDG.E.U16 R21, desc[UR4][R16.64+0x3a] ;  /* 0x00003a0410157981 */ /* 0x000f62000c1e1500 */
[----:B------:R-:W-:Y:S01]  /*0bf0*/  LOP3.LUT R20, R20, R31, RZ, 0xfc, !PT ;  /* 0x0000001f14147212 */ /* 0x000fe200078efcff */
[----:B------:R-:W-:-:S02]  /*0c00*/  IMAD.U32 R31, R10, 0x10000, RZ ;  /* 0x000100000a1f7824 */ /* 0x000fc400078e00ff */
[----:B------:R-:W2:Y:S01]  /*0c10*/  LDG.E.U16 R10, desc[UR4][R16.64+0x7a] ;  /* 0x00007a04100a7981 */ /* 0x000ea2000c1e1500 */
[----:B0-----:R-:W-:-:S03]  /*0c20*/  IMAD.WIDE.U32 R8, R28, 0x10000, RZ ;  /* 0x000100001c087825 */ /* 0x001fc600078e00ff */
[----:B------:R-:W4:Y:S02]  /*0c30*/  LDG.E.U16 R28, desc[UR4][R16.64+0x3c] ;  /* 0x00003c04101c7981 */ /* 0x000f24000c1e1500 */
[----:B------:R-:W-:Y:S02]  /*0c40*/  LOP3.LUT R32, R31, R9, R32, 0xfe, !PT ;  /* 0x000000091f207212 */ /* 0x000fe400078efe20 */
[----:B------:R-:W4:Y:S01]  /*0c50*/  LDG.E.U16 R31, desc[UR4][R16.64+0x7e] ;  /* 0x00007e04101f7981 */ /* 0x000f22000c1e1500 */
[----:B------:R-:W-:Y:S01]  /*0c60*/  LOP3.LUT R25, R8, R25, RZ, 0xfc, !PT ;  /* 0x0000001908197212 */ /* 0x000fe200078efcff */
[----:B------:R-:W-:Y:S02]  /*0c70*/  IMAD.U32 R15, R15, 0x10000, RZ ;  /* 0x000100000f0f7824 */ /* 0x000fe400078e00ff */
[----:B------:R-:W-:Y:S02]  /*0c80*/  IMAD.WIDE.U32 R8, R19, 0x10000, RZ ;  /* 0x0001000013087825 */ /* 0x000fe400078e00ff */
[----:B------:R-:W4:Y:S03]  /*0c90*/  LDG.E.U16 R19, desc[UR4][R16.64+0x1c] ;  /* 0x00001c0410137981 */ /* 0x000f26000c1e1500 */
[----:B------:R-:W-:-:S02]  /*0ca0*/  LOP3.LUT R6, R15, R9, R6, 0xfe, !PT ;  /* 0x000000090f067212 */ /* 0x000fc400078efe06 */
[----:B------:R-:W4:Y:S01]  /*0cb0*/  LDG.E.U16 R15, desc[UR4][R16.64+0x5c] ;  /* 0x00005c04100f7981 */ /* 0x000f22000c1e1500 */
[----:B------:R-:W-:-:S03]  /*0cc0*/  IMAD.U32 R9, R0, 0x10000, RZ ;  /* 0x0001000000097824 */ /* 0x000fc600078e00ff */
[----:B------:R-:W4:Y:S01]  /*0cd0*/  LDG.E.U16 R0, desc[UR4][R16.64+0x7c] ;  /* 0x00007c0410007981 */ /* 0x000f22000c1e1500 */
[----:B------:R-:W-:Y:S01]  /*0ce0*/  LOP3.LUT R35, R8, R35, RZ, 0xfc, !PT ;  /* 0x0000002308237212 */ /* 0x000fe200078efcff */
[----:B------:R-:W-:-:S05]  /*0cf0*/  IMAD.HI.U32 R8, R26, 0x10000, RZ ;  /* 0x000100001a087827 */ /* 0x000fca00078e00ff */
[----:B------:R-:W-:Y:S02]  /*0d00*/  LOP3.LUT R18, R9, R8, R18, 0xfe, !PT ;  /* 0x0000000809127212 */ /* 0x000fe400078efe12 */
[----:B------:R-:W-:-:S04]  /*0d10*/  SHF.R.U64 R43, R34, 0x8, R24 ;  /* 0x00000008222b7819 */ /* 0x000fc80000001218 */
[----:B------:R-:W-:-:S04]  /*0d20*/  LOP3.LUT R43, R43, R38, RZ, 0x3c, !PT ;  /* 0x000000262b2b7212 */ /* 0x000fc800078e3cff */
[----:B------:R-:W-:Y:S01]  /*0d30*/  LOP3.LUT R38, R38, 0xff00ff, R43, 0x78, !PT ;  /* 0x00ff00ff26267812 */ /* 0x000fe200078e782b */
[----:B-----5:R-:W-:-:S04]  /*0d40*/  IMAD.WIDE.U32 R8, R21, 0x10000, RZ ;  /* 0x0001000015087825 */ /* 0x020fc800078e00ff */
[----:B--2---:R-:W-:Y:S02]  /*0d50*/  IMAD.U32 R21, R10, 0x10000, RZ ;  /* 0x000100000a157824 */ /* 0x004fe400078e00ff */
[----:B------:R-:W2:Y:S03]  /*0d60*/  LDG.E.U16 R10, desc[UR4][R16.64+0x3e] ;  /* 0x00003e04100a7981 */ /* 0x000ea6000c1e1500 */
[----:B---3--:R-:W-:Y:S02]  /*0d70*/  LOP3.LUT R36, R21, R9, R36, 0xfe, !PT ;  /* 0x0000000915247212 */ /* 0x008fe400078efe24 */
[----:B------:R-:W3:Y:S04]  /*0d80*/  LDG.E.U16 R21, desc[UR4][R16.64+0x5e] ;  /* 0x00005e0410157981 */ /* 0x000ee8000c1e1500 */
[----:B------:R0:W5:Y:S01]  /*0d90*/  LDG.E.U16 R17, desc[UR4][R16.64+0x1e] ;  /* 0x00001e0410117981 */ /* 0x000162000c1e1500 */
[----:B------:R-:W-:-:S02]  /*0da0*/  LOP3.LUT R37, R8, R37, RZ, 0xfc, !PT ;  /* 0x0000002508257212 */ /* 0x000fc400078efcff */
[----:B------:R-:W-:Y:S01]  /*0db0*/  SHF.R.U32.HI R8, RZ, 0x8, R24 ;  /* 0x00000008ff087819 */ /* 0x000fe20000011618 */
[----:B------:R-:W-:-:S03]  /*0dc0*/  IMAD.SHL.U32 R9, R43, 0x100, RZ ;  /* 0x000001002b097824 */ /* 0x000fc600078e00ff */
[----:B------:R-:W-:Y:S02]  /*0dd0*/  LOP3.LUT R8, R8, R41, RZ, 0x3c, !PT ;  /* 0x0000002908087212 */ /* 0x000fe400078e3cff */
[----:B------:R-:W-:Y:S02]  /*0de0*/  LOP3.LUT R34, R34, 0xff00ff00, R9, 0x78, !PT ;  /* 0xff00ff0022227812 */ /* 0x000fe400078e7809 */
[--C-:B------:R-:W-:Y:S02]  /*0df0*/  LOP3.LUT R9, R41, 0xff00ff, R8.reuse, 0x78, !PT ;  /* 0x00ff00ff29097812 */ /* 0x100fe400078e7808 */
[----:B------:R-:W-:Y:S02]  /*0e00*/  SHF.R.U64 R41, R3, 0x8, R39 ;  /* 0x0000000803297819 */ /* 0x000fe40000001227 */
[----:B------:R-:W-:Y:S02]  /*0e10*/  SHF.L.U64.HI R43, R43, 0x8, R8 ;  /* 0x000000082b2b7819 */ /* 0x000fe40000010208 */
[----:B------:R-:W-:-:S02]  /*0e20*/  LOP3.LUT R41, R41, R20, RZ, 0x3c, !PT ;  /* 0x0000001429297212 */ /* 0x000fc400078e3cff */
[----:B------:R-:W-:-:S03]  /*0e30*/  LOP3.LUT R24, R24, 0xff00ff00, R43, 0x78, !PT ;  /* 0xff00ff0018187812 */ /* 0x000fc600078e782b */
[----:B------:R-:W-:Y:S01]  /*0e40*/  IMAD.SHL.U32 R8, R41, 0x100, RZ ;  /* 0x0000010029087824 */ /* 0x000fe200078e00ff */
[----:B------:R-:W-:-:S04]  /*0e50*/  SHF.R.U32.HI R43, RZ, 0x8, R39 ;  /* 0x00000008ff2b7819 */ /* 0x000fc80000011627 */
[----:B------:R-:W-:Y:S02]  /*0e60*/  LOP3.LUT R3, R3, 0xff00ff00, R8, 0x78, !PT ;  /* 0xff00ff0003037812 */ /* 0x000fe400078e7808 */
[----:B------:R-:W-:-:S04]  /*0e70*/  LOP3.LUT R8, R43, R40, RZ, 0x3c, !PT ;  /* 0x000000282b087212 */ /* 0x000fc800078e3cff */
[--C-:B0-----:R-:W-:Y:S02]  /*0e80*/  LOP3.LUT R16, R40, 0xff00ff, R8.reuse, 0x78, !PT ;  /* 0x00ff00ff28107812 */ /* 0x101fe400078e7808 */
[--C-:B------:R-:W-:Y:S02]  /*0e90*/  SHF.R.U64 R40, R11, 0x8, R33.reuse ;  /* 0x000000080b287819 */ /* 0x100fe40000001221 */
[----:B------:R-:W-:Y:S02]  /*0ea0*/  SHF.L.U64.HI R8, R41, 0x8, R8 ;  /* 0x0000000829087819 */ /* 0x000fe40000010208 */
[----:B------:R-:W-:Y:S02]  /*0eb0*/  LOP3.LUT R40, R40, R25, RZ, 0x3c, !PT ;  /* 0x0000001928287212 */ /* 0x000fe400078e3cff */
[----:B------:R-:W-:Y:S02]  /*0ec0*/  LOP3.LUT R8, R39, 0xff00ff00, R8, 0x78, !PT ;  /* 0xff00ff0027087812 */ /* 0x000fe400078e7808 */
[----:B------:R-:W-:Y:S01]  /*0ed0*/  SHF.R.U32.HI R39, RZ, 0x8, R33 ;  /* 0x00000008ff277819 */ /* 0x000fe20000011621 */
[----:B------:R-:W-:-:S03]  /*0ee0*/  IMAD.SHL.U32 R42, R40, 0x100, RZ ;  /* 0x00000100282a7824 */ /* 0x000fc600078e00ff */
[----:B------:R-:W-:Y:S02]  /*0ef0*/  LOP3.LUT R39, R39, R32, RZ, 0x3c, !PT ;  /* 0x0000002027277212 */ /* 0x000fe400078e3cff */
[----:B------:R-:W-:Y:S02]  /*0f00*/  LOP3.LUT R11, R11, 0xff00ff00, R42, 0x78, !PT ;  /* 0xff00ff000b0b7812 */ /* 0x000fe400078e782a */
[----:B------:R-:W-:Y:S02]  /*0f10*/  LOP3.LUT R25, R25, 0xff00ff, R40, 0x78, !PT ;  /* 0x00ff00ff19197812 */ /* 0x000fe400078e7828 */
[----:B------:R-:W-:Y:S02]  /*0f20*/  SHF.L.U64.HI R42, R40, 0x8, R39 ;  /* 0x00000008282a7819 */ /* 0x000fe40000010227 */
[----:B------:R-:W-:-:S04]  /*0f30*/  SHF.R.U64 R40, R23, 0x8, R30 ;  /* 0x0000000817287819 */ /* 0x000fc8000000121e */
[----:B------:R-:W-:Y:S02]  /*0f40*/  LOP3.LUT R40, R40, R35, RZ, 0x3c, !PT ;  /* 0x0000002328287212 */ /* 0x000fe400078e3cff */
[----:B------:R-:W-:-:S03]  /*0f50*/  LOP3.LUT R33, R33, 0xff00ff00, R42, 0x78, !PT ;  /* 0xff00ff0021217812 */ /* 0x000fc600078e782a */
[----:B------:R-:W-:Y:S01]  /*0f60*/  IMAD.SHL.U32 R42, R40, 0x100, RZ ;  /* 0x00000100282a7824 */ /* 0x000fe200078e00ff */
[----:B------:R-:W-:Y:S02]  /*0f70*/  LOP3.LUT R32, R32, 0xff00ff, R39, 0x78, !PT ;  /* 0x00ff00ff20207812 */ /* 0x000fe400078e7827 */
[----:B------:R-:W-:Y:S02]  /*0f80*/  SHF.R.U32.HI R39, RZ, 0x8, R30 ;  /* 0x00000008ff277819 */ /* 0x000fe4000001161e */
[----:B------:R-:W-:Y:S01]  /*0f90*/  LOP3.LUT R23, R23, 0xff00ff00, R42, 0x78, !PT ;  /* 0xff00ff0017177812 */ /* 0x000fe200078e782a */
[----:B------:R-:W-:Y:S01]  /*0fa0*/  IMAD.U32 R42, R26, 0x10000, RZ ;  /* 0x000100001a2a7824 */ /* 0x000fe200078e00ff */
[----:B------:R-:W-:Y:S02]  /*0fb0*/  LOP3.LUT R26, R35, 0xff00ff, R40, 0x78, !PT ;  /* 0x00ff00ff231a7812 */ /* 0x000fe400078e7828 */
[----:B------:R-:W-:Y:S02]  /*0fc0*/  LOP3.LUT R39, R39, R6, RZ, 0x3c, !PT ;  /* 0x0000000627277212 */ /* 0x000fe400078e3cff */
[----:B----4-:R-:W-:-:S02]  /*0fd0*/  LOP3.LUT R35, R42, R7, RZ, 0xfc, !PT ;  /* 0x000000072a237212 */ /* 0x010fc400078efcff */
[----:B------:R-:W-:Y:S02]  /*0fe0*/  SHF.R.U64 R42, R14, 0x8, R13 ;  /* 0x000000080e2a7819 */ /* 0x000fe4000000120d */
[----:B------:R-:W-:Y:S02]  /*0ff0*/  LOP3.LUT R20, R20, 0xff00ff, R41, 0x78, !PT ;  /* 0x00ff00ff14147812 */ /* 0x000fe400078e7829 */
[----:B------:R-:W-:Y:S02]  /*1000*/  SHF.R.U32.HI R41, RZ, 0x8, R13 ;  /* 0x00000008ff297819 */ /* 0x000fe4000001160d */
[--C-:B------:R-:W-:Y:S02]  /*1010*/  LOP3.LUT R6, R6, 0xff00ff, R39.reuse, 0x78, !PT ;  /* 0x00ff00ff06067812 */ /* 0x100fe400078e7827 */
[----:B------:R-:W-:Y:S02]  /*1020*/  SHF.L.U64.HI R39, R40, 0x8, R39 ;  /* 0x0000000828277819 */ /* 0x000fe40000010227 */
[----:B------:R-:W-:-:S02]  /*1030*/  LOP3.LUT R42, R42, R35, RZ, 0x3c, !PT ;  /* 0x000000232a2a7212 */ /* 0x000fc400078e3cff */
[----:B------:R-:W-:Y:S02]  /*1040*/  LOP3.LUT R41, R41, R18, RZ, 0x3c, !PT ;  /* 0x0000001229297212 */ /* 0x000fe400078e3cff */
[----:B------:R-:W-:Y:S01]  /*1050*/  LOP3.LUT R7, R30, 0xff00ff00, R39, 0x78, !PT ;  /* 0xff00ff001e077812 */ /* 0x000fe200078e7827 */
[----:B------:R-:W-:Y:S01]  /*1060*/  IMAD.SHL.U32 R39, R42, 0x100, RZ ;  /* 0x000001002a277824 */ /* 0x000fe200078e00ff */
[----:B------:R-:W-:Y:S02]  /*1070*/  LOP3.LUT R40, R18, 0xff00ff, R41, 0x78, !PT ;  /* 0x00ff00ff12287812 */ /* 0x000fe400078e7829 */
[----:B------:R-:W-:Y:S02]  /*1080*/  LOP3.LUT R35, R35, 0xff00ff, R42, 0x78, !PT ;  /* 0x00ff00ff23237812 */ /* 0x000fe400078e782a */
[----:B------:R-:W-:Y:S02]  /*1090*/  SHF.R.U64 R18, R38, 0x4, R9 ;  /* 0x0000000426127819 */ /* 0x000fe40000001209 */
[----:B------:R-:W-:-:S02]  /*10a0*/  LOP3.LUT R30, R14, 0xff00ff00, R39, 0x78, !PT ;  /* 0xff00ff000e1e7812 */ /* 0x000fc400078e7827 */
[----:B------:R-:W-:Y:S02]  /*10b0*/  SHF.L.U64.HI R14, R42, 0x8, R41 ;  /* 0x000000082a0e7819 */ /* 0x000fe40000010229 */
[----:B------:R-:W-:Y:S02]  /*10c0*/  LOP3.LUT R18, R18, R35, RZ, 0x3c, !PT ;  /* 0x0000002312127212 */ /* 0x000fe400078e3cff */
[----:B------:R-:W-:Y:S02]  /*10d0*/  SHF.R.U32.HI R43, RZ, 0x4, R9 ;  /* 0x00000004ff2b7819 */ /* 0x000fe40000011609 */
[----:B------:R-:W-:Y:S01]  /*10e0*/  LOP3.LUT R39, R13, 0xff00ff00, R14, 0x78, !PT ;  /* 0xff00ff000d277812 */ /* 0x000fe200078e780e */
[----:B------:R-:W-:Y:S01]  /*10f0*/  IMAD.SHL.U32 R13, R18, 0x10, RZ ;  /* 0x00000010120d7824 */ /* 0x000fe200078e00ff */
[----:B------:R-:W-:Y:S02]  /*1100*/  LOP3.LUT R43, R43, R40, RZ, 0x3c, !PT ;  /* 0x000000282b2b7212 */ /* 0x000fe400078e3cff */
[----:B------:R-:W-:-:S02]  /*1110*/  SHF.R.U64 R41, R34, 0x4, R24 ;  /* 0x0000000422297819 */ /* 0x000fc40000001218 */
[----:B------:R-:W-:Y:S02]  /*1120*/  LOP3.LUT R14, R38, 0xf0f0f0f0, R13, 0x78, !PT ;  /* 0xf0f0f0f0260e7812 */ /* 0x000fe400078e780d */
[----:B------:R-:W-:Y:S02]  /*1130*/  LOP3.LUT R13, R40, 0xf0f0f0f, R43, 0x78, !PT ;  /* 0x0f0f0f0f280d7812 */ /* 0x000fe400078e782b */
[----:B------:R-:W-:Y:S02]  /*1140*/  SHF.R.U32.HI R40, RZ, 0x4, R24 ;  /* 0x00000004ff287819 */ /* 0x000fe40000011618 */
[----:B------:R-:W-:Y:S02]  /*1150*/  LOP3.LUT R41, R41, R30, RZ, 0x3c, !PT ;  /* 0x0000001e29297212 */ /* 0x000fe400078e3cff */
[----:B------:R-:W-:Y:S02]  /*1160*/  LOP3.LUT R40, R40, R39, RZ, 0x3c, !PT ;  /* 0x0000002728287212 */ /* 0x000fe400078e3cff */
[----:B------:R-:W-:-:S02]  /*1170*/  LOP3.LUT R35, R35, 0xf0f0f0f, R18, 0x78, !PT ;  /* 0x0f0f0f0f23237812 */ /* 0x000fc400078e7812 */
[----:B------:R-:W-:Y:S01]  /*1180*/  SHF.L.U64.HI R38, R18, 0x4, R43 ;  /* 0x0000000412267819 */ /* 0x000fe2000001022b */
[----:B------:R-:W-:Y:S01]  /*1190*/  IMAD.SHL.U32 R43, R41, 0x10, RZ ;  /* 0x00000010292b7824 */ /* 0x000fe200078e00ff */
[----:B------:R-:W-:Y:S02]  /*11a0*/  LOP3.LUT R18, R30, 0xf0f0f0f, R41, 0x78, !PT ;  /* 0x0f0f0f0f1e127812 */ /* 0x000fe400078e7829 */
[--C-:B------:R-:W-:Y:S02]  /*11b0*/  LOP3.LUT R30, R39, 0xf0f0f0f, R40.reuse, 0x78, !PT ;  /* 0x0f0f0f0f271e7812 */ /* 0x100fe400078e7828 */
[----:B------:R-:W-:Y:S02]  /*11c0*/  SHF.L.U64.HI R41, R41, 0x4, R40 ;  /* 0x0000000429297819 */ /* 0x000fe40000010228 */
        /* <DEDUP_REMOVED lines=8> */
[--C-:B------:R-:W-:Y:S02]  /*1250*/  SHF.L.U64.HI R40, R40, 0x8, R29.reuse ;  /* 0x0000000828287819 */ /* 0x100fe4000001021d */
[----:B------:R-:W-:Y:S02]  /*1260*/  LOP3.LUT R37, R36, 0xff00ff, R29, 0x78, !PT ;  /* 0x00ff00ff24257812 */ /* 0x000fe400078e781d */
[----:B------:R-:W-:Y:S02]  /*1270*/  LOP3.LUT R36, R27, 0xff00ff00, R40, 0x78, !PT ;  /* 0xff00ff001b247812 */ /* 0x000fe400078e7828 */
[----:B------:R-:W-:Y:S01]  /*1280*/  SHF.R.U64 R40, R20, 0x4, R16 ;  /* 0x0000000414287819 */ /* 0x000fe20000001210 */
[----:B------:R-:W-:Y:S01]  /*1290*/  IMAD.WIDE.U32 R28, R28, 0x10000, RZ ;  /* 0x000100001c1c7825 */ /* 0x000fe200078e00ff */
[----:B------:R-:W-:-:S03]  /*12a0*/  LOP3.LUT R24, R24, 0xf0f0f0f0, R41, 0x78, !PT ;  /* 0xf0f0f0f018187812 */ /* 0x000fc600078e7829 */
[----:B------:R-:W-:Y:S01]  /*12b0*/  IMAD.U32 R0, R0, 0x10000, RZ ;  /* 0x0001000000007824 */ /* 0x000fe200078e00ff */
[----:B------:R-:W-:Y:S02]  /*12c0*/  LOP3.LUT R40, R40, R39, RZ, 0x3c, !PT ;  /* 0x0000002728287212 */ /* 0x000fe400078e3cff */
[----:B------:R-:W-:Y:S02]  /*12d0*/  SHF.R.U64 R41, R3, 0x4, R8 ;  /* 0x0000000403297819 */ /* 0x000fe40000001208 */
[----:B------:R-:W-:Y:S01]  /*12e0*/  LOP3.LUT R29, R0, R29, R15, 0xfe, !PT ;  /* 0x0000001d001d7212 */ /* 0x000fe200078efe0f */
[----:B------:R-:W-:Y:S01]  /*12f0*/  IMAD.SHL.U32 R15, R40, 0x10, RZ ;  /* 0x00000010280f7824 */ /* 0x000fe200078e00ff */
[----:B------:R-:W-:Y:S02]  /*1300*/  SHF.R.U32.HI R0, RZ, 0x4, R16 ;  /* 0x00000004ff007819 */ /* 0x000fe40000011610 */
[----:B------:R-:W-:Y:S02]  /*1310*/  LOP3.LUT R41, R41, R38, RZ, 0x3c, !PT ;  /* 0x0000002629297212 */ /* 0x000fe400078e3cff */
[----:B------:R-:W-:-:S02]  /*1320*/  LOP3.LUT R28, R28, R19, RZ, 0xfc, !PT ;  /* 0x000000131c1c7212 */ /* 0x000fc400078efcff */
[----:B------:R-:W-:Y:S02]  /*1330*/  LOP3.LUT R34, R34, 0xf0f0f0f0, R43, 0x78, !PT ;  /* 0xf0f0f0f022227812 */ /* 0x000fe400078e782b */
[----:B------:R-:W-:Y:S02]  /*1340*/  LOP3.LUT R19, R0, R37, RZ, 0x3c, !PT ;  /* 0x0000002500137212 */ /* 0x000fe400078e3cff */
[----:B------:R-:W-:Y:S02]  /*1350*/  LOP3.LUT R27, R39, 0xf0f0f0f, R40, 0x78, !PT ;  /* 0x0f0f0f0f271b7812 */ /* 0x000fe400078e7828 */
[----:B------:R-:W-:Y:S02]  /*1360*/  SHF.R.U32.HI R39, RZ, 0x4, R8 ;  /* 0x00000004ff277819 */ /* 0x000fe40000011608 */
[----:B------:R-:W-:Y:S02]  /*1370*/  SHF.R.U64 R43, R4, 0x8, R5 ;  /* 0x00000008042b7819 */ /* 0x000fe40000001205 */
[----:B------:R-:W-:Y:S01]  /*1380*/  LOP3.LUT R15, R20, 0xf0f0f0f0, R15, 0x78, !PT ;  /* 0xf0f0f0f0140f7812 */ /* 0x000fe200078e780f */
[----:B------:R-:W-:Y:S01]  /*1390*/  IMAD.SHL.U32 R20, R41, 0x10, RZ ;  /* 0x0000001029147824 */ /* 0x000fe200078e00ff */
[----:B------:R-:W-:-:S02]  /*13a0*/  LOP3.LUT R0, R37, 0xf0f0f0f, R19, 0x78, !PT ;  /* 0x0f0f0f0f25007812 */ /* 0x000fc400078e7813 */
[----:B------:R-:W-:Y:S02]  /*13b0*/  SHF.L.U64.HI R37, R40, 0x4, R19 ;  /* 0x0000000428257819 */ /* 0x000fe40000010213 */
[----:B------:R-:W-:Y:S02]  /*13c0*/  LOP3.LUT R39, R39, R36, RZ, 0x3c, !PT ;  /* 0x0000002427277212 */ /* 0x000fe400078e3cff */
[----:B------:R-:W-:Y:S02]  /*13d0*/  LOP3.LUT R43, R43, R28, RZ, 0x3c, !PT ;  /* 0x0000001c2b2b7212 */ /* 0x000fe400078e3cff */
[----:B------:R-:W-:Y:S02]  /*13e0*/  LOP3.LUT R3, R3, 0xf0f0f0f0, R20, 0x78, !PT ;  /* 0xf0f0f0f003037812 */ /* 0x000fe400078e7814 */
[----:B------:R-:W-:Y:S02]  /*13f0*/  LOP3.LUT R19, R38, 0xf0f0f0f, R41, 0x78, !PT ;  /* 0x0f0f0f0f26137812 */ /* 0x000fe400078e7829 */
[----:B------:R-:W-:-:S02]  /*1400*/  SHF.R.U32.HI R40, RZ, 0x8, R5 ;  /* 0x00000008ff287819 */ /* 0x000fc40000011605 */
[--C-:B------:R-:W-:Y:S02]  /*1410*/  LOP3.LUT R20, R36, 0xf0f0f0f, R39.reuse, 0x78, !PT ;  /* 0x0f0f0f0f24147812 */ /* 0x100fe400078e7827 */
[----:B------:R-:W-:Y:S01]  /*1420*/  SHF.L.U64.HI R41, R41, 0x4, R39 ;  /* 0x0000000429297819 */ /* 0x000fe20000010227 */
[----:B------:R-:W-:Y:S01]  /*1430*/  IMAD.SHL.U32 R39, R43, 0x100, RZ ;  /* 0x000001002b277824 */ /* 0x000fe200078e00ff */
[----:B------:R-:W-:Y:S02]  /*1440*/  LOP3.LUT R16, R16, 0xf0f0f0f0, R37, 0x78, !PT ;  /* 0xf0f0f0f010107812 */ /* 0x000fe400078e7825 */
[----:B------:R-:W-:Y:S02]  /*1450*/  LOP3.LUT R36, R28, 0xff00ff, R43, 0x78, !PT ;  /* 0x00ff00ff1c247812 */ /* 0x000fe400078e782b */
[----:B------:R-:W-:Y:S02]  /*1460*/  SHF.R.U64 R37, R25, 0x4, R32 ;  /* 0x0000000419257819 */ /* 0x000fe40000001220 */
[----:B------:R-:W-:-:S02]  /*1470*/  LOP3.LUT R40, R40, R29, RZ, 0x3c, !PT ;  /* 0x0000001d28287212 */ /* 0x000fc400078e3cff */
[----:B------:R-:W-:Y:S02]  /*1480*/  LOP3.LUT R37, R37, R36, RZ, 0x3c, !PT ;  /* 0x0000002425257212 */ /* 0x000fe400078e3cff */
[----:B------:R-:W-:Y:S02]  /*1490*/  LOP3.LUT R38, R4, 0xff00ff00, R39, 0x78, !PT ;  /* 0xff00ff0004267812 */ /* 0x000fe400078e7827 */
[--C-:B------:R-:W-:Y:S01]  /*14a0*/  SHF.L.U64.HI R4, R43, 0x8, R40.reuse ;  /* 0x000000082b047819 */ /* 0x100fe20000010228 */
        /* <DEDUP_REMOVED lines=8> */
[----:B------:R-:W-:Y:S02]  /*1530*/  SHF.R.U32.HI R42, RZ, 0x4, R33 ;  /* 0x00000004ff2a7819 */ /* 0x000fe40000011621 */
[----:B------:R-:W-:Y:S01]  /*1540*/  LOP3.LUT R4, R36, 0xf0f0f0f, R37, 0x78, !PT ;  /* 0x0f0f0f0f24047812 */ /* 0x000fe200078e7825 */
[----:B------:R-:W-:Y:S01]  /*1550*/  IMAD.SHL.U32 R36, R25, 0x10, RZ ;  /* 0x0000001019247824 */ /* 0x000fe200078e00ff */
[----:B------:R-:W-:-:S02]  /*1560*/  LOP3.LUT R5, R39, 0xf0f0f0f, R40, 0x78, !PT ;  /* 0x0f0f0f0f27057812 */ /* 0x000fc400078e7828 */
[----:B------:R-:W-:Y:S02]  /*1570*/  LOP3.LUT R42, R42, R29, RZ, 0x3c, !PT ;  /* 0x0000001d2a2a7212 */ /* 0x000fe400078e3cff */
[----:B------:R-:W-:Y:S02]  /*1580*/  SHF.R.U64 R39, R35, 0x2, R13 ;  /* 0x0000000223277819 */ /* 0x000fe4000000120d */
[----:B------:R-:W-:Y:S02]  /*1590*/  SHF.L.U64.HI R37, R37, 0x4, R40 ;  /* 0x0000000425257819 */ /* 0x000fe40000010228 */
[----:B------:R-:W-:Y:S02]  /*15a0*/  SHF.L.U64.HI R40, R25, 0x4, R42 ;  /* 0x0000000419287819 */ /* 0x000fe4000001022a */
[----:B------:R-:W-:Y:S02]  /*15b0*/  LOP3.LUT R36, R11, 0xf0f0f0f0, R36, 0x78, !PT ;  /* 0xf0f0f0f00b247812 */ /* 0x000fe400078e7824 */
[----:B------:R-:W-:-:S02]  /*15c0*/  LOP3.LUT R39, R39, R4, RZ, 0x3c, !PT ;  /* 0x0000000427277212 */ /* 0x000fc400078e3cff */
[----:B------:R-:W-:Y:S02]  /*15d0*/  LOP3.LUT R11, R29, 0xf0f0f0f, R42, 0x78, !PT ;  /* 0x0f0f0f0f1d0b7812 */ /* 0x000fe400078e782a */
[----:B------:R-:W-:Y:S02]  /*15e0*/  LOP3.LUT R29, R32, 0xf0f0f0f0, R37, 0x78, !PT ;  /* 0xf0f0f0f0201d7812 */ /* 0x000fe400078e7825 */
[----:B------:R-:W-:Y:S01]  /*15f0*/  LOP3.LUT R37, R33, 0xf0f0f0f0, R40, 0x78, !PT ;  /* 0xf0f0f0f021257812 */ /* 0x000fe200078e7828 */
[----:B------:R-:W-:Y:S01]  /*1600*/  IMAD.SHL.U32 R32, R39, 0x4, RZ ;  /* 0x0000000427207824 */ /* 0x000fe200078e00ff */
[----:B------:R-:W-:Y:S02]  /*1610*/  SHF.R.U32.HI R40, RZ, 0x2, R13 ;  /* 0x00000002ff287819 */ /* 0x000fe4000001160d */
[----:B------:R-:W-:Y:S02]  /*1620*/  LOP3.LUT R38, R38, 0xf0f0f0f, R25, 0x78, !PT ;  /* 0x0f0f0f0f26267812 */ /* 0x000fe400078e7819 */
[----:B------:R-:W-:-:S02]  /*1630*/  SHF.R.U64 R33, R18, 0x2, R30 ;  /* 0x0000000212217819 */ /* 0x000fc4000000121e */
[----:B------:R-:W-:Y:S02]  /*1640*/  LOP3.LUT R40, R40, R5, RZ, 0x3c, !PT ;  /* 0x0000000528287212 */ /* 0x000fe400078e3cff */
[----:B------:R-:W-:Y:S02]  /*1650*/  LOP3.LUT R25, R35, 0xcccccccc, R32, 0x78, !PT ;  /* 0xcccccccc23197812 */ /* 0x000fe400078e7820 */
[----:B------:R-:W-:Y:S02]  /*1660*/  LOP3.LUT R35, R33, R38, RZ, 0x3c, !PT ;  /* 0x0000002621237212 */ /* 0x000fe400078e3cff */
[--C-:B------:R-:W-:Y:S02]  /*1670*/  LOP3.LUT R5, R5, 0x33333333, R40.reuse, 0x78, !PT ;  /* 0x3333333305057812 */ /* 0x100fe400078e7828 */
[----:B------:R-:W-:Y:S02]  /*1680*/  LOP3.LUT R4, R4, 0x33333333, R39, 0x78, !PT ;  /* 0x3333333304047812 */ /* 0x000fe400078e7827 */
[----:B------:R-:W-:-:S02]  /*1690*/  SHF.L.U64.HI R40, R39, 0x2, R40 ;  /* 0x0000000227287819 */ /* 0x000fc40000010228 */
[----:B------:R-:W-:Y:S02]  /*16a0*/  SHF.R.U32.HI R42, RZ, 0x2, R30 ;  /* 0x00000002ff2a7819 */ /* 0x000fe4000001161e */
[----:B------:R-:W-:Y:S01]  /*16b0*/  SHF.R.U64 R39, R14, 0x2, R9 ;  /* 0x000000020e277819 */ /* 0x000fe20000001209 */
[----:B------:R-:W-:Y:S01]  /*16c0*/  IMAD.SHL.U32 R33, R35, 0x4, RZ ;  /* 0x0000000423217824 */ /* 0x000fe200078e00ff */
[----:B------:R-:W-:Y:S02]  /*16d0*/  LOP3.LUT R32, R38, 0x33333333, R35, 0x78, !PT ;  /* 0x3333333326207812 */ /* 0x000fe400078e7823 */
[----:B------:R-:W-:Y:S02]  /*16e0*/  LOP3.LUT R42, R42, R11, RZ, 0x3c, !PT ;  /* 0x0000000b2a2a7212 */ /* 0x000fe400078e3cff */
[----:B------:R-:W-:Y:S02]  /*16f0*/  LOP3.LUT R39, R39, R28, RZ, 0x3c, !PT ;  /* 0x0000001c27277212 */ /* 0x000fe400078e3cff */
[----:B------:R-:W-:-:S02]  /*1700*/  SHF.R.U32.HI R38, RZ, 0x2, R9 ;  /* 0x00000002ff267819 */ /* 0x000fc40000011609 */
[----:B------:R-:W-:Y:S02]  /*1710*/  LOP3.LUT R18, R18, 0xcccccccc, R33, 0x78, !PT ;  /* 0xcccccccc12127812 */ /* 0x000fe400078e7821 */
[----:B------:R-:W-:Y:S01]  /*1720*/  LOP3.LUT R33, R11, 0x33333333, R42, 0x78, !PT ;  /* 0x333333330b217812 */ /* 0x000fe200078e782a */
[----:B------:R-:W-:Y:S01]  /*1730*/  IMAD.SHL.U32 R11, R39, 0x4, RZ ;  /* 0x00000004270b7824 */ /* 0x000fe200078e00ff */
[----:B------:R-:W-:Y:S02]  /*1740*/  LOP3.LUT R38, R38, R29, RZ, 0x3c, !PT ;  /* 0x0000001d26267212 */ /* 0x000fe400078e3cff */
[----:B------:R-:W-:Y:S02]  /*1750*/  LOP3.LUT R28, R28, 0x33333333, R39, 0x78, !PT ;  /* 0x333333331c1c7812 */ /* 0x000fe400078e7827 */
[--C-:B------:R-:W-:Y:S02]  /*1760*/  LOP3.LUT R29, R29, 0x33333333, R38.reuse, 0x78, !PT ;  /* 0x333333331d1d7812 */ /* 0x100fe400078e7826 */
[----:B------:R-:W-:-:S02]  /*1770*/  SHF.L.U64.HI R38, R39, 0x2, R38 ;  /* 0x0000000227267819 */ /* 0x000fc40000010226 */
[----:B------:R-:W-:Y:S01]  /*1780*/  LOP3.LUT R14, R14, 0xcccccccc, R11, 0x78, !PT ;  /* 0xcccccccc0e0e7812 */ /* 0x000fe200078e780b */
[----:B--2---:R-:W-:Y:S01]  /*1790*/  IMAD.WIDE.U32 R10, R10, 0x10000, RZ ;  /* 0x000100000a0a7825 */ /* 0x004fe200078e00ff */
[--C-:B------:R-:W-:Y:S02]  /*17a0*/  SHF.R.U64 R39, R34, 0x2, R24.reuse ;  /* 0x0000000222277819 */ /* 0x100fe40000001218 */
[----:B------:R-:W-:Y:S02]  /*17b0*/  LOP3.LUT R8, R8, 0xf0f0f0f0, R41, 0x78, !PT ;  /* 0xf0f0f0f008087812 */ /* 0x000fe400078e7829 */
[----:B------:R-:W-:Y:S02]  /*17c0*/  LOP3.LUT R39, R39, R36, RZ, 0x3c, !PT ;  /* 0x0000002427277212 */ /* 0x000fe400078e3cff */
[----:B-----5:R-:W-:Y:S01]  /*17d0*/  LOP3.LUT R41, R10, R17, RZ, 0xfc, !PT ;  /* 0x000000110a297212 */ /* 0x020fe200078efcff */
[----:B------:R-:W-:Y:S01]  /*17e0*/  IMAD.U32 R31, R31, 0x10000, RZ ;  /* 0x000100001f1f7824 */ /* 0x000fe200078e00ff */
[----:B------:R-:W-:Y:S01]  /*17f0*/  SHF.R.U32.HI R10, RZ, 0x2, R24 ;  /* 0x00000002ff0a7819 */ /* 0x000fe20000011618 */
[----:B------:R-:W-:Y:S01]  /*1800*/  IMAD.SHL.U32 R17, R39, 0x4, RZ ;  /* 0x0000000427117824 */ /* 0x000fe200078e00ff */
[----:B------:R-:W-:-:S02]  /*1810*/  LOP3.LUT R13, R13, 0xcccccccc, R40, 0x78, !PT ;  /* 0xcccccccc0d0d7812 */ /* 0x000fc400078e7828 */
[----:B------:R-:W-:Y:S02]  /*1820*/  SHF.R.U64 R40, R22, 0x8, R12 ;  /* 0x0000000816287819 */ /* 0x000fe4000000120c */
[----:B------:R-:W-:Y:S02]  /*1830*/  LOP3.LUT R10, R10, R37, RZ, 0x3c, !PT ;  /* 0x000000250a0a7212 */ /* 0x000fe400078e3cff */
[----:B------:R-:W-:Y:S02]  /*1840*/  SHF.L.U64.HI R35, R35, 0x2, R42 ;  /* 0x0000000223237819 */ /* 0x000fe4000001022a */
[----:B---3--:R-:W-:Y:S02]  /*1850*/  LOP3.LUT R31, R31, R11, R21, 0xfe, !PT ;  /* 0x0000000b1f1f7212 */ /* 0x008fe400078efe15 */
[----:B------:R-:W-:Y:S02]  /*1860*/  LOP3.LUT R17, R34, 0xcccccccc, R17, 0x78, !PT ;  /* 0xcccccccc22117812 */ /* 0x000fe400078e7811 */
[----:B------:R-:W-:-:S02]  /*1870*/  LOP3.LUT R21, R36, 0x33333333, R39, 0x78, !PT ;  /* 0x3333333324157812 */ /* 0x000fc400078e7827 */
[----:B------:R-:W-:Y:S02]  /*1880*/  LOP3.LUT R34, R40, R41, RZ, 0x3c, !PT ;  /* 0x0000002928227212 */ /* 0x000fe400078e3cff */
[--C-:B------:R-:W-:Y:S02]  /*1890*/  LOP3.LUT R11, R37, 0x33333333, R10.reuse, 0x78, !PT ;  /* 0x33333333250b7812 */ /* 0x100fe400078e780a */
[----:B------:R-:W-:Y:S02]  /*18a0*/  SHF.L.U64.HI R39, R39, 0x2, R10 ;  /* 0x0000000227277819 */ /* 0x000fe4000001020a */
[----:B------:R-:W-:Y:S02]  /*18b0*/  LOP3.LUT R10, R30, 0xcccccccc, R35, 0x78, !PT ;  /* 0xcccccccc1e0a7812 */ /* 0x000fe400078e7823 */
[----:B------:R-:W-:Y:S02]  /*18c0*/  SHF.R.U32.HI R30, RZ, 0x8, R12 ;  /* 0x00000008ff1e7819 */ /* 0x000fe4000001160c */
[----:B------:R-:W-:-:S02]  /*18d0*/  LOP3.LUT R36, R41, 0xff00ff, R34, 0x78, !PT ;  /* 0x00ff00ff29247812 */ /* 0x000fc400078e7822 */
[--C-:B------:R-:W-:Y:S02]  /*18e0*/  SHF.R.U64 R35, R26, 0x4, R6.reuse ;  /* 0x000000041a237819 */ /* 0x100fe40000001206 */
[----:B------:R-:W-:Y:S02]  /*18f0*/  LOP3.LUT R41, R30, R31, RZ, 0x3c, !PT ;  /* 0x0000001f1e297212 */ /* 0x000fe400078e3cff */
[----:B------:R-:W-:Y:S01]  /*1900*/  LOP3.LUT R35, R35, R36, RZ, 0x3c, !PT ;  /* 0x0000002423237212 */ /* 0x000fe200078e3cff */
[C---:B------:R-:W-:Y:S01]  /*1910*/  IMAD.SHL.U32 R37, R34.reuse, 0x100, RZ ;  /* 0x0000010022257824 */ /* 0x040fe200078e00ff */
[--C-:B------:R-:W-:Y:S02]  /*1920*/  LOP3.LUT R31, R31, 0xff00ff, R41.reuse, 0x78, !PT ;  /* 0x00ff00ff1f1f7812 */ /* 0x100fe400078e7829 */
[----:B------:R-:W-:Y:S02]  /*1930*/  SHF.L.U64.HI R41, R34, 0x8, R41 ;  /* 0x0000000822297819 */ /* 0x000fe40000010229 */
[----:B------:R-:W-:Y:S01]  /*1940*/  LOP3.LUT R24, R24, 0xcccccccc, R39, 0x78, !PT ;  /* 0xcccccccc18187812 */ /* 0x000fe200078e7827 */
[----:B------:R-:W-:Y:S01]  /*1950*/  IMAD.SHL.U32 R39, R35, 0x10, RZ ;  /* 0x0000001023277824 */ /* 0x000fe200078e00ff */
[----:B------:R-:W-:-:S02]  /*1960*/  SHF.R.U32.HI R34, RZ, 0x4, R6 ;  /* 0x00000004ff227819 */ /* 0x000fc40000011606 */
[----:B------:R-:W-:Y:S02]  /*1970*/  LOP3.LUT R37, R22, 0xff00ff00, R37, 0x78, !PT ;  /* 0xff00ff0016257812 */ /* 0x000fe400078e7825 */
[----:B------:R-:W-:Y:S02]  /*1980*/  LOP3.LUT R34, R34, R31, RZ, 0x3c, !PT ;  /* 0x0000001f22227212 */ /* 0x000fe400078e3cff */
[----:B------:R-:W-:Y:S02]  /*1990*/  SHF.R.U64 R22, R23, 0x4, R7 ;  /* 0x0000000417167819 */ /* 0x000fe40000001207 */
[----:B------:R-:W-:Y:S02]  /*19a0*/  LOP3.LUT R30, R26, 0xf0f0f0f0, R39, 0x78, !PT ;  /* 0xf0f0f0f01a1e7812 */ /* 0x000fe400078e7827 */
[----:B------:R-:W-:Y:S02]  /*19b0*/  LOP3.LUT R26, R12, 0xff00ff00, R41, 0x78, !PT ;  /* 0xff00ff000c1a7812 */ /* 0x000fe400078e7829 */
[----:B------:R-:W-:-:S02]  /*19c0*/  LOP3.LUT R12, R31, 0xf0f0f0f, R34, 0x78, !PT ;  /* 0x0f0f0f0f1f0c7812 */ /* 0x000fc400078e7822 */
[----:B------:R-:W-:Y:S02]  /*19d0*/  LOP3.LUT R22, R22, R37, RZ, 0x3c, !PT ;  /* 0x0000002516167212 */ /* 0x000fe400078e3cff */
[----:B------:R-:W-:Y:S02]  /*19e0*/  LOP3.LUT R36, R36, 0xf0f0f0f, R35, 0x78, !PT ;  /* 0x0f0f0f0f24247812 */ /* 0x000fe400078e7823 */
[----:B------:R-:W-:Y:S02]  /*19f0*/  SHF.L.U64.HI R31, R35, 0x4, R34 ;  /* 0x00000004231f7819 */ /* 0x000fe40000010222 */
[----:B------:R-:W-:Y:S02]  /*1a00*/  SHF.R.U32.HI R39, RZ, 0x4, R7 ;  /* 0x00000004ff277819 */ /* 0x000fe40000011607 */
[----:B------:R-:W-:Y:S02]  /*1a10*/  SHF.R.U64 R35, R27, 0x2, R0 ;  /* 0x000000021b237819 */ /* 0x000fe40000001200 */
[----:B------:R-:W-:-:S02]  /*1a20*/  LOP3.LUT R34, R37, 0xf0f0f0f, R22, 0x78, !PT ;  /* 0x0f0f0f0f25227812 */ /* 0x000fc400078e7816 */
[----:B------:R-:W-:Y:S02]  /*1a30*/  LOP3.LUT R39, R39, R26, RZ, 0x3c, !PT ;  /* 0x0000001a27277212 */ /* 0x000fe400078e3cff */
[----:B------:R-:W-:Y:S02]  /*1a40*/  SHF.R.U64 R41, R19, 0x2, R20 ;  /* 0x0000000213297819 */ /* 0x000fe40000001214 */
[----:B------:R-:W-:Y:S02]  /*1a50*/  LOP3.LUT R37, R35, R36, RZ, 0x3c, !PT ;  /* 0x0000002423257212 */ /* 0x000fe400078e3cff */
[----:B------:R-:W-:Y:S01]  /*1a60*/  LOP3.LUT R9, R9, 0xcccccccc, R38, 0x78, !PT ;  /* 0xcccccccc09097812 */ /* 0x000fe200078e7826 */
[----:B------:R-:W-:Y:S01]  /*1a70*/  IMAD.SHL.U32 R38, R22, 0x10, RZ ;  /* 0x0000001016267824 */ /* 0x000fe200078e00ff */
[----:B------:R-:W-:Y:S01]  /*1a80*/  LOP3.LUT R35, R26, 0xf0f0f0f, R39, 0x78, !PT ;  /* 0x0f0f0f0f1a237812 */ /* 0x000fe200078e7827 */
[----:B------:R-:W-:Y:S01]  /*1a90*/  IMAD.SHL.U32 R26, R37, 0x4, RZ ;  /* 0x00000004251a7824 */ /* 0x000fe200078e00ff */
[----:B------:R-:W-:-:S02]  /*1aa0*/  LOP3.LUT R41, R41, R34, RZ, 0x3c, !PT ;  /* 0x0000002229297212 */ /* 0x000fc400078e3cff */
[----:B------:R-:W-:Y:S02]  /*1ab0*/  LOP3.LUT R23, R23, 0xf0f0f0f0, R38, 0x78, !PT ;  /* 0xf0f0f0f017177812 */ /* 0x000fe400078e7826 */
[----:B------:R-:W-:Y:S01]  /*1ac0*/  SHF.L.U64.HI R38, R22, 0x4, R39 ;  /* 0x0000000416267819 */ /* 0x000fe20000010227 */
[----:B------:R-:W-:Y:S01]  /*1ad0*/  IMAD.SHL.U32 R22, R41, 0x4, RZ ;  /* 0x0000000429167824 */ /* 0x000fe200078e00ff */
[----:B------:R-:W-:Y:S02]  /*1ae0*/  LOP3.LUT R26, R27, 0xcccccccc, R26, 0x78, !PT ;  /* 0xcccccccc1b1a7812 */ /* 0x000fe400078e781a */
[----:B------:R-:W-:Y:S02]  /*1af0*/  SHF.R.U32.HI R27, RZ, 0x2, R0 ;  /* 0x00000002ff1b7819 */ /* 0x000fe40000011600 */
[----:B------:R-:W-:Y:S02]  /*1b00*/  LOP3.LUT R19, R19, 0xcccccccc, R22, 0x78, !PT ;  /* 0xcccccccc13137812 */ /* 0x000fe400078e7816 */
[----:B------:R-:W-:-:S02]  /*1b10*/  LOP3.LUT R22, R7, 0xf0f0f0f0, R38, 0x78, !PT ;  /* 0xf0f0f0f007167812 */ /* 0x000fc400078e7826 */
[----:B------:R-:W-:Y:S02]  /*1b20*/  LOP3.LUT R27, R27, R12, RZ, 0x3c, !PT ;  /* 0x0000000c1b1b7212 */ /* 0x000fe400078e3cff */
[----:B------:R-:W-:Y:S02]  /*1b30*/  SHF.R.U64 R43, R15, 0x2, R16 ;  /* 0x000000020f2b7819 */ /* 0x000fe40000001210 */
[----:B------:R-:W-:Y:S02]  /*1b40*/  SHF.R.U32.HI R38, RZ, 0x2, R20 ;  /* 0x00000002ff267819 */ /* 0x000fe40000011614 */
[----:B------:R-:W-:Y:S02]  /*1b50*/  LOP3.LUT R7, R12, 0x33333333, R27, 0x78, !PT ;  /* 0x333333330c077812 */ /* 0x000fe400078e781b */
[----:B------:R-:W-:Y:S02]  /*1b60*/  LOP3.LUT R43, R43, R30, RZ, 0x3c, !PT ;  /* 0x0000001e2b2b7212 */ /* 0x000fe400078e3cff */
[----:B------:R-:W-:-:S02]  /*1b70*/  LOP3.LUT R12, R38, R35, RZ, 0x3c, !PT ;  /* 0x00000023260c7212 */ /* 0x000fc400078e3cff */
[----:B------:R-:W-:Y:S02]  /*1b80*/  SHF.R.U64 R38, R3, 0x2, R8 ;  /* 0x0000000203267819 */ /* 0x000fe40000001208 */
[----:B------:R-:W-:Y:S02]  /*1b90*/  LOP3.LUT R31, R6, 0xf0f0f0f0, R31, 0x78, !PT ;  /* 0xf0f0f0f0061f7812 */ /* 0x000fe400078e781f */
[----:B------:R-:W-:Y:S01]  /*1ba0*/  LOP3.LUT R6, R36, 0x33333333, R37, 0x78, !PT ;  /* 0x3333333324067812 */ /* 0x000fe200078e7825 */
[----:B------:R-:W-:Y:S01]  /*1bb0*/  IMAD.SHL.U32 R36, R43, 0x4, RZ ;  /* 0x000000042b247824 */ /* 0x000fe200078e00ff */
[----:B------:R-:W-:Y:S02]  /*1bc0*/  LOP3.LUT R34, R34, 0x33333333, R41, 0x78, !PT ;  /* 0x3333333322227812 */ /* 0x000fe400078e7829 */
[--C-:B------:R-:W-:Y:S02]  /*1bd0*/  LOP3.LUT R35, R35, 0x33333333, R12.reuse, 0x78, !PT ;  /* 0x3333333323237812 */ /* 0x100fe400078e780c */
[----:B------:R-:W-:-:S02]  /*1be0*/  SHF.L.U64.HI R41, R41, 0x2, R12 ;  /* 0x0000000229297819 */ /* 0x000fc4000001020c */
[----:B------:R-:W-:Y:S02]  /*1bf0*/  LOP3.LUT R12, R38, R23, RZ, 0x3c, !PT ;  /* 0x00000017260c7212 */ /* 0x000fe400078e3cff */
[----:B------:R-:W-:Y:S02]  /*1c00*/  SHF.R.U32.HI R38, RZ, 0x2, R16 ;  /* 0x00000002ff267819 */ /* 0x000fe40000011610 */
[----:B------:R-:W-:Y:S02]  /*1c10*/  LOP3.LUT R15, R15, 0xcccccccc, R36, 0x78, !PT ;  /* 0xcccccccc0f0f7812 */ /* 0x000fe400078e7824 */
[----:B------:R-:W-:Y:S02]  /*1c20*/  SHF.L.U64.HI R27, R37, 0x2, R27 ;  /* 0x00000002251b7819 */ /* 0x000fe4000001021b */
[----:B------:R-:W-:Y:S02]  /*1c30*/  LOP3.LUT R36, R38, R31, RZ, 0x3c, !PT ;  /* 0x0000001f26247212 */ /* 0x000fe400078e3cff */
[----:B------:R-:W-:-:S02]  /*1c40*/  SHF.R.U32.HI R45, RZ, 0x2, R8 ;  /* 0x00000002ff2d7819 */ /* 0x000fc40000011608 */
[----:B------:R-:W-:Y:S02]  /*1c50*/  SHF.R.U64 R37, R32, 0x1, R33 ;  /* 0x0000000120257819 */ /* 0x000fe40000001221 */
[----:B------:R-:W-:Y:S02]  /*1c60*/  LOP3.LUT R30, R30, 0x33333333, R43, 0x78, !PT ;  /* 0x333333331e1e7812 */ /* 0x000fe400078e782b */
[--C-:B------:R-:W-:Y:S02]  /*1c70*/  LOP3.LUT R31, R31, 0x33333333, R36.reuse, 0x78, !PT ;  /* 0x333333331f1f7812 */ /* 0x100fe400078e7824 */
[----:B------:R-:W-:Y:S02]  /*1c80*/  SHF.L.U64.HI R43, R43, 0x2, R36 ;  /* 0x000000022b2b7819 */ /* 0x000fe40000010224 */
[----:B------:R-:W-:Y:S02]  /*1c90*/  LOP3.LUT R45, R45, R22, RZ, 0x3c, !PT ;  /* 0x000000162d2d7212 */ /* 0x000fe400078e3cff */
[----:B------:R-:W-:-:S02]  /*1ca0*/  SHF.R.U64 R39, R4, 0x1, R5 ;  /* 0x0000000104277819 */ /* 0x000fc40000001205 */
[----:B------:R-:W-:Y:S02]  /*1cb0*/  LOP3.LUT R37, R37, R34, RZ, 0x3c, !PT ;  /* 0x0000002225257212 */ /* 0x000fe400078e3cff */
[----:B------:R-:W-:Y:S01]  /*1cc0*/  SHF.R.U32.HI R36, RZ, 0x1, R5 ;  /* 0x00000001ff247819 */ /* 0x000fe20000011605 */
[----:B------:R-:W-:Y:S01]  /*1cd0*/  IMAD.SHL.U32 R40, R12, 0x4, RZ ;  /* 0x000000040c287824 */ /* 0x000fe200078e00ff */
[--C-:B------:R-:W-:Y:S02]  /*1ce0*/  LOP3.LUT R22, R22, 0x33333333, R45.reuse, 0x78, !PT ;  /* 0x3333333316167812 */ /* 0x100fe400078e782d */
[----:B------:R-:W-:Y:S02]  /*1cf0*/  LOP3.LUT R23, R23, 0x33333333, R12, 0x78, !PT ;  /* 0x3333333317177812 */ /* 0x000fe400078e780c */
[----:B------:R-:W-:Y:S02]  /*1d00*/  LOP3.LUT R39, R39, R6, RZ, 0x3c, !PT ;  /* 0x0000000627277212 */ /* 0x000fe400078e3cff */
[----:B------:R-:W-:Y:S01]  /*1d10*/  SHF.L.U64.HI R45, R12, 0x2, R45 ;  /* 0x000000020c2d7819 */ /* 0x000fe2000001022d */
[----:B------:R-:W-:Y:S01]  /*1d20*/  IMAD.SHL.U32 R12, R37, 0x2, RZ ;  /* 0x00000002250c7824 */ /* 0x000fe200078e00ff */
[----:B------:R-:W-:-:S02]  /*1d30*/  LOP3.LUT R36, R36, R7, RZ, 0x3c, !PT ;  /* 0x0000000724247212 */ /* 0x000fc400078e3cff */
[----:B------:R-:W-:Y:S01]  /*1d40*/  LOP3.LUT R27, R0, 0xcccccccc, R27, 0x78, !PT ;  /* 0xcccccccc001b7812 */ /* 0x000fe200078e781b */
[----:B------:R-:W-:Y:S01]  /*1d50*/  IMAD.SHL.U32 R0, R39, 0x2, RZ ;  /* 0x0000000227007824 */ /* 0x000fe200078e00ff */
[--C-:B------:R-:W-:Y:S02]  /*1d60*/  LOP3.LUT R7, R7, 0x55555555, R36.reuse, 0x78, !PT ;  /* 0x5555555507077812 */ /* 0x100fe400078e7824 */
[----:B------:R-:W-:Y:S02]  /*1d70*/  LOP3.LUT R6, R6, 0x55555555, R39, 0x78, !PT ;  /* 0x5555555506067812 */ /* 0x000fe400078e7827 */
[----:B------:R-:W-:Y:S02]  /*1d80*/  SHF.L.U64.HI R36, R39, 0x1, R36 ;  /* 0x0000000127247819 */ /* 0x000fe40000010224 */
[----:B------:R-:W-:Y:S02]  /*1d90*/  LOP3.LUT R32, R32, 0xaaaaaaaa, R12, 0x78, !PT ;  /* 0xaaaaaaaa20207812 */ /* 0x000fe400078e780c */
[----:B------:R-:W-:-:S02]  /*1da0*/  SHF.R.U64 R39, R25, 0x1, R13 ;  /* 0x0000000119277819 */ /* 0x000fc4000000120d */
[----:B------:R-:W-:Y:S02]  /*1db0*/  LOP3.LUT R20, R20, 0xcccccccc, R41, 0x78, !PT ;  /* 0xcccccccc14147812 */ /* 0x000fe400078e7829 */
[----:B------:R-:W-:Y:S02]  /*1dc0*/  SHF.R.U32.HI R12, RZ, 0x1, R33 ;  /* 0x00000001ff0c7819 */ /* 0x000fe40000011621 */
[----:B------:R-:W-:Y:S02]  /*1dd0*/  SHF.R.U64 R41, R28, 0x1, R29 ;  /* 0x000000011c297819 */ /* 0x000fe4000000121d */
[----:B------:R-:W-:Y:S02]  /*1de0*/  LOP3.LUT R39, R39, R26, RZ, 0x3c, !PT ;  /* 0x0000001a27277212 */ /* 0x000fe400078e3cff */
[----:B------:R-:W-:Y:S02]  /*1df0*/  LOP3.LUT R12, R12, R35, RZ, 0x3c, !PT ;  /* 0x000000230c0c7212 */ /* 0x000fe400078e3cff */
[----:B------:R-:W-:Y:S01]  /*1e00*/  LOP3.LUT R41, R41, R30, RZ, 0x3c, !PT ;  /* 0x0000001e29297212 */ /* 0x000fe200078e3cff */
[----:B------:R-:W-:Y:S01]  /*1e10*/  IMAD.SHL.U32 R38, R39, 0x2, RZ ;  /* 0x0000000227267824 */ /* 0x000fe200078e00ff */
[----:B------:R-:W-:-:S02]  /*1e20*/  LOP3.LUT R35, R35, 0x55555555, R12, 0x78, !PT ;  /* 0x5555555523237812 */ /* 0x000fc400078e780c */
[----:B------:R-:W-:Y:S02]  /*1e30*/  LOP3.LUT R34, R34, 0x55555555, R37, 0x78, !PT ;  /* 0x5555555522227812 */ /* 0x000fe400078e7825 */
[----:B------:R-:W-:Y:S01]  /*1e40*/  SHF.L.U64.HI R12, R37, 0x1, R12 ;  /* 0x00000001250c7819 */ /* 0x000fe2000001020c */
[----:B------:R-:W-:Y:S01]  /*1e50*/  IMAD.SHL.U32 R37, R41, 0x2, RZ ;  /* 0x0000000229257824 */ /* 0x000fe200078e00ff */
[----:B------:R-:W-:Y:S02]  /*1e60*/  LOP3.LUT R3, R3, 0xcccccccc, R40, 0x78, !PT ;  /* 0xcccccccc03037812 */ /* 0x000fe400078e7828 */
[----:B------:R-:W-:Y:S02]  /*1e70*/  LOP3.LUT R25, R25, 0xaaaaaaaa, R38, 0x78, !PT ;  /* 0xaaaaaaaa19197812 */ /* 0x000fe400078e7826 */
[----:B------:R-:W-:Y:S02]  /*1e80*/  SHF.R.U32.HI R40, RZ, 0x1, R13 ;  /* 0x00000001ff287819 */ /* 0x000fe4000001160d */
[----:B------:R-:W-:-:S02]  /*1e90*/  SHF.R.U64 R38, R21, 0x1, R11 ;  /* 0x0000000115267819 */ /* 0x000fc4000000120b */
[----:B------:R-:W-:Y:S02]  /*1ea0*/  LOP3.LUT R28, R28, 0xaaaaaaaa, R37, 0x78, !PT ;  /* 0xaaaaaaaa1c1c7812 */ /* 0x000fe400078e7825 */
[----:B------:R-:W-:Y:S02]  /*1eb0*/  LOP3.LUT R5, R5, 0xaaaaaaaa, R36, 0x78, !PT ;  /* 0xaaaaaaaa05057812 */ /* 0x000fe400078e7824 */
[----:B------:R-:W-:Y:S02]  /*1ec0*/  SHF.R.U32.HI R37, RZ, 0x1, R11 ;  /* 0x00000001ff257819 */ /* 0x000fe4000001160b */
[----:B------:R-:W-:Y:S02]  /*1ed0*/  SHF.R.U64 R36, R18, 0x1, R10 ;  /* 0x0000000112247819 */ /* 0x000fe4000000120a */
[----:B------:R-:W-:Y:S02]  /*1ee0*/  LOP3.LUT R40, R40, R27, RZ, 0x3c, !PT ;  /* 0x0000001b28287212 */ /* 0x000fe400078e3cff */
[----:B------:R-:W-:-:S02]  /*1ef0*/  LOP3.LUT R38, R38, R23, RZ, 0x3c, !PT ;  /* 0x0000001726267212 */ /* 0x000fc400078e3cff */
[----:B------:R-:W-:Y:S02]  /*1f00*/  LOP3.LUT R37, R37, R22, RZ, 0x3c, !PT ;  /* 0x0000001625257212 */ /* 0x000fe400078e3cff */
[----:B------:R-:W-:Y:S02]  /*1f10*/  LOP3.LUT R36, R36, R19, RZ, 0x3c, !PT ;  /* 0x0000001324247212 */ /* 0x000fe400078e3cff */
[----:B------:R-:W-:Y:S02]  /*1f20*/  LOP3.LUT R26, R26, 0x55555555, R39, 0x78, !PT ;  /* 0x555555551a1a7812 */ /* 0x000fe400078e7827 */
[--C-:B------:R-:W-:Y:S02]  /*1f30*/  LOP3.LUT R27, R27, 0x55555555, R40.reuse, 0x78, !PT ;  /* 0x555555551b1b7812 */ /* 0x100fe400078e7828 */
[----:B------:R-:W-:Y:S01]  /*1f40*/  SHF.L.U64.HI R39, R39, 0x1, R40 ;  /* 0x0000000127277819 */ /* 0x000fe20000010228 */
[----:B------:R-:W-:Y:S01]  /*1f50*/  IMAD.SHL.U32 R40, R38, 0x2, RZ ;  /* 0x0000000226287824 */ /* 0x000fe200078e00ff */
[----:B------:R-:W-:-:S02]  /*1f60*/  LOP3.LUT R23, R23, 0x55555555, R38, 0x78, !PT ;  /* 0x5555555517177812 */ /* 0x000fc400078e7826 */
[--C-:B------:R-:W-:Y:S02]  /*1f70*/  LOP3.LUT R22, R22, 0x55555555, R37.reuse, 0x78, !PT ;  /* 0x5555555516167812 */ /* 0x100fe400078e7825 */
[----:B------:R-:W-:Y:S01]  /*1f80*/  SHF.L.U64.HI R38, R38, 0x1, R37 ;  /* 0x0000000126267819 */ /* 0x000fe20000010225 */
[----:B------:R-:W-:Y:S01]  /*1f90*/  IMAD.SHL.U32 R37, R36, 0x2, RZ ;  /* 0x0000000224257824 */ /* 0x000fe200078e00ff */
[----:B------:R-:W-:Y:S02]  /*1fa0*/  LOP3.LUT R4, R4, 0xaaaaaaaa, R0, 0x78, !PT ;  /* 0xaaaaaaaa04047812 */ /* 0x000fe400078e7800 */
[----:B------:R-:W-:Y:S02]  /*1fb0*/  SHF.R.U32.HI R0, RZ, 0x1, R29 ;  /* 0x00000001ff007819 */ /* 0x000fe4000001161d */
[----:B------:R-:W-:Y:S02]  /*1fc0*/  LOP3.LUT R18, R18, 0xaaaaaaaa, R37, 0x78, !PT ;  /* 0xaaaaaaaa12127812 */ /* 0x000fe400078e7825 */
[----:B------:R-:W-:-:S02]  /*1fd0*/  SHF.R.U32.HI R37, RZ, 0x1, R10 ;  /* 0x00000001ff257819 */ /* 0x000fc4000001160a */
[----:B------:R-:W-:Y:S02]  /*1fe0*/  LOP3.LUT R0, R0, R31, RZ, 0x3c, !PT ;  /* 0x0000001f00007212 */ /* 0x000fe400078e3cff */
[----:B------:R-:W-:Y:S02]  /*1ff0*/  LOP3.LUT R37, R37, R20, RZ, 0x3c, !PT ;  /* 0x0000001425257212 */ /* 0x000fe400078e3cff */
[----:B------:R-:W-:Y:S02]  /*2000*/  LOP3.LUT R33, R33, 0xaaaaaaaa, R12, 0x78, !PT ;  /* 0xaaaaaaaa21217812 */ /* 0x000fe400078e780c */
[----:B------:R-:W-:Y:S02]  /*2010*/  SHF.R.U64 R12, R17, 0x1, R24 ;  /* 0x00000001110c7819 */ /* 0x000fe40000001218 */
[----:B------:R-:W-:Y:S02]  /*2020*/  LOP3.LUT R20, R20, 0x55555555, R37, 0x78, !PT ;  /* 0x5555555514147812 */ /* 0x000fe400078e7825 */
[----:B------:R-:W-:-:S02]  /*2030*/  LOP3.LUT R31, R31, 0x55555555, R0, 0x78, !PT ;  /* 0x555555551f1f7812 */ /* 0x000fc400078e7800 */
[----:B------:R-:W-:Y:S02]  /*2040*/  LOP3.LUT R19, R19, 0x55555555, R36, 0x78, !PT ;  /* 0x5555555513137812 */ /* 0x000fe400078e7824 */
[----:B------:R-:W-:Y:S02]  /*2050*/  SHF.L.U64.HI R37, R36, 0x1, R37 ;  /* 0x0000000124257819 */ /* 0x000fe40000010225 */
[----:B------:R-:W-:Y:S02]  /*2060*/  SHF.L.U64.HI R0, R41, 0x1, R0 ;  /* 0x0000000129007819 */ /* 0x000fe40000010200 */
[----:B------:R-:W-:Y:S02]  /*2070*/  SHF.R.U64 R36, R14, 0x1, R9 ;  /* 0x000000010e247819 */ /* 0x000fe40000001209 */
[----:B------:R-:W-:Y:S02]  /*2080*/  LOP3.LUT R12, R12, R3, RZ, 0x3c, !PT ;  /* 0x000000030c0c7212 */ /* 0x000fe400078e3cff */
[----:B------:R-:W-:-:S02]  /*2090*/  LOP3.LUT R36, R36, R15, RZ, 0x3c, !PT ;  /* 0x0000000f24247212 */ /* 0x000fc400078e3cff */
[----:B------:R-:W-:Y:S01]  /*20a0*/  LOP3.LUT R29, R29, 0xaaaaaaaa, R0, 0x78, !PT ;  /* 0xaaaaaaaa1d1d7812 */ /* 0x000fe200078e7800 */
[----:B------:R-:W-:Y:S01]  /*20b0*/  IMAD.SHL.U32 R0, R12, 0x2, RZ ;  /* 0x000000020c007824 */ /* 0x000fe200078e00ff */
[----:B------:R-:W-:Y:S01]  /*20c0*/  LOP3.LUT R30, R30, 0x55555555, R41, 0x78, !PT ;  /* 0x555555551e1e7812 */ /* 0x000fe200078e7829 */
[----:B------:R-:W-:Y:S01]  /*20d0*/  IMAD.SHL.U32 R41, R36, 0x2, RZ ;  /* 0x0000000224297824 */ /* 0x000fe200078e00ff */
[----:B------:R0:W-:Y:S02]  /*20e0*/  STL.128 [R1+0x70], R4 ;  /* 0x0000700401007387 */ /* 0x0001e40000100c00 */
[----:B------:R-:W-:Y:S02]  /*20f0*/  LOP3.LUT R17, R17, 0xaaaaaaaa, R0, 0x78, !PT ;  /* 0xaaaaaaaa11117812 */ /* 0x000fe400078e7800 */
[----:B------:R-:W1:Y:S01]  /*2100*/  LDC R0, c[0x0][0x3a4] ;  /* 0x0000e900ff007b82 */ /* 0x000e620000000800 */
[----:B------:R-:W-:Y:S02]  /*2110*/  LOP3.LUT R14, R14, 0xaaaaaaaa, R41, 0x78, !PT ;  /* 0xaaaaaaaa0e0e7812 */ /* 0x000fe400078e7829 */
[----:B------:R-:W-:-:S02]  /*2120*/  LOP3.LUT R16, R16, 0xcccccccc, R43, 0x78, !PT ;  /* 0xcccccccc10107812 */ /* 0x000fc400078e782b */
[----:B------:R-:W-:Y:S01]  /*2130*/  SHF.R.U32.HI R41, RZ, 0x1, R9 ;  /* 0x00000001ff297819 */ /* 0x000fe20000011609 */
[----:B0-----:R-:W-:Y:S02]  /*2140*/  IMAD.MOV.U32 R6, RZ, RZ, R34 ;  /* 0x000000ffff067224 */ /* 0x001fe400078e0022 */
[----:B------:R-:W-:Y:S02]  /*2150*/  IMAD.MOV.U32 R7, RZ, RZ, R35 ;  /* 0x000000ffff077224 */ /* 0x000fe400078e0023 */
[----:B------:R-:W-:Y:S02]  /*2160*/  IMAD.MOV.U32 R4, RZ, RZ, R32 ;  /* 0x000000ffff047224 */ /* 0x000fe400078e0020 */
[----:B------:R-:W-:Y:S01]  /*2170*/  IMAD.MOV.U32 R5, RZ, RZ, R33 ;  /* 0x000000ffff057224 */ /* 0x000fe200078e0021 */
[----:B------:R-:W-:-:S04]  /*2180*/  LOP3.LUT R13, R13, 0xaaaaaaaa, R39, 0x78, !PT ;  /* 0xaaaaaaaa0d0d7812 */ /* 0x000fc800078e7827 */
[----:B------:R0:W-:Y:S01]  /*2190*/  STL.128 [R1+0x30], R4 ;  /* 0x0000300401007387 */ /* 0x0001e20000100c00 */
[----:B------:R-:W-:Y:S02]  /*21a0*/  LOP3.LUT R41, R41, R16, RZ, 0x3c, !PT ;  /* 0x0000001029297212 */ /* 0x000fe400078e3cff */
[----:B------:R-:W-:Y:S02]  /*21b0*/  LOP3.LUT R15, R15, 0x55555555, R36, 0x78, !PT ;  /* 0x555555550f0f7812 */ /* 0x000fe400078e7824 */
[--C-:B------:R-:W-:Y:S02]  /*21c0*/  LOP3.LUT R16, R16, 0x55555555, R41.reuse, 0x78, !PT ;  /* 0x5555555510107812 */ /* 0x100fe400078e7829 */
[----:B------:R-:W-:Y:S02]  /*21d0*/  SHF.L.U64.HI R36, R36, 0x1, R41 ;  /* 0x0000000124247819 */ /* 0x000fe40000010229 */
[----:B------:R-:W-:Y:S01]  /*21e0*/  LOP3.LUT R8, R8, 0xcccccccc, R45, 0x78, !PT ;  /* 0xcccccccc08087812 */ /* 0x000fe200078e782d */
[----:B0-----:R-:W-:-:S02]  /*21f0*/  IMAD.MOV.U32 R6, RZ, RZ, R30 ;  /* 0x000000ffff067224 */ /* 0x001fc400078e001e */
[----:B------:R-:W-:Y:S02]  /*2200*/  IMAD.MOV.U32 R7, RZ, RZ, R31 ;  /* 0x000000ffff077224 */ /* 0x000fe400078e001f */
[----:B------:R-:W-:Y:S02]  /*2210*/  IMAD.MOV.U32 R4, RZ, RZ, R28 ;  /* 0x000000ffff047224 */ /* 0x000fe400078e001c */
[----:B------:R-:W-:Y:S01]  /*2220*/  IMAD.MOV.U32 R5, RZ, RZ, R29 ;  /* 0x000000ffff057224 */ /* 0x000fe200078e001d */
[----:B------:R-:W-:Y:S02]  /*2230*/  LOP3.LUT R21, R21, 0xaaaaaaaa, R40, 0x78, !PT ;  /* 0xaaaaaaaa15157812 */ /* 0x000fe400078e7828 */
[----:B------:R-:W-:Y:S02]  /*2240*/  SHF.R.U32.HI R41, RZ, 0x1, R24 ;  /* 0x00000001ff297819 */ /* 0x000fe40000011618 */
[----:B------:R0:W-:Y:S01]  /*2250*/  STL.128 [R1+0x50], R4 ;  /* 0x0000500401007387 */ /* 0x0001e20000100c00 */
[----:B------:R-:W-:-:S02]  /*2260*/  LOP3.LUT R11, R11, 0xaaaaaaaa, R38, 0x78, !PT ;  /* 0xaaaaaaaa0b0b7812 */ /* 0x000fc400078e7826 */
[----:B------:R-:W-:Y:S02]  /*2270*/  LOP3.LUT R41, R41, R8, RZ, 0x3c, !PT ;  /* 0x0000000829297212 */ /* 0x000fe400078e3cff */
[----:B------:R-:W-:Y:S02]  /*2280*/  LOP3.LUT R10, R10, 0xaaaaaaaa, R37, 0x78, !PT ;  /* 0xaaaaaaaa0a0a7812 */ /* 0x000fe400078e7825 */
[----:B------:R-:W-:Y:S01]  /*2290*/  LOP3.LUT R3, R3, 0x55555555, R12, 0x78, !PT ;  /* 0x5555555503037812 */ /* 0x000fe200078e780c */
[----:B0-----:R-:W-:Y:S02]  /*22a0*/  IMAD.MOV.U32 R6, RZ, RZ, R26 ;  /* 0x000000ffff067224 */ /* 0x001fe400078e001a */
[----:B------:R-:W-:Y:S02]  /*22b0*/  IMAD.MOV.U32 R7, RZ, RZ, R27 ;  /* 0x000000ffff077224 */ /* 0x000fe400078e001b */
[----:B------:R-:W-:Y:S02]  /*22c0*/  IMAD.MOV.U32 R4, RZ, RZ, R25 ;  /* 0x000000ffff047224 */ /* 0x000fe400078e0019 */
[----:B------:R-:W-:Y:S01]  /*22d0*/  IMAD.MOV.U32 R5, RZ, RZ, R13 ;  /* 0x000000ffff057224 */ /* 0x000fe200078e000d */
[----:B------:R-:W-:-:S04]  /*22e0*/  SHF.L.U64.HI R12, R12, 0x1, R41 ;  /* 0x000000010c0c7819 */ /* 0x000fc80000010229 */
[----:B------:R0:W-:Y:S01]  /*22f0*/  STL.128 [R1+0x60], R4 ;  /* 0x0000600401007387 */ /* 0x0001e20000100c00 */
[----:B-1----:R-:W-:Y:S02]  /*2300*/  ISETP.NE.AND P0, PT, R0, RZ, PT ;  /* 0x000000ff0000720c */ /* 0x002fe40003f05270 */
[----:B------:R-:W-:Y:S02]  /*2310*/  LOP3.LUT R12, R24, 0xaaaaaaaa, R12, 0x78, !PT ;  /* 0xaaaaaaaa180c7812 */ /* 0x000fe400078e780c */
[----:B------:R-:W-:Y:S02]  /*2320*/  LOP3.LUT R8, R8, 0x55555555, R41, 0x78, !PT ;  /* 0x5555555508087812 */ /* 0x000fe400078e7829 */
[----:B------:R-:W-:Y:S01]  /*2330*/  LOP3.LUT R9, R9, 0xaaaaaaaa, R36, 0x78, !PT ;  /* 0xaaaaaaaa09097812 */ /* 0x000fe200078e7824 */
[----:B0-----:R-:W-:Y:S02]  /*2340*/  IMAD.MOV.U32 R6, RZ, RZ, R23 ;  /* 0x000000ffff067224 */ /* 0x001fe400078e0017 */
[----:B------:R-:W-:-:S02]  /*2350*/  IMAD.MOV.U32 R7, RZ, RZ, R22 ;  /* 0x000000ffff077224 */ /* 0x000fc400078e0016 */
[----:B------:R-:W-:Y:S02]  /*2360*/  IMAD.MOV.U32 R4, RZ, RZ, R21 ;  /* 0x000000ffff047224 */ /* 0x000fe400078e0015 */
[----:B------:R-:W-:-:S05]  /*2370*/  IMAD.MOV.U32 R5, RZ, RZ, R11 ;  /* 0x000000ffff057224 */ /* 0x000fca00078e000b */
[----:B------:R0:W-:Y:S01]  /*2380*/  STL.128 [R1+0x10], R4 ;  /* 0x0000100401007387 */ /* 0x0001e20000100c00 */
[----:B------:R-:W-:Y:S02]  /*2390*/  IMAD.MOV.U32 R13, RZ, RZ, R12 ;  /* 0x000000ffff0d7224 */ /* 0x000fe400078e000c */
[----:B------:R-:W-:Y:S02]  /*23a0*/  IMAD.MOV.U32 R12, RZ, RZ, R17 ;  /* 0x000000ffff0c7224 */ /* 0x000fe400078e0011 */
        /* <DEDUP_REMOVED lines=8> */
[----:B------:R-:W-:Y:S02]  /*2430*/  IMAD.MOV.U32 R5, RZ, RZ, R9 ;  /* 0x000000ffff057224 */ /* 0x000fe400078e0009 */
[----:B------:R-:W-:-:S02]  /*2440*/  IMAD.MOV.U32 R14, RZ, RZ, R3 ;  /* 0x000000ffff0e7224 */ /* 0x000fc400078e0003 */
[----:B------:R-:W-:Y:S01]  /*2450*/  IMAD.MOV.U32 R15, RZ, RZ, R8 ;  /* 0x000000ffff0f7224 */ /* 0x000fe200078e0008 */
[----:B------:R0:W-:Y:S04]  /*2460*/  STL.128 [R1+0x40], R4 ;  /* 0x0000400401007387 */ /* 0x0001e80000100c00 */
[----:B------:R0:W-:Y:S01]  /*2470*/  STL.128 [R1], R12 ;  /* 0x0000000c01007387 */ /* 0x0001e20000100c00 */
[----:B------:R-:W-:Y:S05]  /*2480*/  @!P0 EXIT ;  /* 0x000000000000894d */ /* 0x000fea0003800000 */
[----:B------:R-:W0:Y:S01]  /*2490*/  LDC R3, c[0x0][0x3a0] ;  /* 0x0000e800ff037b82 */ /* 0x000e220000000800 */
[C---:B------:R-:W-:Y:S01]  /*24a0*/  ISETP.GE.U32.AND P1, PT, R0.reuse, 0x10, PT ;  /* 0x000000100000780c */ /* 0x040fe20003f26070 */
[----:B------:R-:W-:Y:S01]  /*24b0*/  IMAD.MOV.U32 R37, RZ, RZ, RZ ;  /* 0x000000ffff257224 */ /* 0x000fe200078e00ff */
[----:B------:R-:W-:-:S04]  /*24c0*/  LOP3.LUT R38, R0, 0xf, RZ, 0xc0, !PT ;  /* 0x0000000f00267812 */ /* 0x000fc800078ec0ff */
[----:B------:R-:W-:Y:S01]  /*24d0*/  ISETP.NE.AND P0, PT, R38, RZ, PT ;  /* 0x000000ff2600720c */ /* 0x000fe20003f05270 */
[----:B------:R-:W1:Y:S01]  /*24e0*/  LDC.64 R40, c[0x0][0x358] ;  /* 0x0000d600ff287b82 */ /* 0x000e620000000a00 */
[----:B0-----:R-:W-:-:S04]  /*24f0*/  SHF.R.S32.HI R4, RZ, 0x1f, R3 ;  /* 0x0000001fff047819 */ /* 0x001fc80000011403 */
[----:B------:R-:W-:-:S04]  /*2500*/  LEA.HI R3, R4, R3, RZ, 0x6 ;  /* 0x0000000304037211 */ /* 0x000fc800078f30ff */
        /* <DEDUP_REMOVED lines=23> */
.L_x_78:
[----:B------:R-:W2:Y:S01]  /*2680*/  LDL.128 R16, [R0+-0x40] ;  /* 0xffffc00000107983 */ /* 0x000ea20000100c00 */
[----:B0-----:R-:W0:Y:S03]  /*2690*/  LDC.64 R42, c[0x0][0x380] ;  /* 0x0000e000ff2a7b82 */ /* 0x001e260000000a00 */
[----:B------:R-:W3:Y:S04]  /*26a0*/  LDL.128 R20, [R0+-0x30] ;  /* 0xffffd00000147983 */ /* 0x000ee80000100c00 */
[----:B------:R-:W4:Y:S04]  /*26b0*/  LDL.128 R12, [R0+-0x20] ;  /* 0xffffe000000c7983 */ /* 0x000f280000100c00 */
[----:B------:R-:W5:Y:S01]  /*26c0*/  LDL.128 R8, [R0+-0x10] ;  /* 0xfffff00000087983 */ /* 0x000f620000100c00 */
[----:B------:R-:W-:-:S02]  /*26d0*/  R2UR UR4, R40 ;  /* 0x00000000280472ca */ /* 0x000fc400000e0000 */
[C---:B------:R-:W-:Y:S02]  /*26e0*/  R2UR UR5, R41.reuse ;  /* 0x00000000290572ca */ /* 0x040fe400000e0000 */
[----:B------:R-:W-:Y:S02]  /*26f0*/  R2UR UR6, R40 ;  /* 0x00000000280672ca */ /* 0x000fe400000e0000 */
[----:B------:R-:W-:Y:S01]  /*2700*/  R2UR UR7, R41 ;  /* 0x00000000290772ca */ /* 0x000fe200000e0000 */
[----:B0-----:R-:W-:-:S08]  /*2710*/  IMAD.WIDE.U32 R44, R28, 0x8, R42 ;  /* 0x000000081c2c7825 */ /* 0x001fd000078e002a */
[----:B--2---:R0:W-:Y:S02]  /*2720*/  STG.E.64 desc[UR4][R44.64], R16 ;  /* 0x000000102c007986 */ /* 0x0041e4000c101b04 */
[----:B0-----:R-:W-:-:S05]  /*2730*/  IMAD.WIDE.U32 R16, R35, 0x8, R42 ;  /* 0x0000000823107825 */ /* 0x001fca00078e002a */
[----:B------:R0:W-:Y:S02]  /*2740*/  STG.E.64 desc[UR4][R16.64], R18 ;  /* 0x0000001210007986 */ /* 0x0001e4000c101b04 */
[----:B0-----:R-:W-:-:S05]  /*2750*/  IMAD.WIDE.U32 R16, R34, 0x8, R42 ;  /* 0x0000000822107825 */ /* 0x001fca00078e002a */
[----:B---3--:R0:W-:Y:S02]  /*2760*/  STG.E.64 desc[UR4][R16.64], R20 ;  /* 0x0000001410007986 */ /* 0x0081e4000c101b04 */
[----:B0-----:R-:W-:-:S04]  /*2770*/  IMAD.WIDE.U32 R16, R33, 0x8, R42 ;  /* 0x0000000821107825 */ /* 0x001fc800078e002a */
[--C-:B------:R-:W-:Y:S01]  /*2780*/  IMAD.WIDE.U32 R20, R32, 0x8, R42.reuse ;  /* 0x0000000820147825 */ /* 0x100fe200078e002a */
[----:B------:R0:W-:Y:S04]  /*2790*/  STG.E.64 desc[UR6][R16.64], R22 ;  /* 0x0000001610007986 */ /* 0x0001e8000c101b06 */
[----:B----4-:R1:W-:Y:S04]  /*27a0*/  STG.E.64 desc[UR4][R20.64], R12 ;  /* 0x0000000c14007986 */ /* 0x0103e8000c101b04 */
[----:B0-----:R-:W2:Y:S01]  /*27b0*/  LDL.128 R16, [R0] ;  /* 0x0000000000107983 */ /* 0x001ea20000100c00 */
[----:B-1----:R-:W-:-:S04]  /*27c0*/  IMAD.WIDE.U32 R12, R31, 0x8, R42 ;  /* 0x000000081f0c7825 */ /* 0x002fc800078e002a */
[--C-:B------:R-:W-:Y:S01]  /*27d0*/  IMAD.WIDE.U32 R20, R30, 0x8, R42.reuse ;  /* 0x000000081e147825 */ /* 0x100fe200078e002a */
[----:B------:R0:W-:Y:S04]  /*27e0*/  STG.E.64 desc[UR6][R12.64], R14 ;  /* 0x0000000e0c007986 */ /* 0x0001e8000c101b06 */
[----:B-----5:R1:W-:Y:S04]  /*27f0*/  STG.E.64 desc[UR4][R20.64], R8 ;  /* 0x0000000814007986 */ /* 0x0203e8000c101b04 */
[----:B0-----:R-:W3:Y:S01]  /*2800*/  LDL.128 R12, [R0+0x10] ;  /* 0x00001000000c7983 */ /* 0x001ee20000100c00 */
[----:B-1----:R-:W-:-:S03]  /*2810*/  IMAD.WIDE.U32 R8, R29, 0x8, R42 ;  /* 0x000000081d087825 */ /* 0x002fc600078e002a */
[----:B------:R-:W4:Y:S04]  /*2820*/  LDL.128 R20, [R0+0x30] ;  /* 0x0000300000147983 */ /* 0x000f280000100c00 */
[----:B------:R0:W-:Y:S04]  /*2830*/  STG.E.64 desc[UR6][R8.64], R10 ;  /* 0x0000000a08007986 */ /* 0x0001e8000c101b06 */
[----:B0-----:R0:W5:Y:S01]  /*2840*/  LDL.128 R8, [R0+0x20] ;  /* 0x0000200000087983 */ /* 0x0011620000100c00 */
[----:B------:R-:W-:Y:S01]  /*2850*/  IMAD.WIDE.U32 R44, R4, 0x8, R42 ;  /* 0x00000008042c7825 */ /* 0x000fe200078e002a */
[----:B------:R-:W-:-:S03]  /*2860*/  R2UR UR8, R40 ;  /* 0x00000000280872ca */ /* 0x000fc600000e0000 */
[----:B------:R-:W-:Y:S01]  /*2870*/  VIADD R36, R36, 0x10 ;  /* 0x0000001024247836 */ /* 0x000fe20000000000 */
[C---:B------:R-:W-:Y:S02]  /*2880*/  R2UR UR9, R41.reuse ;  /* 0x00000000290972ca */ /* 0x040fe400000e0000 */
[----:B------:R-:W-:Y:S02]  /*2890*/  R2UR UR10, R40 ;  /* 0x00000000280a72ca */ /* 0x000fe400000e0000 */
[----:B------:R-:W-:Y:S02]  /*28a0*/  R2UR UR11, R41 ;  /* 0x00000000290b72ca */ /* 0x000fe400000e0000 */
[----:B------:R-:W-:Y:S01]  /*28b0*/  ISETP.NE.AND P1, PT, R36, RZ, PT ;  /* 0x000000ff2400720c */ /* 0x000fe20003f25270 */
[----:B0-----:R-:W-:Y:S02]  /*28c0*/  VIADD R0, R0, 0x80 ;  /* 0x0000008000007836 */ /* 0x001fe40000000000 */
        /* <DEDUP_REMOVED lines=9> */
[----:B--2---:R0:W-:Y:S02]  /*2960*/  STG.E.64 desc[UR4][R44.64], R16 ;  /* 0x000000102c007986 */ /* 0x0041e4000c101b04 */
[----:B0-----:R-:W-:-:S05]  /*2970*/  IMAD.WIDE.U32 R16, R5, 0x8, R42 ;  /* 0x0000000805107825 */ /* 0x001fca00078e002a */
[----:B------:R0:W-:Y:S02]  /*2980*/  STG.E.64 desc[UR4][R16.64], R18 ;  /* 0x0000001210007986 */ /* 0x0001e4000c101b04 */
[----:B0-----:R-:W-:-:S05]  /*2990*/  IMAD.WIDE.U32 R16, R6, 0x8, R42 ;  /* 0x0000000806107825 */ /* 0x001fca00078e002a */
[----:B---3--:R0:W-:Y:S02]  /*29a0*/  STG.E.64 desc[UR4][R16.64], R12 ;  /* 0x0000000c10007986 */ /* 0x0081e4000c101b04 */
[----:B0-----:R-:W-:-:S05]  /*29b0*/  IMAD.WIDE.U32 R12, R7, 0x8, R42 ;  /* 0x00000008070c7825 */ /* 0x001fca00078e002a */
[----:B------:R0:W-:Y:S02]  /*29c0*/  STG.E.64 desc[UR6][R12.64], R14 ;  /* 0x0000000e0c007986 */ /* 0x0001e4000c101b06 */
[----:B0-----:R-:W-:-:S05]  /*29d0*/  IMAD.WIDE.U32 R12, R24, 0x8, R42 ;  /* 0x00000008180c7825 */ /* 0x001fca00078e002a */
[----:B-----5:R0:W-:Y:S01]  /*29e0*/  STG.E.64 desc[UR4][R12.64], R8 ;  /* 0x000000080c007986 */ /* 0x0201e2000c101b04 */
[C---:B------:R-:W-:Y:S02]  /*29f0*/  IMAD R5, R3.reuse, 0x10, R5 ;  /* 0x0000001003057824 */ /* 0x040fe400078e0205 */
[----:B------:R-:W-:Y:S02]  /*2a00*/  IMAD R6, R3, 0x10, R6 ;  /* 0x0000001003067824 */ /* 0x000fe400078e0206 */
[----:B0-----:R-:W-:-:S04]  /*2a10*/  IMAD.WIDE.U32 R12, R25, 0x8, R42 ;  /* 0x00000008190c7825 */ /* 0x001fc800078e002a */
[--C-:B------:R-:W-:Y:S01]  /*2a20*/  IMAD.WIDE.U32 R8, R26, 0x8, R42.reuse ;  /* 0x000000081a087825 */ /* 0x100fe200078e002a */
[----:B------:R0:W-:Y:S03]  /*2a30*/  STG.E.64 desc[UR6][R12.64], R10 ;  /* 0x0000000a0c007986 */ /* 0x0001e6000c101b06 */
[----:B------:R-:W-:Y:S01]  /*2a40*/  IMAD.WIDE.U32 R42, R27, 0x8, R42 ;  /* 0x000000081b2a7825 */ /* 0x000fe200078e002a */
[----:B----4-:R0:W-:Y:S04]  /*2a50*/  STG.E.64 desc[UR8][R8.64], R20 ;  /* 0x0000001408007986 */ /* 0x0101e8000c101b08 */
[----:B------:R0:W-:Y:S01]  /*2a60*/  STG.E.64 desc[UR10][R42.64], R22 ;  /* 0x000000162a007986 */ /* 0x0001e2000c101b0a */
[----:B------:R-:W-:-:S02]  /*2a70*/  IMAD R7, R3, 0x10, R7 ;  /* 0x0000001003077824 */ /* 0x000fc400078e0207 */
[C---:B------:R-:W-:Y:S02]  /*2a80*/  IMAD R24, R3.reuse, 0x10, R24 ;  /* 0x0000001003187824 */ /* 0x040fe400078e0218 */
[C---:B------:R-:W-:Y:S02]  /*2a90*/  IMAD R25, R3.reuse, 0x10, R25 ;  /* 0x0000001003197824 */ /* 0x040fe400078e0219 */
[C---:B------:R-:W-:Y:S02]  /*2aa0*/  IMAD R26, R3.reuse, 0x10, R26 ;  /* 0x00000010031a7824 */ /* 0x040fe400078e021a */
[----:B------:R-:W-:Y:S01]  /*2ab0*/  IMAD R27, R3, 0x10, R27 ;  /* 0x00000010031b7824 */ /* 0x000fe200078e021b */
[----:B------:R-:W-:Y:S06]  /*2ac0*/  @P1 BRA `(.L_x_78) ;  /* 0xfffffff800ec1947 */ /* 0x000fec000383ffff */
[----:B------:R-:W-:Y:S05]  /*2ad0*/  BSYNC.RECONVERGENT B0 ;  /* 0x0000000000007941 */ /* 0x000fea0003800200 */
.L_x_77:
[----:B------:R-:W-:Y:S05]  /*2ae0*/  @!P0 EXIT ;  /* 0x000000000000894d */ /* 0x000fea0003800000 */
[----:B------:R-:W1:Y:S01]  /*2af0*/  LDCU UR4, c[0x0][0x3a4] ;  /* 0x00007480ff0477ac */ /* 0x000e620008000800 */
[----:B------:R-:W-:Y:S01]  /*2b00*/  ISETP.GE.U32.AND P0, PT, R38, 0x8, PT ;  /* 0x000000082600780c */ /* 0x000fe20003f06070 */
[----:B-1----:R-:W-:-:S12]  /*2b10*/  ULOP3.LUT UR5, UR4, 0x7, URZ, 0xc0, !UPT ;  /* 0x0000000704057892 */ /* 0x002fd8000f8ec0ff */
[----:B------:R-:W-:Y:S05]  /*2b20*/  @!P0 BRA `(.L_x_79) ;  /* 0x0000000000ac8947 */ /* 0x000fea0003800000 */
[----:B------:R-:W-:Y:S01]  /*2b30*/  IMAD R0, R37, 0x8, R1 ;  /* 0x0000000825007824 */ /* 0x000fe200078e0201 */
[----:B0-----:R-:W0:Y:S04]  /*2b40*/  LDC.64 R20, c[0x0][0x380] ;  /* 0x0000e000ff147b82 */ /* 0x001e280000000a00 */
[----:B------:R-:W2:Y:S04]  /*2b50*/  LDL.128 R16, [R0] ;  /* 0x0000000000107983 */ /* 0x000ea80000100c00 */
[----:B------:R-:W3:Y:S04]  /*2b60*/  LDL.128 R12, [R0+0x10] ;  /* 0x00001000000c7983 */ /* 0x000ee80000100c00 */
[----:B------:R-:W4:Y:S04]  /*2b70*/  LDL.128 R8, [R0+0x20] ;  /* 0x0000200000087983 */ /* 0x000f280000100c00 */
[----:B------:R1:W5:Y:S01]  /*2b80*/  LDL.128 R4, [R0+0x30] ;  /* 0x0000300000047983 */ /* 0x0003620000100c00 */
[----:B------:R-:W-:Y:S01]  /*2b90*/  IMAD R24, R3, R37, R2 ;  /* 0x0000002503187224 */ /* 0x000fe200078e0202 */
[C---:B------:R-:W-:Y:S01]  /*2ba0*/  R2UR UR6, R40.reuse ;  /* 0x00000000280672ca */ /* 0x040fe200000e0000 */
[----:B------:R-:W-:Y:S01]  /*2bb0*/  VIADD R37, R37, 0x8 ;  /* 0x0000000825257836 */ /* 0x000fe20000000000 */
[----:B------:R-:W-:Y:S01]  /*2bc0*/  R2UR UR7, R41 ;  /* 0x00000000290772ca */ /* 0x000fe200000e0000 */
[----:B------:R-:W-:Y:S01]  /*2bd0*/  IMAD.IADD R26, R3, 0x1, R24 ;  /* 0x00000001031a7824 */ /* 0x000fe200078e0218 */
[----:B------:R-:W-:-:S02]  /*2be0*/  R2UR UR8, R40 ;  /* 0x00000000280872ca */ /* 0x000fc400000e0000 */
[----:B------:R-:W-:Y:S01]  /*2bf0*/  R2UR UR9, R41 ;  /* 0x00000000290972ca */ /* 0x000fe200000e0000 */
[----:B------:R-:W-:Y:S01]  /*2c00*/  IMAD.IADD R22, R3, 0x1, R26 ;  /* 0x0000000103167824 */ /* 0x000fe200078e021a */
[----:B------:R-:W-:Y:S01]  /*2c10*/  R2UR UR10, R40 ;  /* 0x00000000280a72ca */ /* 0x000fe200000e0000 */
[----:B0-----:R-:W-:Y:S01]  /*2c20*/  IMAD.WIDE.U32 R24, R24, 0x8, R20 ;  /* 0x0000000818187825 */ /* 0x001fe200078e0014 */
        /* <DEDUP_REMOVED lines=11> */
[----:B-1----:R-:W-:-:S04]  /*2ce0*/  IMAD.IADD R0, R3, 0x1, R29 ;  /* 0x0000000103007824 */ /* 0x002fc800078e021d */
[----:B------:R-:W-:-:S04]  /*2cf0*/  IMAD.IADD R30, R3, 0x1, R0 ;  /* 0x00000001031e7824 */ /* 0x000fc800078e0200 */
[----:B------:R-:W-:Y:S01]  /*2d00*/  IMAD.IADD R31, R3, 0x1, R30 ;  /* 0x00000001031f7824 */ /* 0x000fe200078e021e */
[----:B--2---:R0:W-:Y:S04]  /*2d10*/  STG.E.64 desc[UR6][R24.64], R16 ;  /* 0x0000001018007986 */ /* 0x0041e8000c101b06 */
[----:B------:R1:W-:Y:S04]  /*2d20*/  STG.E.64 desc[UR8][R26.64], R18 ;  /* 0x000000121a007986 */ /* 0x0003e8000c101b08 */
[----:B---3--:R2:W-:Y:S01]  /*2d30*/  STG.E.64 desc[UR6][R22.64], R12 ;  /* 0x0000000c16007986 */ /* 0x0085e2000c101b06 */
[----:B0-----:R-:W-:-:S04]  /*2d40*/  IMAD.WIDE.U32 R16, R28, 0x8, R20 ;  /* 0x000000081c107825 */ /* 0x001fc800078e0014 */
[--C-:B-1----:R-:W-:Y:S01]  /*2d50*/  IMAD.WIDE.U32 R18, R29, 0x8, R20.reuse ;  /* 0x000000081d127825 */ /* 0x102fe200078e0014 */
[----:B------:R2:W-:Y:S03]  /*2d60*/  STG.E.64 desc[UR8][R16.64], R14 ;  /* 0x0000000e10007986 */ /* 0x0005e6000c101b08 */
[--C-:B------:R-:W-:Y:S01]  /*2d70*/  IMAD.WIDE.U32 R24, R0, 0x8, R20.reuse ;  /* 0x0000000800187825 */ /* 0x100fe200078e0014 */
[----:B----4-:R2:W-:Y:S03]  /*2d80*/  STG.E.64 desc[UR10][R18.64], R8 ;  /* 0x0000000812007986 */ /* 0x0105e6000c101b0a */
[--C-:B------:R-:W-:Y:S01]  /*2d90*/  IMAD.WIDE.U32 R26, R30, 0x8, R20.reuse ;  /* 0x000000081e1a7825 */ /* 0x100fe200078e0014 */
[----:B------:R2:W-:Y:S03]  /*2da0*/  STG.E.64 desc[UR12][R24.64], R10 ;  /* 0x0000000a18007986 */ /* 0x0005e6000c101b0c */
[----:B------:R-:W-:Y:S01]  /*2db0*/  IMAD.WIDE.U32 R20, R31, 0x8, R20 ;  /* 0x000000081f147825 */ /* 0x000fe200078e0014 */
[----:B-----5:R2:W-:Y:S04]  /*2dc0*/  STG.E.64 desc[UR14][R26.64], R4 ;  /* 0x000000041a007986 */ /* 0x0205e8000c101b0e */
[----:B------:R2:W-:Y:S02]  /*2dd0*/  STG.E.64 desc[UR16][R20.64], R6 ;  /* 0x0000000614007986 */ /* 0x0005e4000c101b10 */
.L_x_79:
[----:B------:R-:W-:-:S13]  /*2de0*/  ISETP.NE.AND P0, PT, RZ, UR5, PT ;  /* 0x00000005ff007c0c */ /* 0x000fda000bf05270 */
[----:B------:R-:W-:Y:S05]  /*2df0*/  @!P0 EXIT ;  /* 0x000000000000894d */ /* 0x000fea0003800000 */
[----:B------:R-:W-:Y:S02]  /*2e00*/  UISETP.GE.U32.AND UP0, UPT, UR5, 0x4, UPT ;  /* 0x000000040500788c */ /* 0x000fe4000bf06070 */
[----:B------:R-:W-:-:S07]  /*2e10*/  ULOP3.LUT UR4, UR4, 0x3, URZ, 0xc0, !UPT ;  /* 0x0000000304047892 */ /* 0x000fce000f8ec0ff */
[----:B------:R-:W-:Y:S05]  /*2e20*/  BRA.U !UP0, `(.L_x_80) ;  /* 0x0000000108647547 */ /* 0x000fea000b800000 */
[----:B------:R-:W-:Y:S01]  /*2e30*/  IMAD R0, R37, 0x8, R1 ;  /* 0x0000000825007824 */ /* 0x000fe200078e0201 */
[----:B0-2---:R-:W0:Y:S04]  /*2e40*/  LDC.64 R12, c[0x0][0x380] ;  /* 0x0000e000ff0c7b82 */ /* 0x005e280000000a00 */
[----:B------:R-:W2:Y:S04]  /*2e50*/  LDL.128 R8, [R0] ;  /* 0x0000000000087983 */ /* 0x000ea80000100c00 */
[----:B------:R-:W3:Y:S01]  /*2e60*/  LDL.128 R4, [R0+0x10] ;  /* 0x0000100000047983 */ /* 0x000ee20000100c00 */
        /* <DEDUP_REMOVED lines=8> */
[C---:B------:R-:W-:Y:S02]  /*2ef0*/  R2UR UR10, R40.reuse ;  /* 0x00000000280a72ca */ /* 0x040fe400000e0000 */
[----:B------:R-:W-:Y:S01]  /*2f00*/  R2UR UR11, R41 ;  /* 0x00000000290b72ca */ /* 0x000fe200000e0000 */
[----:B------:R-:W-:Y:S01]  /*2f10*/  IMAD.IADD R21, R3, 0x1, R18 ;  /* 0x0000000103157824 */ /* 0x000fe200078e0212 */
        /* <DEDUP_REMOVED lines=10> */
.L_x_80:
[----:B------:R-:W-:-:S13]  /*2fc0*/  ISETP.NE.AND P0, PT, RZ, UR4, PT ;  /* 0x00000004ff007c0c */ /* 0x000fda000bf05270 */
[----:B------:R-:W-:Y:S05]  /*2fd0*/  @!P0 EXIT ;  /* 0x000000000000894d */ /* 0x000fea0003800000 */
[----:B012---:R-:W0:Y:S01]  /*2fe0*/  LDC.64 R8, c[0x0][0x380] ;  /* 0x0000e000ff087b82 */ /* 0x007e220000000a00 */
[----:B------:R-:W-:Y:S01]  /*2ff0*/  UIADD3 UR4, UPT, UPT, -UR4, URZ, URZ ;  /* 0x000000ff04047290 */ /* 0x000fe2000fffe1ff */
[----:B------:R-:W-:Y:S02]  /*3000*/  IMAD R2, R3, R37, R2 ;  /* 0x0000002503027224 */ /* 0x000fe400078e0202 */
[----:B------:R-:W-:-:S03]  /*3010*/  IMAD R37, R37, 0x8, R1 ;  /* 0x0000000825257824 */ /* 0x000fc600078e0201 */
[----:B------:R-:W-:-:S07]  /*3020*/  IMAD.U32 R0, RZ, RZ, UR4 ;  /* 0x00000004ff007e24 */ /* 0x000fce000f8e00ff */
.L_x_81:
        /* <DEDUP_REMOVED lines=11> */
.L_x_76:
[----:B------:R-:W0:Y:S02]  /*30e0*/  LDC R0, c[0x0][0x3a0] ;  /* 0x0000e800ff007b82 */ /* 0x000e240000000800 */
[----:B0-----:R-:W-:-:S04]  /*30f0*/  SHF.R.S32.HI R3, RZ, 0x1f, R0 ;  /* 0x0000001fff037819 */ /* 0x001fc80000011400 */
[----:B------:R-:W-:-:S04]  /*3100*/  LEA.HI R3, R3, R0, RZ, 0x6 ;  /* 0x0000000003037211 */ /* 0x000fc800078f30ff */
[----:B------:R-:W-:-:S05]  /*3110*/  SHF.R.S32.HI R21, RZ, 0x6, R3 ;  /* 0x00000006ff157819 */ /* 0x000fca0000011403 */
[----:B------:R-:W-:-:S05]  /*3120*/  IMAD.SHL.U32 R3, R21, 0x2, RZ ;  /* 0x0000000215037824 */ /* 0x000fca00078e00ff */
[----:B------:R-:W-:-:S13]  /*3130*/  ISETP.GE.AND P0, PT, R2, R3, PT ;  /* 0x000000030200720c */ /* 0x000fda0003f06270 */
[----:B------:R-:W-:Y:S05]  /*3140*/  @P0 EXIT ;  /* 0x000000000000094d */ /* 0x000fea0003800000 */
[----:B------:R-:W0:Y:S01]  /*3150*/  LDC.64 R16, c[0x0][0x398] ;  /* 0x0000e600ff107b82 */ /* 0x000e220000000a00 */
[----:B------:R-:W2:Y:S01]  /*3160*/  LDCU.64 UR4, c[0x0][0x358] ;  /* 0x00006b00ff0477ac */ /* 0x000ea20008000a00 */
[----:B------:R-:W-:-:S04]  /*3170*/  IMAD.IADD R21, R2, 0x1, -R21 ;  /* 0x0000000102157824 */ /* 0x000fc800078e0a15 */
[----:B------:R-:W-:-:S04]  /*3180*/  IMAD.SHL.U32 R3, R21, 0x40, RZ ;  /* 0x0000004015037824 */ /* 0x000fc800078e00ff */
[----:B0-----:R-:W-:-:S05]  /*3190*/  IMAD.WIDE R16, R3, 0x2, R16 ;  /* 0x0000000203107825 */ /* 0x001fca00078e0210 */
[----:B--2---:R-:W2:Y:S04]  /*31a0*/  LDG.E.U16 R0, desc[UR4][R16.64+0x60] ;  /* 0x0000600410007981 */ /* 0x004ea8000c1e1500 */
[----:B------:R-:W3:Y:S04]  /*31b0*/  LDG.E.U16 R34, desc[UR4][R16.64+0x20] ;  /* 0x0000200410227981 */ /* 0x000ee8000c1e1500 */
[----:B------:R-:W4:Y:S04]  /*31c0*/  LDG.E.U16 R5, desc[UR4][R16.64] ;  /* 0x0000000410057981 */ /* 0x000f28000c1e1500 */
        /* <DEDUP_REMOVED lines=9> */
[----:B-1----:R-:W5:Y:S04]  /*3260*/  LDG.E.U16 R11, desc[UR4][R16.64+0x66] ;  /* 0x00006604100b7981 */ /* 0x002f68000c1e1500 */
        /* <DEDUP_REMOVED lines=22> */
[----:B--2---:R-:W-:-:S03]  /*33d0*/  IMAD.U32 R24, R0, 0x10000, RZ ;  /* 0x0001000000187824 */ /* 0x004fc600078e00ff */
[----:B------:R-:W2:Y:S01]  /*33e0*/  LDG.E.U16 R0, desc[UR4][R16.64+0x70] ;  /* 0x0000700410007981 */ /* 0x000ea2000c1e1500 */
[----:B---3--:R-:W-:-:S03]  /*33f0*/  IMAD.WIDE.U32 R34, R34, 0x10000, RZ ;  /* 0x0001000022227825 */ /* 0x008fc600078e00ff */
[----:B----4-:R-:W-:Y:S01]  /*3400*/  LOP3.LUT R34, R34, R5, RZ, 0xfc, !PT ;  /* 0x0000000522227212 */ /* 0x010fe200078efcff */
[----:B-----5:R-:W-:-:S04]  /*3410*/  IMAD.WIDE.U32 R4, R4, 0x10000, RZ ;  /* 0x0001000004047825 */ /* 0x020fc800078e00ff */
[----:B------:R-:W-:Y:S02]  /*3420*/  IMAD.U32 R40, R8, 0x10000, RZ ;  /* 0x0001000008287824 */ /* 0x000fe400078e00ff */
[----:B------:R-:W-:-:S04]  /*3430*/  IMAD.WIDE.U32 R8, R9, 0x10000, RZ ;  /* 0x0001000009087825 */ /* 0x000fc800078e00ff */
[----:B------:R-:W-:Y:S01]  /*3440*/  IMAD.U32 R20, R20, 0x10000, RZ ;  /* 0x0001000014147824 */ /* 0x000fe200078e00ff */
[----:B------:R-:W-:Y:S02]  /*3450*/  LOP3.LUT R24, R24, R35, R39, 0xfe, !PT ;  /* 0x0000002318187212 */ /* 0x000fe400078efe27 */
[----:B------:R-:W3:Y:S01]  /*3460*/  LDG.E.U16 R39, desc[UR4][R16.64+0x10] ;  /* 0x0000100410277981 */ /* 0x000ee2000c1e1500 */
[----:B------:R-:W-:-:S03]  /*3470*/  LOP3.LUT R40, R40, R5, R37, 0xfe, !PT ;  /* 0x0000000528287212 */ /* 0x000fc600078efe25 */
[----:B------:R-:W4:Y:S01]  /*3480*/  LDG.E.U16 R37, desc[UR4][R16.64+0x32] ;  /* 0x0000320410257981 */ /* 0x000f22000c1e1500 */
[----:B------:R-:W-:Y:S02]  /*3490*/  LOP3.LUT R3, R4, R3, RZ, 0xfc, !PT ;  /* 0x0000000304037212 */ /* 0x000fe400078efcff */
[----:B------:R-:W-:Y:S02]  /*34a0*/  LOP3.LUT R33, R20, R9, R33, 0xfe, !PT ;  /* 0x0000000914217212 */ /* 0x000fe400078efe21 */
[----:B------:R-:W5:Y:S01]  /*34b0*/  LDG.E.U16 R20, desc[UR4][R16.64+0x72] ;  /* 0x0000720410147981 */ /* 0x000f62000c1e1500 */
[----:B------:R-:W-:-:S03]  /*34c0*/  IMAD.WIDE.U32 R4, R18, 0x10000, RZ ;  /* 0x0001000012047825 */ /* 0x000fc600078e00ff */
[----:B------:R-:W5:Y:S01]  /*34d0*/  LDG.E.U16 R18, desc[UR4][R16.64+0x34] ;  /* 0x0000340410127981 */ /* 0x000f62000c1e1500 */
[----:B------:R-:W-:-:S05]  /*34e0*/  IMAD.U32 R35, R11, 0x10000, RZ ;  /* 0x000100000b237824 */ /* 0x000fca00078e00ff */
[----:B------:R-:W-:Y:S02]  /*34f0*/  LOP3.LUT R35, R35, R5, R19, 0xfe, !PT ;  /* 0x0000000523237212 */ /* 0x000fe400078efe13 */
[----:B------:R-:W5:Y:S01]  /*3500*/  LDG.E.U16 R19, desc[UR4][R16.64+0x52] ;  /* 0x0000520410137981 */ /* 0x000f62000c1e1500 */
[----:B------:R-:W-:Y:S02]  /*3510*/  LOP3.LUT R11, R8, R43, RZ, 0xfc, !PT ;  /* 0x0000002b080b7212 */ /* 0x000fe400078efcff */
[----:B------:R-:W-:Y:S01]  /*3520*/  LOP3.LUT R23, R4, R23, RZ, 0xfc, !PT ;  /* 0x0000001704177212 */ /* 0x000fe200078efcff */
[----:B------:R-:W-:Y:S02]  /*3530*/  IMAD.WIDE.U32 R4, R32, 0x10000, RZ ;  /* 0x0001000020047825 */ /* 0x000fe400078e00ff */
[----:B------:R-:W5:Y:S02]  /*3540*/  LDG.E.U16 R32, desc[UR4][R16.64+0x54] ;  /* 0x0000540410207981 */ /* 0x000f64000c1e1500 */
[----:B------:R-:W-:-:S02]  /*3550*/  IMAD.U32 R8, R31, 0x10000, RZ ;  /* 0x000100001f087824 */ /* 0x000fc400078e00ff */
[----:B------:R-:W5:Y:S03]  /*3560*/  LDG.E.U16 R31, desc[UR4][R16.64+0x74] ;  /* 0x00007404101f7981 */ /* 0x000f66000c1e1500 */
[----:B------:R-:W-:Y:S02]  /*3570*/  LOP3.LUT R13, R8, R5, R13, 0xfe, !PT ;  /* 0x00000005080d7212 */ /* 0x000fe400078efe0d */
[----:B------:R-:W0:Y:S01]  /*3580*/  LDC.64 R8, c[0x0][0x398] ;  /* 0x0000e600ff087b82 */ /* 0x000e220000000a00 */
[----:B------:R-:W-:Y:S01]  /*3590*/  LOP3.LUT R14, R4, R14, RZ, 0xfc, !PT ;  /* 0x0000000e040e7212 */ /* 0x000fe200078efcff */
[----:B------:R-:W-:Y:S02]  /*35a0*/  IMAD.U32 R38, R38, 0x10000, RZ ;  /* 0x0001000026267824 */ /* 0x000fe400078e00ff */
[----:B------:R-:W-:-:S05]  /*35b0*/  IMAD.WIDE.U32 R4, R30, 0x10000, RZ ;  /* 0x000100001e047825 */ /* 0x000fca00078e00ff */
[----:B------:R-:W-:Y:S01]  /*35c0*/  LOP3.LUT R27, R38, R5, R27, 0xfe, !PT ;  /* 0x00000005261b7212 */ /* 0x000fe200078efe1b */
[----:B------:R-:W-:Y:S01]  /*35d0*/  IMAD.SHL.U32 R21, R21, 0x40, RZ ;  /* 0x0000004015157824 */ /* 0x000fe200078e00ff */
[----:B------:R-:W5:Y:S01]  /*35e0*/  LDG.E.U16 R38, desc[UR4][R16.64+0x56] ;  /* 0x0000560410267981 */ /* 0x000f62000c1e1500 */
[----:B------:R-:W-:Y:S01]  /*35f0*/  LOP3.LUT R29, R4, R29, RZ, 0xfc, !PT ;  /* 0x0000001d041d7212 */ /* 0x000fe200078efcff */
[----:B------:R-:W-:Y:S02]  /*3600*/  IMAD.WIDE.U32 R4, R28, 0x10000, RZ ;  /* 0x000100001c047825 */ /* 0x000fe400078e00ff */
[----:B------:R-:W5:Y:S02]  /*3610*/  LDG.E.U16 R28, desc[UR4][R16.64+0x36] ;  /* 0x00003604101c7981 */ /* 0x000f64000c1e1500 */
[----:B------:R-:W-:-:S05]  /*3620*/  IMAD.U32 R25, R25, 0x10000, RZ ;  /* 0x0001000019197824 */ /* 0x000fca00078e00ff */
[----:B------:R-:W-:Y:S02]  /*3630*/  LOP3.LUT R5, R25, R5, R7, 0xfe, !PT ;  /* 0x0000000519057212 */ /* 0x000fe400078efe07 */
[----:B------:R-:W5:Y:S01]  /*3640*/  LDG.E.U16 R25, desc[UR4][R16.64+0x14] ;  /* 0x0000140410197981 */ /* 0x000f62000c1e1500 */
[----:B------:R-:W-:-:S04]  /*3650*/  IMAD.WIDE.U32 R6, R6, 0x10000, RZ ;  /* 0x0001000006067825 */ /* 0x000fc800078e00ff */
[----:B------:R-:W-:Y:S02]  /*3660*/  IMAD.U32 R43, R10, 0x10000, RZ ;  /* 0x000100000a2b7824 */ /* 0x000fe400078e00ff */
[----:B0-----:R-:W-:Y:S01]  /*3670*/  IMAD.WIDE R8, R21, 0x2, R8 ;  /* 0x0000000215087825 */ /* 0x001fe200078e0208 */
[----:B------:R-:W5:Y:S01]  /*3680*/  LDG.E.U16 R10, desc[UR4][R16.64+0x18] ;  /* 0x00001804100a7981 */ /* 0x000f62000c1e1500 */
[----:B------:R-:W-:-:S03]  /*3690*/  LOP3.LUT R22, R6, R22, RZ, 0xfc, !PT ;  /* 0x0000001606167212 */ /* 0x000fc600078efcff */
[----:B------:R-:W5:Y:S01]  /*36a0*/  LDG.E.U16 R30, desc[UR4][R8.64+0x38] ;  /* 0x00003804081e7981 */ /* 0x000f62000c1e1500 */
[----:B------:R-:W-:-:S03]  /*36b0*/  LOP3.LUT R12, R43, R7, R12, 0xfe, !PT ;  /* 0x000000072b0c7212 */ /* 0x000fc600078efe0c */
[----:B------:R-:W5:Y:S01]  /*36c0*/  LDG.E.U16 R21, desc[UR4][R16.64+0x76] ;  /* 0x0000760410157981 */ /* 0x000f62000c1e1500 */
[----:B------:R-:W-:-:S03]  /*36d0*/  LOP3.LUT R4, R4, R26, RZ, 0xfc, !PT ;  /* 0x0000001a04047212 */ /* 0x000fc600078efcff */
[----:B------:R4:W5:Y:S01]  /*36e0*/  LDG.E.U16 R26, desc[UR4][R16.64+0x16] ;  /* 0x00001604101a7981 */ /* 0x000962000c1e1500 */
[----:B------:R-:W-:-:S04]  /*36f0*/  IMAD.WIDE.U32 R6, R15, 0x10000, RZ ;  /* 0x000100000f067825 */ /* 0x000fc800078e00ff */
[----:B--2---:R-:W-:Y:S02]  /*3700*/  IMAD.U32 R15, R0, 0x10000, RZ ;  /* 0x00010000000f7824 */ /* 0x004fe400078e00ff */
[----:B------:R-:W2:Y:S03]  /*3710*/  LDG.E.U16 R0, desc[UR4][R8.64+0x78] ;  /* 0x0000780408007981 */ /* 0x000ea6000c1e1500 */
[----:B------:R-:W-:Y:S02]  /*3720*/  LOP3.LUT R41, R15, R7, R41, 0xfe, !PT ;  /* 0x000000070f297212 */ /* 0x000fe400078efe29 */
[----:B------:R-:W2:Y:S04]  /*3730*/  LDG.E.U16 R15, desc[UR4][R8.64+0x58] ;  /* 0x00005804080f7981 */ /* 0x000ea8000c1e1500 */
[----:B------:R-:W2:Y:S01]  /*3740*/  LDG.E.U16 R7, desc[UR4][R8.64+0x3a] ;  /* 0x00003a0408077981 */ /* 0x000ea2000c1e1500 */
[----:B---3--:R-:W-:Y:S01]  /*3750*/  LOP3.LUT R39, R6, R39, RZ, 0xfc, !PT ;  /* 0x0000002706277212 */ /* 0x008fe200078efcff */
[----:B----4-:R-:W-:-:S02]  /*3760*/  IMAD.WIDE.U32 R16, R37, 0x10000, RZ ;  /* 0x0001000025107825 */ /* 0x010fc400078e00ff */
[----:B------:R-:W3:Y:S02]  /*3770*/  LDG.E.U16 R37, desc[UR4][R8.64+0x1a] ;  /* 0x00001a0408257981 */ /* 0x000ee4000c1e1500 */
[----:B-----5:R-:W-:Y:S01]  /*3780*/  IMAD.U32 R6, R20, 0x10000, RZ ;  /* 0x0001000014067824 */ /* 0x020fe200078e00ff */
[----:B------:R-:W-:Y:S02]  /*3790*/  LOP3.LUT R20, R16, R36, RZ, 0xfc, !PT ;  /* 0x0000002410147212 */ /* 0x000fe400078efcff */
[----:B------:R-:W4:Y:S02]  /*37a0*/  LDG.E.U16 R36, desc[UR4][R8.64+0x5a] ;  /* 0x00005a0408247981 */ /* 0x000f24000c1e1500 */
[----:B------:R-:W-:Y:S02]  /*37b0*/  LOP3.LUT R16, R6, R17, R19, 0xfe, !PT ;  /* 0x0000001106107212 */ /* 0x000fe400078efe13 */
[----:B------:R-:W5:Y:S01]  /*37c0*/  LDG.E.U16 R6, desc[UR4][R8.64+0x7a] ;  /* 0x00007a0408067981 */ /* 0x000f62000c1e1500 */
[----:B------:R-:W-:-:S03]  /*37d0*/  IMAD.WIDE.U32 R18, R18, 0x10000, RZ ;  /* 0x0001000012127825 */ /* 0x000fc600078e00ff */
[----:B------:R-:W4:Y:S01]  /*37e0*/  LDG.E.U16 R17, desc[UR4][R8.64+0x1e] ;  /* 0x00001e0408117981 */ /* 0x000f22000c1e1500 */
[----:B------:R-:W-:-:S05]  /*37f0*/  IMAD.U32 R31, R31, 0x10000, RZ ;  /* 0x000100001f1f7824 */ /* 0x000fca00078e00ff */
[----:B------:R-:W-:Y:S02]  /*3800*/  LOP3.LUT R32, R31, R19, R32, 0xfe, !PT ;  /* 0x000000131f207212 */ /* 0x000fe400078efe20 */
[----:B------:R-:W-:Y:S01]  /*3810*/  LOP3.LUT R25, R18, R25, RZ, 0xfc, !PT ;  /* 0x0000001912197212 */ /* 0x000fe200078efcff */
[----:B------:R-:W-:Y:S02]  /*3820*/  IMAD.WIDE.U32 R18, R28, 0x10000, RZ ;  /* 0x000100001c127825 */ /* 0x000fe400078e00ff */
[----:B------:R-:W4:Y:S02]  /*3830*/  LDG.E.U16 R28, desc[UR4][R8.64+0x3c] ;  /* 0x00003c04081c7981 */ /* 0x000f24000c1e1500 */
[----:B------:R-:W-:Y:S01]  /*3840*/  IMAD.WIDE.U32 R30, R30, 0x10000, RZ ;  /* 0x000100001e1e7825 */ /* 0x000fe200078e00ff */
[----:B------:R-:W-:-:S03]  /*3850*/  LOP3.LUT R26, R18, R26, RZ, 0xfc, !PT ;  /* 0x0000001a121a7212 */ /* 0x000fc600078efcff */
[----:B------:R-:W-:-:S05]  /*3860*/  IMAD.U32 R21, R21, 0x10000, RZ ;  /* 0x0001000015157824 */ /* 0x000fca00078e00ff */
[----:B------:R-:W-:Y:S02]  /*3870*/  LOP3.LUT R38, R21, R19, R38, 0xfe, !PT ;  /* 0x0000001315267212 */ /* 0x000fe400078efe26 */
[----:B------:R-:W4:Y:S01]  /*3880*/  LDG.E.U16 R19, desc[UR4][R8.64+0x1c] ;  /* 0x00001c0408137981 */ /* 0x000f22000c1e1500 */
[----:B------:R-:W-:-:S03]  /*3890*/  LOP3.LUT R30, R30, R10, RZ, 0xfc, !PT ;  /* 0x0000000a1e1e7212 */ /* 0x000fc600078efcff */
[----:B------:R-:W4:Y:S04]  /*38a0*/  LDG.E.U16 R10, desc[UR4][R8.64+0x3e] ;  /* 0x00003e04080a7981 */ /* 0x000f28000c1e1500 */
[----:B------:R-:W4:Y:S01]  /*38b0*/  LDG.E.U16 R21, desc[UR4][R8.64+0x5e] ;  /* 0x00005e0408157981 */ /* 0x000f22000c1e1500 */
[----:B--2---:R-:W-:-:S03]  /*38c0*/  IMAD.U32 R18, R0, 0x10000, RZ ;  /* 0x0001000000127824 */ /* 0x004fc600078e00ff */
[----:B------:R-:W2:Y:S02]  /*38d0*/  LDG.E.U16 R0, desc[UR4][R8.64+0x7c] ;  /* 0x00007c0408007981 */ /* 0x000ea4000c1e1500 */
[----:B------:R-:W-:Y:S02]  /*38e0*/  LOP3.LUT R18, R18, R31, R15, 0xfe, !PT ;  /* 0x0000001f12127212 */ /* 0x000fe400078efe0f */
[----:B------:R-:W2:Y:S04]  /*38f0*/  LDG.E.U16 R15, desc[UR4][R8.64+0x5c] ;  /* 0x00005c04080f7981 */ /* 0x000ea8000c1e1500 */
[----:B------:R0:W2:Y:S01]  /*3900*/  LDG.E.U16 R31, desc[UR4][R8.64+0x7e] ;  /* 0x00007e04081f7981 */ /* 0x0000a2000c1e1500 */
[----:B------:R-:W-:-:S04]  /*3910*/  SHF.R.U32.HI R42, RZ, 0x8, R24 ;  /* 0x00000008ff2a7819 */ /* 0x000fc80000011618 */
[----:B------:R-:W-:-:S04]  /*3920*/  LOP3.LUT R42, R42, R41, RZ, 0x3c, !PT ;  /* 0x000000292a2a7212 */ /* 0x000fc800078e3cff */
[----:B0-----:R-:W-:Y:S01]  /*3930*/  LOP3.LUT R9, R41, 0xff00ff, R42, 0x78, !PT ;  /* 0x00ff00ff29097812 */ /* 0x001fe200078e782a */
[----:B-----5:R-:W-:Y:S02]  /*3940*/  IMAD.U32 R43, R6, 0x10000, RZ ;  /* 0x00010000062b7824 */ /* 0x020fe400078e00ff */
[----:B------:R-:W-:-:S03]  /*3950*/  IMAD.WIDE.U32 R6, R7, 0x10000, RZ ;  /* 0x0001000007067825 */ /* 0x000fc600078e00ff */
[----:B---3--:R-:W-:Y:S02]  /*3960*/  LOP3.LUT R37, R6, R37, RZ, 0xfc, !PT ;  /* 0x0000002506257212 */ /* 0x008fe400078efcff */
[----:B------:R-:W-:-:S04]  /*3970*/  SHF.R.U64 R6, R34, 0x8, R24 ;  /* 0x0000000822067819 */ /* 0x000fc80000001218 */
[----:B------:R-:W-:Y:S02]  /*3980*/  LOP3.LUT R6, R6, R39, RZ, 0x3c, !PT ;  /* 0x0000002706067212 */ /* 0x000fe400078e3cff */
[----:B----4-:R-:W-:-:S03]  /*3990*/  LOP3.LUT R36, R43, R7, R36, 0xfe, !PT ;  /* 0x000000072b247212 */ /* 0x010fc600078efe24 */
[C---:B------:R-:W-:Y:S01]  /*39a0*/  IMAD.SHL.U32 R7, R6.reuse, 0x100, RZ ;  /* 0x0000010006077824 */ /* 0x040fe200078e00ff */
[----:B------:R-:W-:-:S04]  /*39b0*/  SHF.L.U64.HI R41, R6, 0x8, R42 ;  /* 0x0000000806297819 */ /* 0x000fc8000001022a */
[----:B------:R-:W-:Y:S02]  /*39c0*/  LOP3.LUT R34, R34, 0xff00ff00, R7, 0x78, !PT ;  /* 0xff00ff0022227812 */ /* 0x000fe400078e7807 */
[--C-:B------:R-:W-:Y:S02]  /*39d0*/  SHF.R.U64 R7, R3, 0x8, R40.reuse ;  /* 0x0000000803077819 */ /* 0x100fe40000001228 */
[----:B------:R-:W-:Y:S02]  /*39e0*/  LOP3.LUT R24, R24, 0xff00ff00, R41, 0x78, !PT ;  /* 0xff00ff0018187812 */ /* 0x000fe400078e7829 */
[----:B------:R-:W-:Y:S02]  /*39f0*/  LOP3.LUT R7, R7, R20, RZ, 0x3c, !PT ;  /* 0x0000001407077212 */ /* 0x000fe400078e3cff */
[----:B------:R-:W-:Y:S02]  /*3a00*/  SHF.R.U32.HI R41, RZ, 0x8, R40 ;  /* 0x00000008ff297819 */ /* 0x000fe40000011628 */
[----:B------:R-:W-:Y:S01]  /*3a10*/  LOP3.LUT R39, R39, 0xff00ff, R6, 0x78, !PT ;  /* 0x00ff00ff27277812 */ /* 0x000fe200078e7806 */
[----:B------:R-:W-:Y:S01]  /*3a20*/  IMAD.SHL.U32 R6, R7, 0x100, RZ ;  /* 0x0000010007067824 */ /* 0x000fe200078e00ff */
[----:B------:R-:W-:-:S02]  /*3a30*/  LOP3.LUT R8, R41, R16, RZ, 0x3c, !PT ;  /* 0x0000001029087212 */ /* 0x000fc400078e3cff */
[----:B------:R-:W-:Y:S02]  /*3a40*/  LOP3.LUT R20, R20, 0xff00ff, R7, 0x78, !PT ;  /* 0x00ff00ff14147812 */ /* 0x000fe400078e7807 */
[----:B------:R-:W-:Y:S02]  /*3a50*/  LOP3.LUT R3, R3, 0xff00ff00, R6, 0x78, !PT ;  /* 0xff00ff0003037812 */ /* 0x000fe400078e7806 */
[--C-:B------:R-:W-:Y:S02]  /*3a60*/  SHF.L.U64.HI R7, R7, 0x8, R8.reuse ;  /* 0x0000000807077819 */ /* 0x100fe40000010208 */
[----:B------:R-:W-:Y:S02]  /*3a70*/  SHF.R.U64 R6, R11, 0x8, R33 ;  /* 0x000000080b067819 */ /* 0x000fe40000001221 */
[----:B------:R-:W-:Y:S02]  /*3a80*/  LOP3.LUT R16, R16, 0xff00ff, R8, 0x78, !PT ;  /* 0x00ff00ff10107812 */ /* 0x000fe400078e7808 */
[----:B------:R-:W-:-:S02]  /*3a90*/  LOP3.LUT R8, R40, 0xff00ff00, R7, 0x78, !PT ;  /* 0xff00ff0028087812 */ /* 0x000fc400078e7807 */
[----:B------:R-:W-:Y:S02]  /*3aa0*/  LOP3.LUT R40, R6, R25, RZ, 0x3c, !PT ;  /* 0x0000001906287212 */ /* 0x000fe400078e3cff */
[----:B------:R-:W-:-:S03]  /*3ab0*/  SHF.R.U32.HI R7, RZ, 0x8, R33 ;  /* 0x00000008ff077819 */ /* 0x000fc60000011621 */
[----:B------:R-:W-:Y:S01]  /*3ac0*/  IMAD.SHL.U32 R6, R40, 0x100, RZ ;  /* 0x0000010028067824 */ /* 0x000fe200078e00ff */
[----:B------:R-:W-:-:S04]  /*3ad0*/  LOP3.LUT R7, R7, R32, RZ, 0x3c, !PT ;  /* 0x0000002007077212 */ /* 0x000fc800078e3cff */
[----:B------:R-:W-:Y:S02]  /*3ae0*/  LOP3.LUT R11, R11, 0xff00ff00, R6, 0x78, !PT ;  /* 0xff00ff000b0b7812 */ /* 0x000fe400078e7806 */
[--C-:B------:R-:W-:Y:S02]  /*3af0*/  LOP3.LUT R32, R32, 0xff00ff, R7.reuse, 0x78, !PT ;  /* 0x00ff00ff20207812 */ /* 0x100fe400078e7807 */
[----:B------:R-:W-:Y:S02]  /*3b00*/  SHF.L.U64.HI R6, R40, 0x8, R7 ;  /* 0x0000000828067819 */ /* 0x000fe40000010207 */
[----:B------:R-:W-:-:S04]  /*3b10*/  SHF.R.U64 R7, R23, 0x8, R35 ;  /* 0x0000000817077819 */ /* 0x000fc80000001223 */
[----:B------:R-:W-:Y:S02]  /*3b20*/  LOP3.LUT R7, R7, R26, RZ, 0x3c, !PT ;  /* 0x0000001a07077212 */ /* 0x000fe400078e3cff */
[----:B------:R-:W-:Y:S02]  /*3b30*/  SHF.R.U32.HI R41, RZ, 0x8, R35 ;  /* 0x00000008ff297819 */ /* 0x000fe40000011623 */
[----:B------:R-:W-:Y:S01]  /*3b40*/  LOP3.LUT R33, R33, 0xff00ff00, R6, 0x78, !PT ;  /* 0xff00ff0021217812 */ /* 0x000fe200078e7806 */
[----:B------:R-:W-:Y:S01]  /*3b50*/  IMAD.SHL.U32 R6, R7, 0x100, RZ ;  /* 0x0000010007067824 */ /* 0x000fe200078e00ff */
[----:B------:R-:W-:Y:S02]  /*3b60*/  LOP3.LUT R25, R25, 0xff00ff, R40, 0x78, !PT ;  /* 0x00ff00ff19197812 */ /* 0x000fe400078e7828 */
[----:B------:R-:W-:Y:S02]  /*3b70*/  LOP3.LUT R40, R41, R38, RZ, 0x3c, !PT ;  /* 0x0000002629287212 */ /* 0x000fe400078e3cff */
[----:B------:R-:W-:-:S02]  /*3b80*/  SHF.R.U64 R41, R14, 0x8, R13 ;  /* 0x000000080e297819 */ /* 0x000fc4000000120d */
[----:B------:R-:W-:Y:S02]  /*3b90*/  LOP3.LUT R23, R23, 0xff00ff00, R6, 0x78, !PT ;  /* 0xff00ff0017177812 */ /* 0x000fe400078e7806 */
[--C-:B------:R-:W-:Y:S02]  /*3ba0*/  LOP3.LUT R6, R38, 0xff00ff, R40.reuse, 0x78, !PT ;  /* 0x00ff00ff26067812 */ /* 0x100fe400078e7828 */
[----:B------:R-:W-:Y:S02]  /*3bb0*/  SHF.L.U64.HI R38, R7, 0x8, R40 ;  /* 0x0000000807267819 */ /* 0x000fe40000010228 */
[----:B------:R-:W-:Y:S02]  /*3bc0*/  LOP3.LUT R41, R41, R30, RZ, 0x3c, !PT ;  /* 0x0000001e29297212 */ /* 0x000fe400078e3cff */
[----:B------:R-:W-:Y:S02]  /*3bd0*/  SHF.R.U32.HI R43, RZ, 0x8, R13 ;  /* 0x00000008ff2b7819 */ /* 0x000fe4000001160d */
[----:B------:R-:W-:-:S02]  /*3be0*/  LOP3.LUT R26, R26, 0xff00ff, R7, 0x78, !PT ;  /* 0x00ff00ff1a1a7812 */ /* 0x000fc400078e7807 */
[----:B------:R-:W-:Y:S01]  /*3bf0*/  LOP3.LUT R7, R35, 0xff00ff00, R38, 0x78, !PT ;  /* 0xff00ff0023077812 */ /* 0x000fe200078e7826 */
[----:B------:R-:W-:Y:S01]  /*3c00*/  IMAD.SHL.U32 R35, R41, 0x100, RZ ;  /* 0x0000010029237824 */ /* 0x000fe200078e00ff */
[----:B------:R-:W-:-:S04]  /*3c10*/  LOP3.LUT R42, R43, R18, RZ, 0x3c, !PT ;  /* 0x000000122b2a7212 */ /* 0x000fc800078e3cff */
[----:B------:R-:W-:Y:S02]  /*3c20*/  LOP3.LUT R38, R14, 0xff00ff00, R35, 0x78, !PT ;  /* 0xff00ff000e267812 */ /* 0x000fe400078e7823 */
[--C-:B------:R-:W-:Y:S02]  /*3c30*/  LOP3.LUT R40, R18, 0xff00ff, R42.reuse, 0x78, !PT ;  /* 0x00ff00ff12287812 */ /* 0x100fe400078e782a */
[----:B------:R-:W-:Y:S02]  /*3c40*/  LOP3.LUT R35, R30, 0xff00ff, R41, 0x78, !PT ;  /* 0x00ff00ff1e237812 */ /* 0x000fe400078e7829 */
[----:B------:R-:W-:Y:S02]  /*3c50*/  SHF.R.U64 R18, R39, 0x4, R9 ;  /* 0x0000000427127819 */ /* 0x000fe40000001209 */
[----:B------:R-:W-:Y:S02]  /*3c60*/  SHF.L.U64.HI R30, R41, 0x8, R42 ;  /* 0x00000008291e7819 */ /* 0x000fe4000001022a */
[----:B------:R-:W-:-:S02]  /*3c70*/  LOP3.LUT R18, R18, R35, RZ, 0x3c, !PT ;  /* 0x0000002312127212 */ /* 0x000fc400078e3cff */
[----:B------:R-:W-:-:S03]  /*3c80*/  SHF.R.U32.HI R41, RZ, 0x4, R9 ;  /* 0x00000004ff297819 */ /* 0x000fc60000011609 */
[----:B------:R-:W-:Y:S01]  /*3c90*/  IMAD.SHL.U32 R14, R18, 0x10, RZ ;  /* 0x00000010120e7824 */ /* 0x000fe200078e00ff */
[----:B------:R-:W-:Y:S02]  /*3ca0*/  LOP3.LUT R41, R41, R40, RZ, 0x3c, !PT ;  /* 0x0000002829297212 */ /* 0x000fe400078e3cff */
[----:B------:R-:W-:Y:S02]  /*3cb0*/  LOP3.LUT R30, R13, 0xff00ff00, R30, 0x78, !PT ;  /* 0xff00ff000d1e7812 */ /* 0x000fe400078e781e */
[----:B------:R-:W-:Y:S02]  /*3cc0*/  LOP3.LUT R14, R39, 0xf0f0f0f0, R14, 0x78, !PT ;  /* 0xf0f0f0f0270e7812 */ /* 0x000fe400078e780e */
[----:B------:R-:W-:Y:S02]  /*3cd0*/  SHF.R.U64 R39, R34, 0x4, R24 ;  /* 0x0000000422277819 */ /* 0x000fe40000001218 */
[--C-:B------:R-:W-:Y:S02]  /*3ce0*/  LOP3.LUT R13, R40, 0xf0f0f0f, R41.reuse, 0x78, !PT ;  /* 0x0f0f0f0f280d7812 */ /* 0x100fe400078e7829 */
[----:B------:R-:W-:-:S02]  /*3cf0*/  SHF.L.U64.HI R40, R18, 0x4, R41 ;  /* 0x0000000412287819 */ /* 0x000fc40000010229 */
[----:B------:R-:W-:Y:S02]  /*3d00*/  LOP3.LUT R39, R39, R38, RZ, 0x3c, !PT ;  /* 0x0000002627277212 */ /* 0x000fe400078e3cff */
[----:B------:R-:W-:Y:S02]  /*3d10*/  LOP3.LUT R9, R9, 0xf0f0f0f0, R40, 0x78, !PT ;  /* 0xf0f0f0f009097812 */ /* 0x000fe400078e7828 */
[----:B------:R-:W-:Y:S01]  /*3d20*/  SHF.R.U64 R40, R29, 0x8, R27 ;  /* 0x000000081d287819 */ /* 0x000fe2000000121b */
[----:B------:R-:W-:-:S03]  /*3d30*/  IMAD.SHL.U32 R41, R39, 0x10, RZ ;  /* 0x0000001027297824 */ /* 0x000fc600078e00ff */
[----:B------:R-:W-:Y:S02]  /*3d40*/  LOP3.LUT R40, R40, R37, RZ, 0x3c, !PT ;  /* 0x0000002528287212 */ /* 0x000fe400078e3cff */
[----:B------:R-:W-:Y:S02]  /*3d50*/  LOP3.LUT R35, R35, 0xf0f0f0f, R18, 0x78, !PT ;  /* 0x0f0f0f0f23237812 */ /* 0x000fe400078e7812 */
[----:B------:R-:W-:Y:S02]  /*3d60*/  LOP3.LUT R34, R34, 0xf0f0f0f0, R41, 0x78, !PT ;  /* 0xf0f0f0f022227812 */ /* 0x000fe400078e7829 */
[----:B------:R-:W-:Y:S01]  /*3d70*/  LOP3.LUT R18, R38, 0xf0f0f0f, R39, 0x78, !PT ;  /* 0x0f0f0f0f26127812 */ /* 0x000fe200078e7827 */
[----:B------:R-:W-:Y:S01]  /*3d80*/  IMAD.SHL.U32 R38, R40, 0x100, RZ ;  /* 0x0000010028267824 */ /* 0x000fe200078e00ff */
[----:B------:R-:W-:-:S04]  /*3d90*/  SHF.R.U32.HI R41, RZ, 0x4, R24 ;  /* 0x00000004ff297819 */ /* 0x000fc80000011618 */
[----:B------:R-:W-:Y:S02]  /*3da0*/  LOP3.LUT R41, R41, R30, RZ, 0x3c, !PT ;  /* 0x0000001e29297212 */ /* 0x000fe400078e3cff */
[----:B------:R-:W-:Y:S02]  /*3db0*/  LOP3.LUT R38, R29, 0xff00ff00, R38, 0x78, !PT ;  /* 0xff00ff001d267812 */ /* 0x000fe400078e7826 */
[----:B------:R-:W-:Y:S02]  /*3dc0*/  SHF.R.U32.HI R29, RZ, 0x8, R27 ;  /* 0x00000008ff1d7819 */ /* 0x000fe4000001161b */
[----:B------:R-:W-:Y:S02]  /*3dd0*/  SHF.L.U64.HI R39, R39, 0x4, R41 ;  /* 0x0000000427277819 */ /* 0x000fe40000010229 */
[----:B------:R-:W-:Y:S02]  /*3de0*/  LOP3.LUT R29, R29, R36, RZ, 0x3c, !PT ;  /* 0x000000241d1d7212 */ /* 0x000fe400078e3cff */
[----:B------:R-:W-:-:S02]  /*3df0*/  LOP3.LUT R24, R24, 0xf0f0f0f0, R39, 0x78, !PT ;  /* 0xf0f0f0f018187812 */ /* 0x000fc400078e7827 */
[----:B------:R-:W-:Y:S02]  /*3e00*/  LOP3.LUT R39, R37, 0xff00ff, R40, 0x78, !PT ;  /* 0x00ff00ff25277812 */ /* 0x000fe400078e7828 */
[--C-:B------:R-:W-:Y:S02]  /*3e10*/  SHF.L.U64.HI R40, R40, 0x8, R29.reuse ;  /* 0x0000000828287819 */ /* 0x100fe4000001021d */
[----:B------:R-:W-:Y:S02]  /*3e20*/  LOP3.LUT R37, R36, 0xff00ff, R29, 0x78, !PT ;  /* 0x00ff00ff24257812 */ /* 0x000fe400078e781d */
[----:B------:R-:W-:Y:S02]  /*3e30*/  LOP3.LUT R36, R27, 0xff00ff00, R40, 0x78, !PT ;  /* 0xff00ff001b247812 */ /* 0x000fe400078e7828 */
[----:B------:R-:W-:Y:S01]  /*3e40*/  SHF.R.U64 R40, R20, 0x4, R16 ;  /* 0x0000000414287819 */ /* 0x000fe20000001210 */
[----:B------:R-:W-:Y:S01]  /*3e50*/  IMAD.WIDE.U32 R28, R28, 0x10000, RZ ;  /* 0x000100001c1c7825 */ /* 0x000fe200078e00ff */
[----:B------:R-:W-:-:S02]  /*3e60*/  LOP3.LUT R30, R30, 0xf0f0f0f, R41, 0x78, !PT ;  /* 0x0f0f0f0f1e1e7812 */ /* 0x000fc400078e7829 */
[----:B------:R-:W-:Y:S02]  /*3e70*/  LOP3.LUT R40, R40, R39, RZ, 0x3c, !PT ;  /* 0x0000002728287212 */ /* 0x000fe400078e3cff */
[----:B------:R-:W-:Y:S02]  /*3e80*/  SHF.R.U64 R41, R3, 0x4, R8 ;  /* 0x0000000403297819 */ /* 0x000fe40000001208 */
[----:B------:R-:W-:Y:S02]  /*3e90*/  LOP3.LUT R28, R28, R19, RZ, 0xfc, !PT ;  /* 0x000000131c1c7212 */ /* 0x000fe400078efcff */
[----:B------:R-:W-:Y:S02]  /*3ea0*/  LOP3.LUT R41, R41, R38, RZ, 0x3c, !PT ;  /* 0x0000002629297212 */ /* 0x000fe400078e3cff */
[----:B------:R-:W-:Y:S02]  /*3eb0*/  LOP3.LUT R27, R39, 0xf0f0f0f, R40, 0x78, !PT ;  /* 0x0f0f0f0f271b7812 */ /* 0x000fe400078e7828 */
[----:B------:R-:W-:-:S02]  /*3ec0*/  SHF.R.U32.HI R39, RZ, 0x4, R8 ;  /* 0x00000004ff277819 */ /* 0x000fc40000011608 */
[----:B------:R-:W-:Y:S02]  /*3ed0*/  SHF.R.U64 R43, R4, 0x8, R5 ;  /* 0x00000008042b7819 */ /* 0x000fe40000001205 */
[----:B------:R-:W-:Y:S02]  /*3ee0*/  LOP3.LUT R39, R39, R36, RZ, 0x3c, !PT ;  /* 0x0000002427277212 */ /* 0x000fe400078e3cff */
[----:B------:R-:W-:Y:S02]  /*3ef0*/  LOP3.LUT R43, R43, R28, RZ, 0x3c, !PT ;  /* 0x0000001c2b2b7212 */ /* 0x000fe400078e3cff */
[----:B------:R-:W-:Y:S01]  /*3f00*/  SHF.R.U32.HI R42, RZ, 0x4, R33 ;  /* 0x00000004ff2a7819 */ /* 0x000fe20000011621 */
[----:B--2---:R-:W-:-:S05]  /*3f10*/  IMAD.U32 R0, R0, 0x10000, RZ ;  /* 0x0001000000007824 */ /* 0x004fca00078e00ff */
[----:B------:R-:W-:Y:S01]  /*3f20*/  LOP3.LUT R29, R0, R29, R15, 0xfe, !PT ;  /* 0x0000001d001d7212 */ /* 0x000fe200078efe0f */
[----:B------:R-:W-:Y:S01]  /*3f30*/  IMAD.SHL.U32 R15, R40, 0x10, RZ ;  /* 0x00000010280f7824 */ /* 0x000fe200078e00ff */
[----:B------:R-:W-:-:S04]  /*3f40*/  SHF.R.U32.HI R0, RZ, 0x4, R16 ;  /* 0x00000004ff007819 */ /* 0x000fc80000011610 */
[----:B------:R-:W-:Y:S02]  /*3f50*/  LOP3.LUT R19, R0, R37, RZ, 0x3c, !PT ;  /* 0x0000002500137212 */ /* 0x000fe400078e3cff */
[----:B------:R-:W-:Y:S01]  /*3f60*/  LOP3.LUT R15, R20, 0xf0f0f0f0, R15, 0x78, !PT ;  /* 0xf0f0f0f0140f7812 */ /* 0x000fe200078e780f */
[----:B------:R-:W-:Y:S01]  /*3f70*/  IMAD.SHL.U32 R20, R41, 0x10, RZ ;  /* 0x0000001029147824 */ /* 0x000fe200078e00ff */
[--C-:B------:R-:W-:Y:S02]  /*3f80*/  LOP3.LUT R0, R37, 0xf0f0f0f, R19.reuse, 0x78, !PT ;  /* 0x0f0f0f0f25007812 */ /* 0x100fe400078e7813 */
[----:B------:R-:W-:Y:S02]  /*3f90*/  SHF.L.U64.HI R37, R40, 0x4, R19 ;  /* 0x0000000428257819 */ /* 0x000fe40000010213 */
[----:B------:R-:W-:Y:S02]  /*3fa0*/  LOP3.LUT R3, R3, 0xf0f0f0f0, R20, 0x78, !PT ;  /* 0xf0f0f0f003037812 */ /* 0x000fe400078e7814 */
[----:B------:R-:W-:-:S02]  /*3fb0*/  LOP3.LUT R19, R38, 0xf0f0f0f, R41, 0x78, !PT ;  /* 0x0f0f0f0f26137812 */ /* 0x000fc400078e7829 */
[----:B------:R-:W-:Y:S02]  /*3fc0*/  SHF.R.U32.HI R40, RZ, 0x8, R5 ;  /* 0x00000008ff287819 */ /* 0x000fe40000011605 */
[--C-:B------:R-:W-:Y:S02]  /*3fd0*/  LOP3.LUT R20, R36, 0xf0f0f0f, R39.reuse, 0x78, !PT ;  /* 0x0f0f0f0f24147812 */ /* 0x100fe400078e7827 */
[----:B------:R-:W-:Y:S01]  /*3fe0*/  SHF.L.U64.HI R41, R41, 0x4, R39 ;  /* 0x0000000429297819 */ /* 0x000fe20000010227 */
[----:B------:R-:W-:Y:S01]  /*3ff0*/  IMAD.SHL.U32 R39, R43, 0x100, RZ ;  /* 0x000001002b277824 */ /* 0x000fe200078e00ff */
[----:B------:R-:W-:Y:S02]  /*4000*/  LOP3.LUT R16, R16, 0xf0f0f0f0, R37, 0x78, !PT ;  /* 0xf0f0f0f010107812 */ /* 0x000fe400078e7825 */
[----:B------:R-:W-:Y:S02]  /*4010*/  LOP3.LUT R36, R28, 0xff00ff, R43, 0x78, !PT ;  /* 0x00ff00ff1c247812 */ /* 0x000fe400078e782b */
[----:B------:R-:W-:-:S02]  /*4020*/  SHF.R.U64 R37, R25, 0x4, R32 ;  /* 0x0000000419257819 */ /* 0x000fc40000001220 */
[----:B------:R-:W-:Y:S02]  /*4030*/  LOP3.LUT R40, R40, R29, RZ, 0x3c, !PT ;  /* 0x0000001d28287212 */ /* 0x000fe400078e3cff */
[----:B------:R-:W-:Y:S02]  /*4040*/  LOP3.LUT R37, R37, R36, RZ, 0x3c, !PT ;  /* 0x0000002425257212 */ /* 0x000fe400078e3cff */
[----:B------:R-:W-:Y:S02]  /*4050*/  LOP3.LUT R38, R4, 0xff00ff00, R39, 0x78, !PT ;  /* 0xff00ff0004267812 */ /* 0x000fe400078e7827 */
[--C-:B------:R-:W-:Y:S01]  /*4060*/  SHF.L.U64.HI R4, R43, 0x8, R40.reuse ;  /* 0x000000082b047819 */ /* 0x100fe20000010228 */
[----:B------:R-:W-:Y:S01]  /*4070*/  IMAD.SHL.U32 R28, R37, 0x10, RZ ;  /* 0x00000010251c7824 */ /* 0x000fe200078e00ff */
[----:B------:R-:W-:Y:S02]  /*4080*/  LOP3.LUT R39, R29, 0xff00ff, R40, 0x78, !PT ;  /* 0x00ff00ff1d277812 */ /* 0x000fe400078e7828 */
[----:B------:R-:W-:-:S02]  /*4090*/  LOP3.LUT R29, R5, 0xff00ff00, R4, 0x78, !PT ;  /* 0xff00ff00051d7812 */ /* 0x000fc400078e7804 */
[----:B------:R-:W-:Y:S02]  /*40a0*/  SHF.R.U64 R5, R11, 0x4, R33 ;  /* 0x000000040b057819 */ /* 0x000fe40000001221 */
[----:B------:R-:W-:Y:S02]  /*40b0*/  SHF.R.U32.HI R40, RZ, 0x4, R32 ;  /* 0x00000004ff287819 */ /* 0x000fe40000011620 */
[----:B------:R-:W-:Y:S02]  /*40c0*/  LOP3.LUT R28, R25, 0xf0f0f0f0, R28, 0x78, !PT ;  /* 0xf0f0f0f0191c7812 */ /* 0x000fe400078e781c */
[----:B------:R-:W-:Y:S02]  /*40d0*/  LOP3.LUT R25, R5, R38, RZ, 0x3c, !PT ;  /* 0x0000002605197212 */ /* 0x000fe400078e3cff */
[----:B------:R-:W-:Y:S02]  /*40e0*/  LOP3.LUT R40, R40, R39, RZ, 0x3c, !PT ;  /* 0x0000002728287212 */ /* 0x000fe400078e3cff */
        /* <DEDUP_REMOVED lines=37> */
[----:B------:R-:W-:Y:S01]  /*4340*/  IMAD.WIDE.U32 R10, R10, 0x10000, RZ ;  /* 0x000100000a0a7825 */ /* 0x000fe200078e00ff */
[--C-:B------:R-:W-:Y:S02]  /*4350*/  SHF.R.U64 R39, R34, 0x2, R24.reuse ;  /* 0x0000000222277819 */ /* 0x100fe40000001218 */
[----:B------:R-:W-:Y:S02]  /*4360*/  LOP3.LUT R8, R8, 0xf0f0f0f0, R41, 0x78, !PT ;  /* 0xf0f0f0f008087812 */ /* 0x000fe400078e7829 */
[----:B------:R-:W-:Y:S02]  /*4370*/  LOP3.LUT R39, R39, R36, RZ, 0x3c, !PT ;  /* 0x0000002427277212 */ /* 0x000fe400078e3cff */
[----:B------:R-:W-:Y:S01]  /*4380*/  LOP3.LUT R41, R10, R17, RZ, 0xfc, !PT ;  /* 0x000000110a297212 */ /* 0x000fe200078efcff */
[----:B------:R-:W-:Y:S01]  /*4390*/  IMAD.U32 R31, R31, 0x10000, RZ ;  /* 0x000100001f1f7824 */ /* 0x000fe200078e00ff */
[----:B------:R-:W-:Y:S01]  /*43a0*/  SHF.R.U32.HI R10, RZ, 0x2, R24 ;  /* 0x00000002ff0a7819 */ /* 0x000fe20000011618 */
[----:B------:R-:W-:Y:S01]  /*43b0*/  IMAD.SHL.U32 R17, R39, 0x4, RZ ;  /* 0x0000000427117824 */ /* 0x000fe200078e00ff */
[----:B------:R-:W-:-:S02]  /*43c0*/  LOP3.LUT R13, R13, 0xcccccccc, R40, 0x78, !PT ;  /* 0xcccccccc0d0d7812 */ /* 0x000fc400078e7828 */
[----:B------:R-:W-:Y:S02]  /*43d0*/  SHF.R.U64 R40, R22, 0x8, R12 ;  /* 0x0000000816287819 */ /* 0x000fe4000000120c */
[----:B------:R-:W-:Y:S02]  /*43e0*/  LOP3.LUT R10, R10, R37, RZ, 0x3c, !PT ;  /* 0x000000250a0a7212 */ /* 0x000fe400078e3cff */
[----:B------:R-:W-:Y:S02]  /*43f0*/  SHF.L.U64.HI R35, R35, 0x2, R42 ;  /* 0x0000000223237819 */ /* 0x000fe4000001022a */
[----:B------:R-:W-:Y:S02]  /*4400*/  LOP3.LUT R31, R31, R11, R21, 0xfe, !PT ;  /* 0x0000000b1f1f7212 */ /* 0x000fe400078efe15 */
        /* <DEDUP_REMOVED lines=195> */
[----:B------:R-:W1:Y:S01]  /*5040*/  LDC R3, c[0x0][0x3a0] ;  /* 0x0000e800ff037b82 */ /* 0x000e620000000800 */
[C---:B------:R-:W-:Y:S01]  /*5050*/  ISETP.GE.U32.AND P1, PT, R0.reuse, 0x10, PT ;  /* 0x000000100000780c */ /* 0x040fe20003f26070 */
[----:B------:R-:W-:Y:S01]  /*5060*/  IMAD.MOV.U32 R39, RZ, RZ, RZ ;  /* 0x000000ffff277224 */ /* 0x000fe200078e00ff */
[----:B0-----:R-:W-:-:S04]  /*5070*/  LOP3.LUT R5, R0, 0xf, RZ, 0xc0, !PT ;  /* 0x0000000f00057812 */ /* 0x001fc800078ec0ff */
[----:B------:R-:W-:Y:S01]  /*5080*/  ISETP.NE.AND P0, PT, R5, RZ, PT ;  /* 0x000000ff0500720c */ /* 0x000fe20003f05270 */
[----:B------:R-:W0:Y:S01]  /*5090*/  LDC.64 R40, c[0x0][0x358] ;  /* 0x0000d600ff287b82 */ /* 0x000e220000000a00 */
[----:B-1----:R-:W-:-:S04]  /*50a0*/  SHF.R.S32.HI R4, RZ, 0x1f, R3 ;  /* 0x0000001fff047819 */ /* 0x002fc80000011403 */
[----:B------:R-:W-:-:S04]  /*50b0*/  LEA.HI R4, R4, R3, RZ, 0x6 ;  /* 0x0000000304047211 */ /* 0x000fc800078f30ff */
[----:B------:R-:W-:-:S05]  /*50c0*/  SHF.R.S32.HI R4, RZ, 0x6, R4 ;  /* 0x00000006ff047819 */ /* 0x000fca0000011404 */
[----:B------:R-:W-:Y:S01]  /*50d0*/  IMAD.IADD R3, R2, 0x1, -R4 ;  /* 0x0000000102037824 */ /* 0x000fe200078e0a04 */
[----:B0-----:R-:W-:Y:S06]  /*50e0*/  @!P1 BRA `(.L_x_82) ;  /* 0x0000000400709947 */ /* 0x001fec0003800000 */
[----:B------:R-:W0:Y:S01]  /*50f0*/  S2R R37, SR_TID.X ;  /* 0x0000000000257919 */ /* 0x000e220000002100 */
[----:B------:R-:W-:Y:S01]  /*5100*/  LOP3.LUT R39, R0, 0xfffffff0, RZ, 0xc0, !PT ;  /* 0xfffffff000277812 */ /* 0x000fe200078ec0ff */
[C---:B------:R-:W-:Y:S01]  /*5110*/  IMAD.SHL.U32 R9, R4.reuse, 0x2, RZ ;  /* 0x0000000204097824 */ /* 0x040fe200078e00ff */
[----:B------:R-:W-:Y:S01]  /*5120*/  BSSY.RECONVERGENT B0, `(.L_x_82) ;  /* 0x0000058000007945 */ /* 0x000fe20003800200 */
[----:B------:R-:W-:Y:S02]  /*5130*/  VIADD R0, R1, 0x40 ;  /* 0x0000004001007836 */ /* 0x000fe40000000000 */
        /* <DEDUP_REMOVED lines=11> */
[--C-:B------:R-:W-:Y:S02]  /*51f0*/  IMAD R27, R4, 0xe, R2.reuse ;  /* 0x0000000e041b7824 */ /* 0x100fe400078e0202 */
[----:B------:R-:W-:Y:S02]  /*5200*/  IMAD.MOV.U32 R28, RZ, RZ, R3 ;  /* 0x000000ffff1c7224 */ /* 0x000fe400078e0003 */
[----:B------:R-:W-:Y:S01]  /*5210*/  IMAD.MOV.U32 R29, RZ, RZ, R2 ;  /* 0x000000ffff1d7224 */ /* 0x000fe200078e0002 */
[----:B0-----:R-:W-:Y:S01]  /*5220*/  IADD3 R37, PT, PT, R37, UR36, R4 ;  /* 0x0000002425257c10 */ /* 0x001fe2000fffe004 */
[----:B------:R-:W-:-:S02]  /*5230*/  IMAD.IADD R36, R2, 0x1, R9 ;  /* 0x0000000102247824 */ /* 0x000fc400078e0209 */
[----:B------:R-:W-:-:S07]  /*5240*/  IMAD.MOV R38, RZ, RZ, -R39 ;  /* 0x000000ffff267224 */ /* 0x000fce00078e0a27 */
.L_x_83:
[----:B-1----:R-:W2:Y:S01]  /*5250*/  LDL.128 R8, [R0+-0x40] ;  /* 0xffffc00000087983 */ /* 0x002ea20000100c00 */
[----:B------:R-:W0:Y:S03]  /*5260*/  LDC.64 R42, c[0x0][0x388] ;  /* 0x0000e200ff2a7b82 */ /* 0x000e260000000a00 */
[----:B------:R-:W3:Y:S01]  /*5270*/  LDL.128 R16, [R0+-0x30] ;  /* 0xffffd00000107983 */ /* 0x000ee20000100c00 */
[C---:B------:R-:W-:Y:S02]  /*5280*/  R2UR UR4, R40.reuse ;  /* 0x00000000280472ca */ /* 0x040fe400000e0000 */
[C---:B------:R-:W-:Y:S01]  /*5290*/  R2UR UR5, R41.reuse ;  /* 0x00000000290572ca */ /* 0x040fe200000e0000 */
[----:B------:R-:W4:Y:S01]  /*52a0*/  LDL.128 R20, [R0+-0x20] ;  /* 0xffffe00000147983 */ /* 0x000f220000100c00 */
[----:B------:R-:W-:Y:S02]  /*52b0*/  R2UR UR6, R40 ;  /* 0x00000000280672ca */ /* 0x000fe400000e0000 */
[----:B------:R-:W-:Y:S01]  /*52c0*/  R2UR UR7, R41 ;  /* 0x00000000290772ca */ /* 0x000fe200000e0000 */
[----:B0-----:R-:W-:-:S08]  /*52d0*/  IMAD.WIDE.U32 R12, R28, 0x8, R42 ;  /* 0x000000081c0c7825 */ /* 0x001fd000078e002a */
[----:B--2---:R0:W-:Y:S02]  /*52e0*/  STG.E.64 desc[UR4][R12.64], R8 ;  /* 0x000000080c007986 */ /* 0x0041e4000c101b04 */
[--C-:B0-----:R-:W-:Y:S02]  /*52f0*/  IMAD.WIDE.U32 R8, R29, 0x8, R42.reuse ;  /* 0x000000081d087825 */ /* 0x101fe400078e002a */
[----:B------:R-:W2:Y:S04]  /*5300*/  LDL.128 R12, [R0+-0x10] ;  /* 0xfffff000000c7983 */ /* 0x000ea80000100c00 */
[----:B------:R0:W-:Y:S02]  /*5310*/  STG.E.64 desc[UR6][R8.64], R10 ;  /* 0x0000000a08007986 */ /* 0x0001e4000c101b06 */
[----:B0-----:R-:W-:-:S05]  /*5320*/  IMAD.WIDE.U32 R8, R37, 0x8, R42 ;  /* 0x0000000825087825 */ /* 0x001fca00078e002a */
[----:B---3--:R0:W-:Y:S04]  /*5330*/  STG.E.64 desc[UR4][R8.64], R16 ;  /* 0x0000001008007986 */ /* 0x0081e8000c101b04 */
[----:B0-----:R-:W3:Y:S01]  /*5340*/  LDL.128 R8, [R0] ;  /* 0x0000000000087983 */ /* 0x001ee20000100c00 */
[----:B------:R-:W-:-:S05]  /*5350*/  IMAD.WIDE.U32 R16, R36, 0x8, R42 ;  /* 0x0000000824107825 */ /* 0x000fca00078e002a */
[----:B------:R0:W-:Y:S02]  /*5360*/  STG.E.64 desc[UR4][R16.64], R18 ;  /* 0x0000001210007986 */ /* 0x0001e4000c101b04 */
[----:B0-----:R-:W-:-:S05]  /*5370*/  IMAD.WIDE.U32 R16, R35, 0x8, R42 ;  /* 0x0000000823107825 */ /* 0x001fca00078e002a */
[----:B----4-:R0:W-:Y:S02]  /*5380*/  STG.E.64 desc[UR4][R16.64], R20 ;  /* 0x0000001410007986 */ /* 0x0101e4000c101b04 */
[----:B0-----:R-:W-:-:S04]  /*5390*/  IMAD.WIDE.U32 R16, R34, 0x8, R42 ;  /* 0x0000000822107825 */ /* 0x001fc800078e002a */
[--C-:B------:R-:W-:Y:S01]  /*53a0*/  IMAD.WIDE.U32 R20, R33, 0x8, R42.reuse ;  /* 0x0000000821147825 */ /* 0x100fe200078e002a */
[----:B------:R0:W-:Y:S04]  /*53b0*/  STG.E.64 desc[UR6][R16.64], R22 ;  /* 0x0000001610007986 */ /* 0x0001e8000c101b06 */
[----:B0-----:R-:W4:Y:S04]  /*53c0*/  LDL.128 R16, [R0+0x10] ;  /* 0x0000100000107983 */ /* 0x001f280000100c00 */
[----:B--2---:R0:W-:Y:S02]  /*53d0*/  STG.E.64 desc[UR4][R20.64], R12 ;  /* 0x0000000c14007986 */ /* 0x0041e4000c101b04 */
[----:B0-----:R-:W-:-:S04]  /*53e0*/  IMAD.WIDE.U32 R12, R32, 0x8, R42 ;  /* 0x00000008200c7825 */ /* 0x001fc800078e002a */
[--C-:B------:R-:W-:Y:S01]  /*53f0*/  IMAD.WIDE.U32 R20, R31, 0x8, R42.reuse ;  /* 0x000000081f147825 */ /* 0x100fe200078e002a */
[----:B------:R0:W-:Y:S04]  /*5400*/  STG.E.64 desc[UR6][R12.64], R14 ;  /* 0x0000000e0c007986 */ /* 0x0001e8000c101b06 */
[----:B0-----:R-:W2:Y:S04]  /*5410*/  LDL.128 R12, [R0+0x20] ;  /* 0x00002000000c7983 */ /* 0x001ea80000100c00 */
[----:B---3--:R0:W-:Y:S04]  /*5420*/  STG.E.64 desc[UR4][R20.64], R8 ;  /* 0x0000000814007986 */ /* 0x0081e8000c101b04 */
[----:B0-----:R0:W3:Y:S01]  /*5430*/  LDL.128 R20, [R0+0x30] ;  /* 0x0000300000147983 */ /* 0x0010e20000100c00 */
[----:B------:R-:W-:-:S05]  /*5440*/  IMAD.WIDE.U32 R8, R30, 0x8, R42 ;  /* 0x000000081e087825 */ /* 0x000fca00078e002a */
[----:B------:R1:W-:Y:S01]  /*5450*/  STG.E.64 desc[UR4][R8.64], R10 ;  /* 0x0000000a08007986 */ /* 0x0003e2000c101b04 */
[----:B------:R-:W-:Y:S01]  /*5460*/  VIADD R38, R38, 0x10 ;  /* 0x0000001026267836 */ /* 0x000fe20000000000 */
[----:B------:R-:W-:Y:S02]  /*5470*/  R2UR UR8, R40 ;  /* 0x00000000280872ca */ /* 0x000fe400000e0000 */
[C---:B------:R-:W-:Y:S01]  /*5480*/  R2UR UR9, R41.reuse ;  /* 0x00000000290972ca */ /* 0x040fe200000e0000 */
[--C-:B-1----:R-:W-:Y:S01]  /*5490*/  IMAD.WIDE.U32 R8, R6, 0x8, R42.reuse ;  /* 0x0000000806087825 */ /* 0x102fe200078e002a */
[----:B------:R-:W-:Y:S02]  /*54a0*/  R2UR UR10, R40 ;  /* 0x00000000280a72ca */ /* 0x000fe400000e0000 */
[----:B------:R-:W-:Y:S02]  /*54b0*/  R2UR UR11, R41 ;  /* 0x00000000290b72ca */ /* 0x000fe400000e0000 */
[----:B------:R-:W-:Y:S01]  /*54c0*/  ISETP.NE.AND P1, PT, R38, RZ, PT ;  /* 0x000000ff2600720c */ /* 0x000fe20003f25270 */
[--C-:B------:R-:W-:Y:S01]  /*54d0*/  IMAD.WIDE.U32 R10, R25, 0x8, R42.reuse ;  /* 0x00000008190a7825 */ /* 0x100fe200078e002a */
[----:B----4-:R1:W-:Y:S03]  /*54e0*/  STG.E.64 desc[UR4][R8.64], R16 ;  /* 0x0000001008007986 */ /* 0x0103e6000c101b04 */
[----:B-1----:R-:W-:-:S05]  /*54f0*/  IMAD.WIDE.U32 R8, R7, 0x8, R42 ;  /* 0x0000000807087825 */ /* 0x002fca00078e002a */
[----:B------:R1:W-:Y:S02]  /*5500*/  STG.E.64 desc[UR6][R8.64], R18 ;  /* 0x0000001208007986 */ /* 0x0003e4000c101b06 */
[----:B-1----:R-:W-:-:S04]  /*5510*/  IMAD.WIDE.U32 R8, R24, 0x8, R42 ;  /* 0x0000000818087825 */ /* 0x002fc800078e002a */
[----:B0-----:R-:W-:Y:S02]  /*5520*/  VIADD R0, R0, 0x80 ;  /* 0x0000008000007836 */ /* 0x001fe40000000000 */
        /* <DEDUP_REMOVED lines=13> */
[----:B------:R-:W-:Y:S01]  /*5600*/  IMAD R28, R4, 0x10, R28 ;  /* 0x00000010041c7824 */ /* 0x000fe200078e021c */
[----:B--2---:R0:W-:Y:S04]  /*5610*/  STG.E.64 desc[UR4][R8.64], R12 ;  /* 0x0000000c08007986 */ /* 0x0041e8000c101b04 */
[----:B------:R1:W-:Y:S01]  /*5620*/  STG.E.64 desc[UR6][R10.64], R14 ;  /* 0x0000000e0a007986 */ /* 0x0003e2000c101b06 */
[----:B0-----:R-:W-:-:S04]  /*5630*/  IMAD.WIDE.U32 R8, R26, 0x8, R42 ;  /* 0x000000081a087825 */ /* 0x001fc800078e002a */
[----:B------:R-:W-:Y:S01]  /*5640*/  IMAD.WIDE.U32 R42, R27, 0x8, R42 ;  /* 0x000000081b2a7825 */ /* 0x000fe200078e002a */
[----:B---3--:R1:W-:Y:S04]  /*5650*/  STG.E.64 desc[UR8][R8.64], R20 ;  /* 0x0000001408007986 */ /* 0x0083e8000c101b08 */
[----:B------:R1:W-:Y:S01]  /*5660*/  STG.E.64 desc[UR10][R42.64], R22 ;  /* 0x000000162a007986 */ /* 0x0003e2000c101b0a */
[C---:B------:R-:W-:Y:S02]  /*5670*/  IMAD R26, R4.reuse, 0x10, R26 ;  /* 0x00000010041a7824 */ /* 0x040fe400078e021a */
[----:B------:R-:W-:Y:S01]  /*5680*/  IMAD R27, R4, 0x10, R27 ;  /* 0x00000010041b7824 */ /* 0x000fe200078e021b */
[----:B------:R-:W-:Y:S06]  /*5690*/  @P1 BRA `(.L_x_83) ;  /* 0xfffffff800ec1947 */ /* 0x000fec000383ffff */
[----:B------:R-:W-:Y:S05]  /*56a0*/  BSYNC.RECONVERGENT B0 ;  /* 0x0000000000007941 */ /* 0x000fea0003800200 */
.L_x_82:
[----:B------:R-:W-:Y:S05]  /*56b0*/  @!P0 EXIT ;  /* 0x000000000000894d */ /* 0x000fea0003800000 */
[----:B------:R-:W0:Y:S01]  /*56c0*/  LDCU UR4, c[0x0][0x3a4] ;  /* 0x00007480ff0477ac */ /* 0x000e220008000800 */
[----:B------:R-:W-:Y:S01]  /*56d0*/  ISETP.GE.U32.AND P0, PT, R5, 0x8, PT ;  /* 0x000000080500780c */ /* 0x000fe20003f06070 */
[----:B0-----:R-:W-:-:S12]  /*56e0*/  ULOP3.LUT UR5, UR4, 0x7, URZ, 0xc0, !UPT ;  /* 0x0000000704057892 */ /* 0x001fd8000f8ec0ff */
[----:B------:R-:W-:Y:S05]  /*56f0*/  @!P0 BRA `(.L_x_84) ;  /* 0x0000000000bc8947 */ /* 0x000fea0003800000 */
[----:B------:R-:W-:Y:S01]  /*5700*/  IMAD R0, R39, 0x8, R1 ;  /* 0x0000000827007824 */ /* 0x000fe200078e0201 */
[----:B------:R-:W0:Y:S04]  /*5710*/  LDC.64 R36, c[0x0][0x388] ;  /* 0x0000e200ff247b82 */ /* 0x000e280000000a00 */
[----:B-1----:R-:W2:Y:S04]  /*5720*/  LDL.128 R20, [R0] ;  /* 0x0000000000147983 */ /* 0x002ea80000100c00 */
[----:B------:R-:W3:Y:S04]  /*5730*/  LDL.128 R16, [R0+0x10] ;  /* 0x0000100000107983 */ /* 0x000ee80000100c00 */
[----:B------:R-:W4:Y:S04]  /*5740*/  LDL.128 R12, [R0+0x20] ;  /* 0x00002000000c7983 */ /* 0x000f280000100c00 */
[----:B------:R-:W5:Y:S01]  /*5750*/  LDL.128 R8, [R0+0x30] ;  /* 0x0000300000087983 */ /* 0x000f620000100c00 */
[-C--:B------:R-:W-:Y:S01]  /*5760*/  IMAD R33, R4, R39.reuse, R2 ;  /* 0x0000002704217224 */ /* 0x080fe200078e0202 */
[----:B------:R-:W-:Y:S01]  /*5770*/  R2UR UR6, R40 ;  /* 0x00000000280672ca */ /* 0x000fe200000e0000 */
[C---:B------:R-:W-:Y:S01]  /*5780*/  IMAD R35, R4.reuse, R39, R3 ;  /* 0x0000002704237224 */ /* 0x040fe200078e0203 */
        /* <DEDUP_REMOVED lines=38> */
.L_x_84:
[----:B------:R-:W-:-:S13]  /*59f0*/  ISETP.NE.AND P0, PT, RZ, UR5, PT ;  /* 0x00000005ff007c0c */ /* 0x000fda000bf05270 */
[----:B------:R-:W-:Y:S05]  /*5a00*/  @!P0 EXIT ;  /* 0x000000000000894d */ /* 0x000fea0003800000 */
[----:B------:R-:W-:Y:S02]  /*5a10*/  UISETP.GE.U32.AND UP0, UPT, UR5, 0x4, UPT ;  /* 0x000000040500788c */ /* 0x000fe4000bf06070 */
[----:B------:R-:W-:-:S07]  /*5a20*/  ULOP3.LUT UR4, UR4, 0x3, URZ, 0xc0, !UPT ;  /* 0x0000000304047892 */ /* 0x000fce000f8ec0ff */
[----:B------:R-:W-:Y:S05]  /*5a30*/  BRA.U !UP0, `(.L_x_85) ;  /* 0x0000000108647547 */ /* 0x000fea000b800000 */
[----:B------:R-:W-:Y:S01]  /*5a40*/  IMAD R0, R39, 0x8, R1 ;  /* 0x0000000827007824 */ /* 0x000fe200078e0201 */
[----:B0-----:R-:W0:Y:S04]  /*5a50*/  LDC.64 R6, c[0x0][0x388] ;  /* 0x0000e200ff067b82 */ /* 0x001e280000000a00 */
[----:B-1----:R-:W2:Y:S04]  /*5a60*/  LDL.128 R12, [R0] ;  /* 0x00000000000c7983 */ /* 0x002ea80000100c00 */
[----:B------:R-:W3:Y:S01]  /*5a70*/  LDL.128 R8, [R0+0x10] ;  /* 0x0000100000087983 */ /* 0x000ee20000100c00 */
        /* <DEDUP_REMOVED lines=21> */
.L_x_85:
        /* <DEDUP_REMOVED lines=8> */
.L_x_86:
        /* <DEDUP_REMOVED lines=11> */
.L_x_87:
        /* <DEDUP_REMOVED lines=16> */
.L_x_103:


//--------------------- .text.shared_mul_lift_b   --------------------------
	.section	.text.shared_mul_lift_b,"ax",@progbits
	.align	128
        .global         shared_mul_lift_b
        .type           shared_mul_lift_b,@function
        .size           shared_mul_lift_b,(.L_x_104 - shared_mul_lift_b)
        .other          shared_mul_lift_b,@"STO_CUDA_ENTRY STV_DEFAULT"
shared_mul_lift_b:
.text.shared_mul_lift_b:
[----:B------:R-:W-:Y:S01]  /*0000*/  LDC R1, c[0x0][0x37c] ;  /* 0x0000df00ff017b82 */ /* 0x000fe20000000800 */
[----:B------:R-:W0:Y:S07]  /*0010*/  S2R R0, SR_TID.X ;  /* 0x0000000000007919 */ /* 0x000e2e0000002100 */
[----:B------:R-:W0:Y:S01]  /*0020*/  S2UR UR4, SR_CTAID.X ;  /* 0x00000000000479c3 */ /* 0x000e220000002500 */
[----:B------:R-:W1:Y:S07]  /*0030*/  LDCU UR5, c[0x0][0x3a0] ;  /* 0x00007400ff0577ac */ /* 0x000e6e0008000800 */
[----:B------:R-:W0:Y:S02]  /*0040*/  LDC R13, c[0x0][0x360] ;  /* 0x0000d800ff0d7b82 */ /* 0x000e240000000800 */
[----:B0-----:R-:W-:-:S05]  /*0050*/  IMAD R13, R13, UR4, R0 ;  /* 0x000000040d0d7c24 */ /* 0x001fca000f8e0200 */
[----:B-1----:R-:W-:-:S13]  /*0060*/  ISETP.GE.AND P0, PT, R13, UR5, PT ;  /* 0x000000050d007c0c */ /* 0x002fda000bf06270 */
[----:B------:R-:W-:Y:S05]  /*0070*/  @P0 EXIT ;  /* 0x000000000000094d */ /* 0x000fea0003800000 */
[----:B------:R-:W0:Y:S01]  /*0080*/  LDC.64 R4, c[0x0][0x390] ;  /* 0x0000e400ff047b82 */ /* 0x000e220000000a00 */
[----:B------:R-:W1:Y:S07]  /*0090*/  LDCU.64 UR4, c[0x0][0x358] ;  /* 0x00006b00ff0477ac */ /* 0x000e6e0008000a00 */
[----:B------:R-:W2:Y:S08]  /*00a0*/  LDC.64 R2, c[0x0][0x380] ;  /* 0x0000e000ff027b82 */ /* 0x000eb00000000a00 */
[----:B------:R-:W3:Y:S01]  /*00b0*/  LDC.64 R10, c[0x0][0x398] ;  /* 0x0000e600ff0a7b82 */ /* 0x000ee20000000a00 */
[----:B0-----:R-:W-:-:S07]  /*00c0*/  IMAD.WIDE R4, R13, 0x2, R4 ;  /* 0x000000020d047825 */ /* 0x001fce00078e0204 */
[----:B------:R-:W0:Y:S01]  /*00d0*/  LDC.64 R8, c[0x0][0x388] ;  /* 0x0000e200ff087b82 */ /* 0x000e220000000a00 */
[----:B-1----:R-:W4:Y:S01]  /*00e0*/  LDG.E.U16 R4, desc[UR4][R4.64] ;  /* 0x0000000404047981 */ /* 0x002f22000c1e1500 */
[----:B--2---:R-:W-:-:S04]  /*00f0*/  IMAD.WIDE R2, R13, 0x8, R2 ;  /* 0x000000080d027825 */ /* 0x004fc800078e0202 */
[----:B---3--:R-:W-:-:S04]  /*0100*/  IMAD.WIDE R10, R13, 0x2, R10 ;  /* 0x000000020d0a7825 */ /* 0x008fc800078e020a */
[----:B----4-:R-:W-:-:S05]  /*0110*/  IMAD.WIDE.U32 R6, R4, 0x100000, RZ ;  /* 0x0010000004067825 */ /* 0x010fca00078e00ff */
[----:B------:R-:W-:Y:S04]  /*0120*/  STG.E.64 desc[UR4][R2.64], R6 ;  /* 0x0000000602007986 */ /* 0x000fe8000c101b04 */
[----:B------:R-:W2:Y:S01]  /*0130*/  LDG.E.U16 R10, desc[UR4][R10.64] ;  /* 0x000000040a0a7981 */ /* 0x000ea2000c1e1500 */
[----:B0-----:R-:W-:-:S04]  /*0140*/  IMAD.WIDE R8, R13, 0x8, R8 ;  /* 0x000000080d087825 */ /* 0x001fc800078e0208 */
[----:B--2---:R-:W-:-:S05]  /*0150*/  IMAD.WIDE.U32 R12, R10, 0x100000, RZ ;  /* 0x001000000a0c7825 */ /* 0x004fca00078e00ff */
[----:B------:R-:W-:Y:S01]  /*0160*/  STG.E.64 desc[UR4][R8.64], R12 ;  /* 0x0000000c08007986 */ /* 0x000fe2000c101b04 */
[----:B------:R-:W-:Y:S05]  /*0170*/  EXIT ;  /* 0x000000000000794d */ /* 0x000fea0003800000 */
.L_x_88:
        /* <DEDUP_REMOVED lines=16> */
.L_x_104:


//--------------------- .text.shared_or_pre_assign --------------------------
	.section	.text.shared_or_pre_assign,"ax",@progbits
	.align	128
        .global         shared_or_pre_assign
        .type           shared_or_pre_assign,@function
        .size           shared_or_pre_assign,(.L_x_105 - shared_or_pre_assign)
        .other          shared_or_pre_assign,@"STO_CUDA_ENTRY STV_DEFAULT"
shared_or_pre_assign:
.text.shared_or_pre_assign:
        /* <DEDUP_REMOVED lines=11> */
[----:B------:R-:W3:Y:S08]  /*00b0*/  LDC.64 R2, c[0x0][0x380] ;  /* 0x0000e000ff027b82 */ /* 0x000ef00000000a00 */
[----:B------:R-:W4:Y:S01]  /*00c0*/  LDC.64 R10, c[0x0][0x398] ;  /* 0x0000e600ff0a7b82 */ /* 0x000f220000000a00 */
[----:B0-----:R-:W-:-:S06]  /*00d0*/  IMAD.WIDE R8, R15, 0x8, R8 ;  /* 0x000000080f087825 */ /* 0x001fcc00078e0208 */
[----:B-1----:R-:W5:Y:S01]  /*00e0*/  LDG.E.64 R8, desc[UR4][R8.64] ;  /* 0x0000000408087981 */ /* 0x002f62000c1e1b00 */
[----:B------:R-:W0:Y:S01]  /*00f0*/  LDC.64 R12, c[0x0][0x3a0] ;  /* 0x0000e800ff0c7b82 */ /* 0x000e220000000a00 */
[----:B--2---:R-:W-:-:S06]  /*0100*/  IMAD.WIDE R4, R15, 0x8, R4 ;  /* 0x000000080f047825 */ /* 0x004fcc00078e0204 */
[----:B------:R-:W5:Y:S01]  /*0110*/  LDG.E.64 R4, desc[UR4][R4.64] ;  /* 0x0000000404047981 */ /* 0x000f62000c1e1b00 */
[----:B---3--:R-:W-:-:S05]  /*0120*/  IMAD.WIDE R2, R15, 0x8, R2 ;  /* 0x000000080f027825 */ /* 0x008fca00078e0202 */
[----:B------:R-:W5:Y:S01]  /*0130*/  LDG.E.64 R6, desc[UR4][R2.64] ;  /* 0x0000000402067981 */ /* 0x000f62000c1e1b00 */
[----:B----4-:R-:W-:-:S06]  /*0140*/  IMAD.WIDE R10, R15, 0x8, R10 ;  /* 0x000000080f0a7825 */ /* 0x010fcc00078e020a */
[----:B------:R-:W2:Y:S01]  /*0150*/  LDG.E.64 R10, desc[UR4][R10.64] ;  /* 0x000000040a0a7981 */ /* 0x000ea2000c1e1b00 */
[----:B0-----:R-:W-:-:S06]  /*0160*/  IMAD.WIDE R12, R15, 0x8, R12 ;  /* 0x000000080f0c7825 */ /* 0x001fcc00078e020c */
[----:B------:R-:W3:Y:S01]  /*0170*/  LDG.E.64 R12, desc[UR4][R12.64] ;  /* 0x000000040c0c7981 */ /* 0x000ee2000c1e1b00 */
[--C-:B-----5:R-:W-:Y:S02]  /*0180*/  LOP3.LUT R15, R4, R8, R6.reuse, 0x60, !PT ;  /* 0x00000008040f7212 */ /* 0x120fe400078e6006 */
[--C-:B------:R-:W-:Y:S02]  /*0190*/  LOP3.LUT R17, R5, R9, R7.reuse, 0x60, !PT ;  /* 0x0000000905117212 */ /* 0x100fe400078e6007 */
[----:B--2---:R-:W-:Y:S02]  /*01a0*/  LOP3.LUT R15, R15, R10, R6, 0x78, !PT ;  /* 0x0000000a0f0f7212 */ /* 0x004fe400078e7806 */
[----:B------:R-:W-:Y:S02]  /*01b0*/  LOP3.LUT R17, R17, R11, R7, 0x78, !PT ;  /* 0x0000000b11117212 */ /* 0x000fe400078e7807 */
[----:B---3--:R-:W-:Y:S02]  /*01c0*/  LOP3.LUT R15, R6, R15, R12, 0x96, !PT ;  /* 0x0000000f060f7212 */ /* 0x008fe400078e960c */
[----:B------:R-:W-:-:S02]  /*01d0*/  LOP3.LUT R7, R7, R17, R13, 0x96, !PT ;  /* 0x0000001107077212 */ /* 0x000fc400078e960d */
[----:B------:R-:W-:Y:S02]  /*01e0*/  LOP3.LUT R4, R15, R4, RZ, 0x3c, !PT ;  /* 0x000000040f047212 */ /* 0x000fe400078e3cff */
[----:B------:R-:W-:-:S05]  /*01f0*/  LOP3.LUT R5, R7, R5, RZ, 0x3c, !PT ;  /* 0x0000000507057212 */ /* 0x000fca00078e3cff */
[----:B------:R-:W-:Y:S01]  /*0200*/  STG.E.64 desc[UR4][R2.64], R4 ;  /* 0x0000000402007986 */ /* 0x000fe2000c101b04 */
[----:B------:R-:W-:Y:S05]  /*0210*/  EXIT ;  /* 0x000000000000794d */ /* 0x000fea0003800000 */
.L_x_89:
        /* <DEDUP_REMOVED lines=14> */
.L_x_105:


//--------------------- .text.shared_and_pre      --------------------------
	.section	.text.shared_and_pre,"ax",@progbits
	.align	128
        .global         shared_and_pre
        .type           shared_and_pre,@function
        .size           shared_and_pre,(.L_x_106 - shared_and_pre)
        .other          shared_and_pre,@"STO_CUDA_ENTRY STV_DEFAULT"
shared_and_pre:
.text.shared_and_pre:
        /* <DEDUP_REMOVED lines=18> */
[C---:B---3--:R-:W-:Y:S01]  /*0120*/  IMAD.WIDE R6, R0.reuse, 0x8, R6 ;  /* 0x0000000800067825 */ /* 0x048fe200078e0206 */
[----:B------:R-:W1:Y:S05]  /*0130*/  LDC.64 R14, c[0x0][0x380] ;  /* 0x0000e000ff0e7b82 */ /* 0x000e6a0000000a00 */
        /* <DEDUP_REMOVED lines=8> */
[----:B------:R-:W-:Y:S01]  /*01c0*/  LOP3.LUT R17, R17, R9, R3, 0x78, !PT ;  /* 0x0000000911117212 */ /* 0x000fe200078e7803 */
[----:B-1----:R-:W-:Y:S01]  /*01d0*/  IMAD.WIDE R2, R0, 0x8, R14 ;  /* 0x0000000800027825 */ /* 0x002fe200078e020e */
[----:B---3--:R-:W-:Y:S02]  /*01e0*/  LOP3.LUT R12, R13, R10, RZ, 0x3c, !PT ;  /* 0x0000000a0d0c7212 */ /* 0x008fe400078e3cff */
[----:B------:R-:W-:-:S05]  /*01f0*/  LOP3.LUT R13, R17, R11, RZ, 0x3c, !PT ;  /* 0x0000000b110d7212 */ /* 0x000fca00078e3cff */
[----:B------:R-:W-:Y:S01]  /*0200*/  STG.E.64 desc[UR4][R2.64], R12 ;  /* 0x0000000c02007986 */ /* 0x000fe2000c101b04 */
[----:B------:R-:W-:Y:S05]  /*0210*/  EXIT ;  /* 0x000000000000794d */ /* 0x000fea0003800000 */
.L_x_90:
        /* <DEDUP_REMOVED lines=14> */
.L_x_106:


//--------------------- .text.shared_xor_assign   --------------------------
	.section	.text.shared_xor_assign,"ax",@progbits
	.align	128
        .global         shared_xor_assign
        .type           shared_xor_assign,@function
        .size           shared_xor_assign,(.L_x_107 - shared_xor_assign)
        .other          shared_xor_assign,@"STO_CUDA_ENTRY STV_DEFAULT"
shared_xor_assign:
.text.shared_xor_assign:
        /* <DEDUP_REMOVED lines=14> */
[----:B-1----:R-:W4:Y:S01]  /*00e0*/  LDG.E.64 R4, desc[UR4][R4.64] ;  /* 0x0000000404047981 */ /* 0x002f22000c1e1b00 */
[----:B--2---:R-:W-:-:S05]  /*00f0*/  IMAD.WIDE R2, R15, 0x8, R2 ;  /* 0x000000080f027825 */ /* 0x004fca00078e0202 */
[----:B------:R-:W4:Y:S02]  /*0100*/  LDG.E.64 R6, desc[UR4][R2.64] ;  /* 0x0000000402067981 */ /* 0x000f24000c1e1b00 */
[----:B----4-:R-:W-:Y:S02]  /*0110*/  LOP3.LUT R12, R6, R4, RZ, 0x3c, !PT ;  /* 0x00000004060c7212 */ /* 0x010fe400078e3cff */
[----:B------:R-:W-:Y:S01]  /*0120*/  LOP3.LUT R13, R7, R5, RZ, 0x3c, !PT ;  /* 0x00000005070d7212 */ /* 0x000fe200078e3cff */
[----:B---3--:R-:W-:-:S04]  /*0130*/  IMAD.WIDE R6, R15, 0x8, R8 ;  /* 0x000000080f067825 */ /* 0x008fc800078e0208 */
[----:B0-----:R-:W-:Y:S01]  /*0140*/  IMAD.WIDE R8, R15, 0x8, R10 ;  /* 0x000000080f087825 */ /* 0x001fe200078e020a */
[----:B------:R-:W-:Y:S04]  /*0150*/  STG.E.64 desc[UR4][R2.64], R12 ;  /* 0x0000000c02007986 */ /* 0x000fe8000c101b04 */
[----:B------:R-:W2:Y:S04]  /*0160*/  LDG.E.64 R10, desc[UR4][R6.64] ;  /* 0x00000004060a7981 */ /* 0x000ea8000c1e1b00 */
[----:B------:R-:W2:Y:S02]  /*0170*/  LDG.E.64 R8, desc[UR4][R8.64] ;  /* 0x0000000408087981 */ /* 0x000ea4000c1e1b00 */
[----:B--2---:R-:W-:-:S02]  /*0180*/  LOP3.LUT R4, R10, R8, RZ, 0x3c, !PT ;  /* 0x000000080a047212 */ /* 0x004fc400078e3cff */
[----:B------:R-:W-:-:S05]  /*0190*/  LOP3.LUT R5, R11, R9, RZ, 0x3c, !PT ;  /* 0x000000090b057212 */ /* 0x000fca00078e3cff */
[----:B------:R-:W-:Y:S01]  /*01a0*/  STG.E.64 desc[UR4][R6.64], R4 ;  /* 0x0000000406007986 */ /* 0x000fe2000c101b04 */
[----:B------:R-:W-:Y:S05]  /*01b0*/  EXIT ;  /* 0x000000000000794d */ /* 0x000fea0003800000 */
.L_x_91:
        /* <DEDUP_REMOVED lines=12> */
.L_x_107:


//--------------------- .text.shared_xor          --------------------------
	.section	.text.shared_xor,"ax",@progbits
	.align	128
        .global         shared_xor
        .type           shared_xor,@function
        .size           shared_xor,(.L_x_108 - shared_xor)
        .other          shared_xor,@"STO_CUDA_ENTRY STV_DEFAULT"
shared_xor:
.text.shared_xor:
        /* <DEDUP_REMOVED lines=15> */
[----:B--2---:R-:W-:-:S06]  /*00f0*/  IMAD.WIDE R6, R0, 0x8, R6 ;  /* 0x0000000800067825 */ /* 0x004fcc00078e0206 */
[----:B------:R-:W1:Y:S01]  /*0100*/  LDC.64 R10, c[0x0][0x3a8] ;  /* 0x0000ea00ff0a7b82 */ /* 0x000e620000000a00 */
[----:B------:R-:W4:Y:S01]  /*0110*/  LDG.E.64 R6, desc[UR4][R6.64] ;  /* 0x0000000406067981 */ /* 0x000f22000c1e1b00 */
[----:B---3--:R-:W-:-:S04]  /*0120*/  IMAD.WIDE R2, R0, 0x8, R2 ;  /* 0x0000000800027825 */ /* 0x008fc800078e0202 */
[----:B0-----:R-:W-:-:S04]  /*0130*/  IMAD.WIDE R8, R0, 0x8, R8 ;  /* 0x0000000800087825 */ /* 0x001fc800078e0208 */
[----:B-1----:R-:W-:Y:S01]  /*0140*/  IMAD.WIDE R10, R0, 0x8, R10 ;  /* 0x00000008000a7825 */ /* 0x002fe200078e020a */
[----:B----4-:R-:W-:Y:S02]  /*0150*/  LOP3.LUT R12, R6, R4, RZ, 0x3c, !PT ;  /* 0x00000004060c7212 */ /* 0x010fe400078e3cff */
[----:B------:R-:W-:Y:S02]  /*0160*/  LOP3.LUT R13, R7, R5, RZ, 0x3c, !PT ;  /* 0x00000005070d7212 */ /* 0x000fe400078e3cff */
[----:B------:R-:W0:Y:S03]  /*0170*/  LDC.64 R4, c[0x0][0x388] ;  /* 0x0000e200ff047b82 */ /* 0x000e260000000a00 */
[----:B------:R-:W-:Y:S04]  /*0180*/  STG.E.64 desc[UR4][R2.64], R12 ;  /* 0x0000000c02007986 */ /* 0x000fe8000c101b04 */
[----:B------:R-:W2:Y:S04]  /*0190*/  LDG.E.64 R8, desc[UR4][R8.64] ;  /* 0x0000000408087981 */ /* 0x000ea8000c1e1b00 */
[----:B------:R-:W2:Y:S01]  /*01a0*/  LDG.E.64 R10, desc[UR4][R10.64] ;  /* 0x000000040a0a7981 */ /* 0x000ea2000c1e1b00 */
[----:B0-----:R-:W-:Y:S01]  /*01b0*/  IMAD.WIDE R4, R0, 0x8, R4 ;  /* 0x0000000800047825 */ /* 0x001fe200078e0204 */
[----:B--2---:R-:W-:-:S02]  /*01c0*/  LOP3.LUT R6, R10, R8, RZ, 0x3c, !PT ;  /* 0x000000080a067212 */ /* 0x004fc400078e3cff */
[----:B------:R-:W-:-:S05]  /*01d0*/  LOP3.LUT R7, R11, R9, RZ, 0x3c, !PT ;  /* 0x000000090b077212 */ /* 0x000fca00078e3cff */
[----:B------:R-:W-:Y:S01]  /*01e0*/  STG.E.64 desc[UR4][R4.64], R6 ;  /* 0x0000000604007986 */ /* 0x000fe2000c101b04 */
[----:B------:R-:W-:Y:S05]  /*01f0*/  EXIT ;  /* 0x000000000000794d */ /* 0x000fea0003800000 */
.L_x_92:
        /* <DEDUP_REMOVED lines=16> */
.L_x_108:


//--------------------- .text.shared_not          --------------------------
	.section	.text.shared_not,"ax",@progbits
	.align	128
        .global         shared_not
        .type           shared_not,@function
        .size           shared_not,(.L_x_109 - shared_not)
        .other          shared_not,@"STO_CUDA_ENTRY STV_DEFAULT"
shared_not:
.text.shared_not:
        /* <DEDUP_REMOVED lines=15> */
[----:B--2---:R-:W-:-:S04]  /*00f0*/  IMAD.WIDE R2, R15, 0x8, R2 ;  /* 0x000000080f027825 */ /* 0x004fc800078e0202 */
[----:B---3--:R-:W-:Y:S01]  /*0100*/  IMAD.WIDE R6, R15, 0x8, R6 ;  /* 0x000000080f067825 */ /* 0x008fe200078e0206 */
[----:B----4-:R-:W-:Y:S02]  /*0110*/  LOP3.LUT R8, RZ, R4, RZ, 0x33, !PT ;  /* 0x00000004ff087212 */ /* 0x010fe400078e33ff */
[----:B------:R-:W-:-:S05]  /*0120*/  LOP3.LUT R9, RZ, R5, RZ, 0x33, !PT ;  /* 0x00000005ff097212 */ /* 0x000fca00078e33ff */
[----:B------:R-:W-:Y:S04]  /*0130*/  STG.E.64 desc[UR4][R2.64], R8 ;  /* 0x0000000802007986 */ /* 0x000fe8000c101b04 */
[----:B------:R-:W2:Y:S01]  /*0140*/  LDG.E.64 R6, desc[UR4][R6.64] ;  /* 0x0000000406067981 */ /* 0x000ea2000c1e1b00 */
[----:B0-----:R-:W-:Y:S01]  /*0150*/  IMAD.WIDE R4, R15, 0x8, R12 ;  /* 0x000000080f047825 */ /* 0x001fe200078e020c */
[----:B--2---:R-:W-:Y:S02]  /*0160*/  LOP3.LUT R10, RZ, R6, RZ, 0x33, !PT ;  /* 0x00000006ff0a7212 */ /* 0x004fe400078e33ff */
[----:B------:R-:W-:-:S05]  /*0170*/  LOP3.LUT R11, RZ, R7, RZ, 0x33, !PT ;  /* 0x00000007ff0b7212 */ /* 0x000fca00078e33ff */
[----:B------:R-:W-:Y:S01]  /*0180*/  STG.E.64 desc[UR4][R4.64], R10 ;  /* 0x0000000a04007986 */ /* 0x000fe2000c101b04 */
[----:B------:R-:W-:Y:S05]  /*0190*/  EXIT ;  /* 0x000000000000794d */ /* 0x000fea0003800000 */
.L_x_93:
        /* <DEDUP_REMOVED lines=14> */
.L_x_109:


//--------------------- .text.shared_not_inplace  --------------------------
	.section	.text.shared_not_inplace,"ax",@progbits
	.align	128
        .global         shared_not_inplace
        .type           shared_not_inplace,@function
        .size           shared_not_inplace,(.L_x_110 - shared_not_inplace)
        .other          shared_not_inplace,@"STO_CUDA_ENTRY STV_DEFAULT"
shared_not_inplace:
.text.shared_not_inplace:
        /* <DEDUP_REMOVED lines=10> */
[----:B------:R-:W2:Y:S01]  /*00a0*/  LDC.64 R4, c[0x0][0x388] ;  /* 0x0000e200ff047b82 */ /* 0x000ea20000000a00 */
[----:B0-----:R-:W-:-:S05]  /*00b0*/  IMAD.WIDE R2, R7, 0x8, R2 ;  /* 0x0000000807027825 */ /* 0x001fca00078e0202 */
[----:B-1----:R-:W3:Y:S01]  /*00c0*/  LDG.E.64 R8, desc[UR4][R2.64] ;  /* 0x0000000402087981 */ /* 0x002ee2000c1e1b00 */
[----:B--2---:R-:W-:Y:S01]  /*00d0*/  IMAD.WIDE R4, R7, 0x8, R4 ;  /* 0x0000000807047825 */ /* 0x004fe200078e0204 */
[----:B---3--:R-:W-:Y:S02]  /*00e0*/  LOP3.LUT R8, RZ, R8, RZ, 0x33, !PT ;  /* 0x00000008ff087212 */ /* 0x008fe400078e33ff */
[----:B------:R-:W-:-:S05]  /*00f0*/  LOP3.LUT R9, RZ, R9, RZ, 0x33, !PT ;  /* 0x00000009ff097212 */ /* 0x000fca00078e33ff */
[----:B------:R-:W-:Y:S04]  /*0100*/  STG.E.64 desc[UR4][R2.64], R8 ;  /* 0x0000000802007986 */ /* 0x000fe8000c101b04 */
[----:B------:R-:W2:Y:S02]  /*0110*/  LDG.E.64 R6, desc[UR4][R4.64] ;  /* 0x0000000404067981 */ /* 0x000ea4000c1e1b00 */
[----:B--2---:R-:W-:Y:S02]  /*0120*/  LOP3.LUT R6, RZ, R6, RZ, 0x33, !PT ;  /* 0x00000006ff067212 */ /* 0x004fe400078e33ff */
[----:B------:R-:W-:-:S05]  /*0130*/  LOP3.LUT R7, RZ, R7, RZ, 0x33, !PT ;  /* 0x00000007ff077212 */ /* 0x000fca00078e33ff */
[----:B------:R-:W-:Y:S01]  /*0140*/  STG.E.64 desc[UR4][R4.64], R6 ;  /* 0x0000000604007986 */ /* 0x000fe2000c101b04 */
[----:B------:R-:W-:Y:S05]  /*0150*/  EXIT ;  /* 0x000000000000794d */ /* 0x000fea0003800000 */
.L_x_94:
        /* <DEDUP_REMOVED lines=10> */
.L_x_110:


//--------------------- .text.shared_assign       --------------------------
	.section	.text.shared_assign,"ax",@progbits
	.align	128
        .global         shared_assign
        .type           shared_assign,@function
        .size           shared_assign,(.L_x_111 - shared_assign)
        .other          shared_assign,@"STO_CUDA_ENTRY STV_DEFAULT"
shared_assign:
.text.shared_assign:
        /* <DEDUP_REMOVED lines=16> */
[C---:B---3--:R-:W-:Y:S01]  /*0100*/  IMAD.WIDE R6, R11.reuse, 0x8, R6 ;  /* 0x000000080b067825 */ /* 0x048fe200078e0206 */
[----:B----4-:R-:W-:Y:S05]  /*0110*/  STG.E.64 desc[UR4][R4.64], R2 ;  /* 0x0000000204007986 */ /* 0x010fea000c101b04 */
[----:B------:R-:W2:Y:S01]  /*0120*/  LDG.E.64 R6, desc[UR4][R6.64] ;  /* 0x0000000406067981 */ /* 0x000ea2000c1e1b00 */
[----:B0-----:R-:W-:-:S05]  /*0130*/  IMAD.WIDE R8, R11, 0x8, R8 ;  /* 0x000000080b087825 */ /* 0x001fca00078e0208 */
[----:B--2---:R-:W-:Y:S01]  /*0140*/  STG.E.64 desc[UR4][R8.64], R6 ;  /* 0x0000000608007986 */ /* 0x004fe2000c101b04 */
[----:B------:R-:W-:Y:S05]  /*0150*/  EXIT ;  /* 0x000000000000794d */ /* 0x000fea0003800000 */
.L_x_95:
        /* <DEDUP_REMOVED lines=10> */
.L_x_111:


//--------------------- .nv.global.init           --------------------------
	.section	.nv.global.init,"aw",@progbits
.nv.global.init:
	.type		$str$4,@object
	.size		$str$4,($str$2 - $str$4)
$str$4:
        /*0000*/ 	.byte	0x6f, 0x75, 0x74, 0x5f, 0x6c, 0x65, 0x6e, 0x20, 0x3c, 0x3d, 0x20, 0x36, 0x34, 0x00
	.type		$str$2,@object
	.size		$str$2,($str$3 - $str$2)
$str$2:
        /*000e*/ 	.byte	0x6f, 0x75, 0x74, 0x5f, 0x6c, 0x65, 0x6e, 0x20, 0x3c, 0x3d, 0x20, 0x31, 0x36, 0x00
	.type		$str$3,@object
	.size		$str$3,($str - $str$3)
$str$3:
        /*001c*/ 	.byte	0x6f, 0x75, 0x74, 0x5f, 0x6c, 0x65, 0x6e, 0x20, 0x3c, 0x3d, 0x20, 0x33, 0x32, 0x00
	.type		$str,@object
	.size		$str,($str$1 - $str)
$str:
        /*002a*/ 	.byte	0x69, 0x6e, 0x5f, 0x6c, 0x65, 0x6e, 0x20, 0x25, 0x20, 0x36, 0x34, 0x20, 0x3d, 0x3d, 0x20, 0x30
        /*003a*/ 	.byte	0x00
	.type		$str$1,@object
	.size		$str$1,(__unnamed_2 - $str$1)
$str$1:
        /*003b*/ 	.byte	0x2f, 0x74, 0x6d, 0x70, 0x2f, 0x73, 0x61, 0x73, 0x73, 0x5f, 0x63, 0x75, 0x5f, 0x72, 0x73, 0x37
        /*004b*/ 	.byte	0x36, 0x34, 0x36, 0x37, 0x38, 0x2f, 0x6b, 0x2e, 0x63, 0x75, 0x00
	.type		__unnamed_2,@object
	.size		__unnamed_2,(__unnamed_1 - __unnamed_2)
__unnamed_2:
        /*0056*/ 	.byte	0x76, 0x6f, 0x69, 0x64, 0x20, 0x75, 0x33, 0x32, 0x5f, 0x74, 0x72, 0x61, 0x6e, 0x73, 0x70, 0x6f
        /*0066*/ 	.byte	0x73, 0x65, 0x5f, 0x70, 0x61, 0x63, 0x6b, 0x5f, 0x75, 0x36, 0x34, 0x28, 0x75, 0x6e, 0x73, 0x69
        /*0076*/ 	.byte	0x67, 0x6e, 0x65, 0x64, 0x20, 0x6c, 0x6f, 0x6e, 0x67, 0x20, 0x6c, 0x6f, 0x6e, 0x67, 0x20, 0x2a
        /*0086*/ 	.byte	0x2c, 0x20, 0x75, 0x6e, 0x73, 0x69, 0x67, 0x6e, 0x65, 0x64, 0x20, 0x6c, 0x6f, 0x6e, 0x67, 0x20
        /*0096*/ 	.byte	0x6c, 0x6f, 0x6e, 0x67, 0x20, 0x2a, 0x2c, 0x20, 0x75, 0x6e, 0x73, 0x69, 0x67, 0x6e, 0x65, 0x64
        /*00a6*/ 	.byte	0x20, 0x69, 0x6e, 0x74, 0x20, 0x2a, 0x2c, 0x20, 0x75, 0x6e, 0x73, 0x69, 0x67, 0x6e, 0x65, 0x64
        /*00b6*/ 	.byte	0x20, 0x69, 0x6e, 0x74, 0x20, 0x2a, 0x2c, 0x20, 0x69, 0x6e, 0x74, 0x2c, 0x20, 0x69, 0x6e, 0x74
        /*00c6*/ 	.byte	0x29, 0x00
	.type		__unnamed_1,@object
	.size		__unnamed_1,(__unnamed_4 - __unnamed_1)
__unnamed_1:
        /*00c8*/ 	.byte	0x76, 0x6f, 0x69, 0x64, 0x20, 0x75, 0x31, 0x36, 0x5f, 0x74, 0x72, 0x61, 0x6e, 0x73, 0x70, 0x6f
        /*00d8*/ 	.byte	0x73, 0x65, 0x5f, 0x70, 0x61, 0x63, 0x6b, 0x5f, 0x75, 0x36, 0x34, 0x28, 0x75, 0x6e, 0x73, 0x69
        /*00e8*/ 	.byte	0x67, 0x6e, 0x65, 0x64, 0x20, 0x6c, 0x6f, 0x6e, 0x67, 0x20, 0x6c, 0x6f, 0x6e, 0x67, 0x20, 0x2a
        /*00f8*/ 	.byte	0x2c, 0x20, 0x75, 0x6e, 0x73, 0x69, 0x67, 0x6e, 0x65, 0x64, 0x20, 0x6c, 0x6f, 0x6e, 0x67, 0x20
        /*0108*/ 	.byte	0x6c, 0x6f, 0x6e, 0x67, 0x20, 0x2a, 0x2c, 0x20, 0x75, 0x6e, 0x73, 0x69, 0x67, 0x6e, 0x65, 0x64
        /*0118*/ 	.byte	0x20, 0x73, 0x68, 0x6f, 0x72, 0x74, 0x20, 0x2a, 0x2c, 0x20, 0x75, 0x6e, 0x73, 0x69, 0x67, 0x6e
        /*0128*/ 	.byte	0x65, 0x64, 0x20, 0x73, 0x68, 0x6f, 0x72, 0x74, 0x20, 0x2a, 0x2c, 0x20, 0x69, 0x6e, 0x74, 0x2c
        /*0138*/ 	.byte	0x20, 0x69, 0x6e, 0x74, 0x29, 0x00
	.type		__unnamed_4,@object
	.size		__unnamed_4,(__unnamed_3 - __unnamed_4)
__unnamed_4:
        /*013e*/ 	.byte	0x76, 0x6f, 0x69, 0x64, 0x20, 0x73, 0x68, 0x61, 0x72, 0x65, 0x64, 0x5f, 0x75, 0x36, 0x34, 0x5f
        /*014e*/ 	.byte	0x74, 0x72, 0x61, 0x6e, 0x73, 0x70, 0x6f, 0x73, 0x65, 0x5f, 0x70, 0x61, 0x63, 0x6b, 0x5f, 0x75
        /*015e*/ 	.byte	0x36, 0x34, 0x28, 0x75, 0x6e, 0x73, 0x69, 0x67, 0x6e, 0x65, 0x64, 0x20, 0x6c, 0x6f, 0x6e, 0x67
        /*016e*/ 	.byte	0x20, 0x6c, 0x6f, 0x6e, 0x67, 0x20, 0x2a, 0x2c, 0x20, 0x75, 0x6e, 0x73, 0x69, 0x67, 0x6e, 0x65
        /*017e*/ 	.byte	0x64, 0x20, 0x6c, 0x6f, 0x6e, 0x67, 0x20, 0x6c, 0x6f, 0x6e, 0x67, 0x20, 0x2a, 0x2c, 0x20, 0x75
        /*018e*/ 	.byte	0x6e, 0x73, 0x69, 0x67, 0x6e, 0x65, 0x64, 0x20, 0x6c, 0x6f, 0x6e, 0x67, 0x20, 0x6c, 0x6f, 0x6e
        /*019e*/ 	.byte	0x67, 0x20, 0x2a, 0x2c, 0x20, 0x75, 0x6e, 0x73, 0x69, 0x67, 0x6e, 0x65, 0x64, 0x20, 0x6c, 0x6f
        /*01ae*/ 	.byte	0x6e, 0x67, 0x20, 0x6c, 0x6f, 0x6e, 0x67, 0x20, 0x2a, 0x2c, 0x20, 0x69, 0x6e, 0x74, 0x2c, 0x20
        /*01be*/ 	.byte	0x69, 0x6e, 0x74, 0x29, 0x00
	.type		__unnamed_3,@object
	.size		__unnamed_3,(.L_2 - __unnamed_3)
__unnamed_3:
        /* <DEDUP_REMOVED lines=9> */
.L_2:


//--------------------- .nv.shared.reserved.0     --------------------------
	.section	.nv.shared.reserved.0,"aw",@nobits
	.weak		__nv_reservedSMEM_offset_0_alias
	.size		__nv_reservedSMEM_offset_0_alias, 0, 64
	.other		__nv_reservedSMEM_offset_0_alias,@"STO_CUDA_RESERVED_SHARED STV_DEFAULT"
__nv_reservedSMEM_offset_0_alias:
	.zero		0
	.zero		64


//--------------------- .nv.constant0.collapse_u64_helper --------------------------
	.section	.nv.constant0.collapse_u64_helper,"a",@progbits
	.sectionflags	@""
	.align	4
.nv.constant0.collapse_u64_helper:
	.zero		940


//--------------------- .nv.constant0.packed_ot_helper --------------------------
	.section	.nv.constant0.packed_ot_helper,"a",@progbits
	.sectionflags	@""
	.align	4
.nv.constant0.packed_ot_helper:
	.zero		948


//--------------------- .nv.constant0.packed_ot_receiver --------------------------
	.section	.nv.constant0.packed_ot_receiver,"a",@progbits
	.sectionflags	@""
	.align	4
.nv.constant0.packed_ot_receiver:
	.zero		956


//--------------------- .nv.constant0.packed_ot_sender --------------------------
	.section	.nv.constant0.packed_ot_sender,"a",@progbits
	.sectionflags	@""
	.align	4
.nv.constant0.packed_ot_sender:
	.zero		980


//--------------------- .nv.constant0.shared_u64_transpose_pack_u64 --------------------------
	.section	.nv.constant0.shared_u64_transpose_pack_u64,"a",@progbits
	.sectionflags	@""
	.align	4
.nv.constant0.shared_u64_transpose_pack_u64:
	.zero		936


//--------------------- .nv.constant0.shared_u64_transpose_pack_u64_global_mem --------------------------
	.section	.nv.constant0.shared_u64_transpose_pack_u64_global_mem,"a",@progbits
	.sectionflags	@""
	.align	4
.nv.constant0.shared_u64_transpose_pack_u64_global_mem:
	.zero		936


//--------------------- .nv.constant0.shared_u32_transpose_pack_u64 --------------------------
	.section	.nv.constant0.shared_u32_transpose_pack_u64,"a",@progbits
	.sectionflags	@""
	.align	4
.nv.constant0.shared_u32_transpose_pack_u64:
	.zero		936


//--------------------- .nv.constant0.shared_u16_transpose_pack_u64 --------------------------
	.section	.nv.constant0.shared_u16_transpose_pack_u64,"a",@progbits
	.sectionflags	@""
	.align	4
.nv.constant0.shared_u16_transpose_pack_u64:
	.zero		936


//--------------------- .nv.constant0.shared_mul_lift_b --------------------------
	.section	.nv.constant0.shared_mul_lift_b,"a",@progbits
	.sectionflags	@""
	.align	4
.nv.constant0.shared_mul_lift_b:
	.zero		932


//--------------------- .nv.constant0.shared_or_pre_assign --------------------------
	.section	.nv.constant0.shared_or_pre_assign,"a",@progbits
	.sectionflags	@""
	.align	4
.nv.constant0.shared_or_pre_assign:
	.zero		940


//--------------------- .nv.constant0.shared_and_pre --------------------------
	.section	.nv.constant0.shared_and_pre,"a",@progbits
	.sectionflags	@""
	.align	4
.nv.constant0.shared_and_pre:
	.zero		948


//--------------------- .nv.constant0.shared_xor_assign --------------------------
	.section	.nv.constant0.shared_xor_assign,"a",@progbits
	.sectionflags	@""
	.align	4
.nv.constant0.shared_xor_assign:
	.zero		932


//--------------------- .nv.constant0.shared_xor  --------------------------
	.section	.nv.constant0.shared_xor,"a",@progbits
	.sectionflags	@""
	.align	4
.nv.constant0.shared_xor:
	.zero		948


//--------------------- .nv.constant0.shared_not  --------------------------
	.section	.nv.constant0.shared_not,"a",@progbits
	.sectionflags	@""
	.align	4
.nv.constant0.shared_not:
	.zero		932


//--------------------- .nv.constant0.shared_not_inplace --------------------------
	.section	.nv.constant0.shared_not_inplace,"a",@progbits
	.sectionflags	@""
	.align	4
.nv.constant0.shared_not_inplace:
	.zero		916


//--------------------- .nv.constant0.shared_assign --------------------------
	.section	.nv.constant0.shared_assign,"a",@progbits
	.sectionflags	@""
	.align	4
.nv.constant0.shared_assign:
	.zero		932


//--------------------- SYMBOLS --------------------------

	.type		.nv.reservedSmem.offset0,@object
	.size		.nv.reservedSmem.offset0,0x4
	.type		__assertfail,@function
